//
// Generated by NVIDIA NVVM Compiler
//
// Compiler Build ID: CL-36424714
// Cuda compilation tools, release 13.0, V13.0.88
// Based on NVVM 20.0.0
//

.version 9.0
.target sm_100
.address_size 64

	// .globl	_Z27apply_sinusoidal_embeddingsPKfS0_S0_Pfiii
.extern .shared .align 16 .b8 smem[];
.global .align 4 .b8 __cudart_i2opi_f[24] = {65, 144, 67, 60, 153, 149, 98, 219, 192, 221, 52, 245, 209, 87, 39, 252, 41, 21, 68, 78, 110, 131, 249, 162};

.visible .entry _Z27apply_sinusoidal_embeddingsPKfS0_S0_Pfiii(
	.param .u64 .ptr .align 1 _Z27apply_sinusoidal_embeddingsPKfS0_S0_Pfiii_param_0,
	.param .u64 .ptr .align 1 _Z27apply_sinusoidal_embeddingsPKfS0_S0_Pfiii_param_1,
	.param .u64 .ptr .align 1 _Z27apply_sinusoidal_embeddingsPKfS0_S0_Pfiii_param_2,
	.param .u64 .ptr .align 1 _Z27apply_sinusoidal_embeddingsPKfS0_S0_Pfiii_param_3,
	.param .u32 _Z27apply_sinusoidal_embeddingsPKfS0_S0_Pfiii_param_4,
	.param .u32 _Z27apply_sinusoidal_embeddingsPKfS0_S0_Pfiii_param_5,
	.param .u32 _Z27apply_sinusoidal_embeddingsPKfS0_S0_Pfiii_param_6
)
{
	.reg .pred 	%p<5>;
	.reg .b32 	%r<16>;
	.reg .b32 	%f<7>;
	.reg .b64 	%rd<17>;

	ld.param.u64 	%rd5, [_Z27apply_sinusoidal_embeddingsPKfS0_S0_Pfiii_param_0];
	ld.param.u64 	%rd6, [_Z27apply_sinusoidal_embeddingsPKfS0_S0_Pfiii_param_1];
	ld.param.u64 	%rd7, [_Z27apply_sinusoidal_embeddingsPKfS0_S0_Pfiii_param_2];
	ld.param.u64 	%rd8, [_Z27apply_sinusoidal_embeddingsPKfS0_S0_Pfiii_param_3];
	ld.param.u32 	%r12, [_Z27apply_sinusoidal_embeddingsPKfS0_S0_Pfiii_param_4];
	ld.param.u32 	%r10, [_Z27apply_sinusoidal_embeddingsPKfS0_S0_Pfiii_param_5];
	ld.param.u32 	%r11, [_Z27apply_sinusoidal_embeddingsPKfS0_S0_Pfiii_param_6];
	mov.u32 	%r1, %ctaid.x;
	setp.ge.s32 	%p1, %r1, %r12;
	@%p1 bra 	$L__BB0_7;
	mov.u32 	%r15, %tid.x;
	setp.ge.s32 	%p2, %r15, %r10;
	@%p2 bra 	$L__BB0_7;
	mul.lo.s32 	%r3, %r10, %r1;
	rem.s32 	%r13, %r1, %r11;
	mul.lo.s32 	%r4, %r13, %r10;
	mov.u32 	%r5, %ntid.x;
	cvta.to.global.u64 	%rd1, %rd5;
	cvta.to.global.u64 	%rd2, %rd7;
	cvta.to.global.u64 	%rd3, %rd6;
	cvta.to.global.u64 	%rd4, %rd8;
$L__BB0_3:
	add.s32 	%r7, %r15, %r3;
	add.s32 	%r8, %r15, %r4;
	mul.wide.s32 	%rd9, %r7, 4;
	add.s64 	%rd10, %rd1, %rd9;
	ld.global.nc.f32 	%f1, [%rd10];
	and.b32  	%r14, %r15, 1;
	setp.eq.b32 	%p3, %r14, 1;
	@%p3 bra 	$L__BB0_5;
	mul.wide.s32 	%rd13, %r8, 4;
	add.s64 	%rd14, %rd3, %rd13;
	ld.global.nc.f32 	%f6, [%rd14];
	bra.uni 	$L__BB0_6;
$L__BB0_5:
	mul.wide.s32 	%rd11, %r8, 4;
	add.s64 	%rd12, %rd2, %rd11;
	ld.global.nc.f32 	%f6, [%rd12];
$L__BB0_6:
	add.f32 	%f5, %f1, %f6;
	add.s64 	%rd16, %rd4, %rd9;
	st.global.f32 	[%rd16], %f5;
	add.s32 	%r15, %r15, %r5;
	setp.lt.s32 	%p4, %r15, %r10;
	@%p4 bra 	$L__BB0_3;
$L__BB0_7:
	ret;

}
	// .globl	_Z37attention_fwd_kernel_sinusoidal_fusedILi64EEvPKfS1_S1_S1_S1_Pfiiiiif
.visible .entry _Z37attention_fwd_kernel_sinusoidal_fusedILi64EEvPKfS1_S1_S1_S1_Pfiiiiif(
	.param .u64 .ptr .align 1 _Z37attention_fwd_kernel_sinusoidal_fusedILi64EEvPKfS1_S1_S1_S1_Pfiiiiif_param_0,
	.param .u64 .ptr .align 1 _Z37attention_fwd_kernel_sinusoidal_fusedILi64EEvPKfS1_S1_S1_S1_Pfiiiiif_param_1,
	.param .u64 .ptr .align 1 _Z37attention_fwd_kernel_sinusoidal_fusedILi64EEvPKfS1_S1_S1_S1_Pfiiiiif_param_2,
	.param .u64 .ptr .align 1 _Z37attention_fwd_kernel_sinusoidal_fusedILi64EEvPKfS1_S1_S1_S1_Pfiiiiif_param_3,
	.param .u64 .ptr .align 1 _Z37attention_fwd_kernel_sinusoidal_fusedILi64EEvPKfS1_S1_S1_S1_Pfiiiiif_param_4,
	.param .u64 .ptr .align 1 _Z37attention_fwd_kernel_sinusoidal_fusedILi64EEvPKfS1_S1_S1_S1_Pfiiiiif_param_5,
	.param .u32 _Z37attention_fwd_kernel_sinusoidal_fusedILi64EEvPKfS1_S1_S1_S1_Pfiiiiif_param_6,
	.param .u32 _Z37attention_fwd_kernel_sinusoidal_fusedILi64EEvPKfS1_S1_S1_S1_Pfiiiiif_param_7,
	.param .u32 _Z37attention_fwd_kernel_sinusoidal_fusedILi64EEvPKfS1_S1_S1_S1_Pfiiiiif_param_8,
	.param .u32 _Z37attention_fwd_kernel_sinusoidal_fusedILi64EEvPKfS1_S1_S1_S1_Pfiiiiif_param_9,
	.param .u32 _Z37attention_fwd_kernel_sinusoidal_fusedILi64EEvPKfS1_S1_S1_S1_Pfiiiiif_param_10,
	.param .f32 _Z37attention_fwd_kernel_sinusoidal_fusedILi64EEvPKfS1_S1_S1_S1_Pfiiiiif_param_11
)
{
	.reg .pred 	%p<63>;
	.reg .b32 	%r<193>;
	.reg .b32 	%f<300>;
	.reg .b64 	%rd<103>;

	ld.param.u64 	%rd17, [_Z37attention_fwd_kernel_sinusoidal_fusedILi64EEvPKfS1_S1_S1_S1_Pfiiiiif_param_0];
	ld.param.u64 	%rd18, [_Z37attention_fwd_kernel_sinusoidal_fusedILi64EEvPKfS1_S1_S1_S1_Pfiiiiif_param_1];
	ld.param.u64 	%rd19, [_Z37attention_fwd_kernel_sinusoidal_fusedILi64EEvPKfS1_S1_S1_S1_Pfiiiiif_param_2];
	ld.param.u64 	%rd20, [_Z37attention_fwd_kernel_sinusoidal_fusedILi64EEvPKfS1_S1_S1_S1_Pfiiiiif_param_3];
	ld.param.u64 	%rd21, [_Z37attention_fwd_kernel_sinusoidal_fusedILi64EEvPKfS1_S1_S1_S1_Pfiiiiif_param_4];
	ld.param.u64 	%rd22, [_Z37attention_fwd_kernel_sinusoidal_fusedILi64EEvPKfS1_S1_S1_S1_Pfiiiiif_param_5];
	ld.param.u32 	%r60, [_Z37attention_fwd_kernel_sinusoidal_fusedILi64EEvPKfS1_S1_S1_S1_Pfiiiiif_param_8];
	ld.param.u32 	%r61, [_Z37attention_fwd_kernel_sinusoidal_fusedILi64EEvPKfS1_S1_S1_S1_Pfiiiiif_param_9];
	ld.param.u32 	%r62, [_Z37attention_fwd_kernel_sinusoidal_fusedILi64EEvPKfS1_S1_S1_S1_Pfiiiiif_param_10];
	ld.param.f32 	%f54, [_Z37attention_fwd_kernel_sinusoidal_fusedILi64EEvPKfS1_S1_S1_S1_Pfiiiiif_param_11];
	cvta.to.global.u64 	%rd1, %rd20;
	cvta.to.global.u64 	%rd2, %rd21;
	cvta.to.global.u64 	%rd3, %rd18;
	cvta.to.global.u64 	%rd4, %rd17;
	cvta.to.global.u64 	%rd5, %rd19;
	cvta.to.global.u64 	%rd6, %rd22;
	mov.u32 	%r1, %ctaid.x;
	setp.ge.s32 	%p1, %r1, %r60;
	@%p1 bra 	$L__BB1_7;
	mov.u32 	%r63, %ctaid.y;
	mov.u32 	%r192, %tid.x;
	mul.lo.s32 	%r64, %r62, %r60;
	mul.lo.s32 	%r65, %r62, %r61;
	mul.lo.s32 	%r3, %r65, %r63;
	mul.lo.s32 	%r4, %r62, %r1;
	mad.lo.s32 	%r5, %r64, %r63, %r4;
	setp.lt.s32 	%p2, %r61, 1;
	mov.f32 	%f275, 0f00000000;
	@%p2 bra 	$L__BB1_4;
	mov.u32 	%r6, %ntid.x;
	and.b32  	%r7, %r192, 31;
	and.b32  	%r8, %r62, 2147483644;
	add.s64 	%rd7, %rd4, 8;
	add.s64 	%rd8, %rd3, 8;
	cvt.u64.u32 	%rd9, %r4;
	mov.f32 	%f276, 0fFF800000;
	mov.f32 	%f275, 0f00000000;
	mov.b32 	%r175, 0;
	mov.u32 	%r176, %r175;
$L__BB1_3:
	add.s32 	%r12, %r176, 64;
	min.s32 	%r13, %r61, %r12;
	and.b32  	%r14, %r13, 7;
	and.b32  	%r15, %r13, 15;
	sub.s32 	%r16, %r13, %r176;
	setp.ge.s32 	%p3, %r192, %r16;
	@%p3 bra 	$L__BB1_23;
	bra.uni 	$L__BB1_8;
$L__BB1_4:
	setp.ge.s32 	%p61, %r192, %r62;
	@%p61 bra 	$L__BB1_7;
	mov.u32 	%r9, %ntid.x;
$L__BB1_6:
	add.s32 	%r174, %r192, %r5;
	mul.wide.s32 	%rd100, %r174, 4;
	add.s64 	%rd101, %rd6, %rd100;
	ld.global.f32 	%f272, [%rd101];
	div.rn.f32 	%f273, %f272, %f275;
	st.global.f32 	[%rd101], %f273;
	add.s32 	%r192, %r192, %r9;
	setp.lt.s32 	%p62, %r192, %r62;
	@%p62 bra 	$L__BB1_6;
$L__BB1_7:
	ret;
$L__BB1_8:
	setp.gt.s32 	%p4, %r62, 0;
	mov.u32 	%r184, %r192;
	@%p4 bra 	$L__BB1_9;
	bra.uni 	$L__BB1_22;
$L__BB1_9:
	mov.u32 	%r177, %r192;
$L__BB1_10:
	add.s32 	%r71, %r62, -1;
	setp.lt.u32 	%p6, %r71, 3;
	add.s32 	%r72, %r177, %r176;
	mul.lo.s32 	%r18, %r72, %r62;
	add.s32 	%r178, %r18, %r3;
	mov.f32 	%f278, 0f00000000;
	mov.b32 	%r183, 0;
	@%p6 bra 	$L__BB1_13;
	and.b32  	%r73, %r62, 2147483644;
	neg.s32 	%r181, %r73;
	shl.b64 	%rd102, %rd9, 2;
	mov.f32 	%f278, 0f00000000;
	mov.u32 	%r179, %r5;
	mov.u32 	%r180, %r18;
$L__BB1_12:
	.pragma "nounroll";
	mul.wide.s32 	%rd23, %r180, 4;
	add.s64 	%rd24, %rd23, 12;
	mul.wide.s32 	%rd25, %r179, 4;
	add.s64 	%rd26, %rd7, %rd25;
	mul.wide.s32 	%rd27, %r178, 4;
	add.s64 	%rd28, %rd8, %rd27;
	ld.global.nc.f32 	%f62, [%rd26+-8];
	ld.global.nc.f32 	%f63, [%rd28+-8];
	add.s64 	%rd29, %rd1, %rd102;
	ld.global.nc.f32 	%f64, [%rd29];
	add.s64 	%rd30, %rd1, %rd24;
	ld.global.nc.f32 	%f65, [%rd30+-12];
	add.f32 	%f66, %f63, %f65;
	add.f32 	%f67, %f62, %f64;
	fma.rn.f32 	%f68, %f67, %f66, %f278;
	ld.global.nc.f32 	%f69, [%rd26+-4];
	ld.global.nc.f32 	%f70, [%rd28+-4];
	add.s64 	%rd31, %rd2, %rd102;
	ld.global.nc.f32 	%f71, [%rd31+4];
	add.s64 	%rd32, %rd2, %rd24;
	ld.global.nc.f32 	%f72, [%rd32+-8];
	add.f32 	%f73, %f70, %f72;
	add.f32 	%f74, %f69, %f71;
	fma.rn.f32 	%f75, %f74, %f73, %f68;
	ld.global.nc.f32 	%f76, [%rd26];
	ld.global.nc.f32 	%f77, [%rd28];
	ld.global.nc.f32 	%f78, [%rd29+8];
	ld.global.nc.f32 	%f79, [%rd30+-4];
	add.f32 	%f80, %f77, %f79;
	add.f32 	%f81, %f76, %f78;
	fma.rn.f32 	%f82, %f81, %f80, %f75;
	ld.global.nc.f32 	%f83, [%rd26+4];
	ld.global.nc.f32 	%f84, [%rd28+4];
	ld.global.nc.f32 	%f85, [%rd31+12];
	ld.global.nc.f32 	%f86, [%rd32];
	add.f32 	%f87, %f84, %f86;
	add.f32 	%f88, %f83, %f85;
	fma.rn.f32 	%f278, %f88, %f87, %f82;
	add.s32 	%r181, %r181, 4;
	add.s32 	%r180, %r180, 4;
	add.s32 	%r179, %r179, 4;
	add.s32 	%r178, %r178, 4;
	add.s64 	%rd102, %rd102, 16;
	setp.ne.s32 	%p7, %r181, 0;
	mov.u32 	%r183, %r8;
	@%p7 bra 	$L__BB1_12;
$L__BB1_13:
	add.s32 	%r30, %r18, %r3;
	and.b32  	%r74, %r62, 3;
	setp.eq.s32 	%p8, %r74, 0;
	@%p8 bra 	$L__BB1_21;
	setp.eq.s32 	%p9, %r74, 1;
	@%p9 bra 	$L__BB1_16;
	add.s32 	%r75, %r183, %r5;
	mul.wide.s32 	%rd33, %r75, 4;
	add.s64 	%rd34, %rd4, %rd33;
	ld.global.nc.f32 	%f90, [%rd34];
	add.s32 	%r76, %r30, %r183;
	mul.wide.s32 	%rd35, %r76, 4;
	add.s64 	%rd36, %rd3, %rd35;
	ld.global.nc.f32 	%f91, [%rd36];
	add.s32 	%r77, %r183, %r4;
	mul.wide.u32 	%rd37, %r77, 4;
	add.s64 	%rd38, %rd1, %rd37;
	ld.global.nc.f32 	%f92, [%rd38];
	add.s32 	%r78, %r183, %r18;
	mul.wide.s32 	%rd39, %r78, 4;
	add.s64 	%rd40, %rd1, %rd39;
	ld.global.nc.f32 	%f93, [%rd40];
	add.f32 	%f94, %f91, %f93;
	add.f32 	%f95, %f90, %f92;
	fma.rn.f32 	%f96, %f95, %f94, %f278;
	ld.global.nc.f32 	%f97, [%rd34+4];
	ld.global.nc.f32 	%f98, [%rd36+4];
	cvt.u64.u32 	%rd41, %r183;
	add.s64 	%rd42, %rd41, %rd9;
	shl.b64 	%rd43, %rd42, 2;
	add.s64 	%rd44, %rd2, %rd43;
	ld.global.nc.f32 	%f99, [%rd44+4];
	cvt.s64.s32 	%rd45, %r18;
	add.s64 	%rd46, %rd41, %rd45;
	shl.b64 	%rd47, %rd46, 2;
	add.s64 	%rd48, %rd2, %rd47;
	ld.global.nc.f32 	%f100, [%rd48+4];
	add.f32 	%f101, %f98, %f100;
	add.f32 	%f102, %f97, %f99;
	fma.rn.f32 	%f278, %f102, %f101, %f96;
	add.s32 	%r183, %r183, 2;
$L__BB1_16:
	and.b32  	%r79, %r62, 1;
	setp.eq.b32 	%p10, %r79, 1;
	not.pred 	%p11, %p10;
	@%p11 bra 	$L__BB1_21;
	add.s32 	%r80, %r183, %r5;
	mul.wide.s32 	%rd49, %r80, 4;
	add.s64 	%rd50, %rd4, %rd49;
	ld.global.nc.f32 	%f11, [%rd50];
	add.s32 	%r81, %r30, %r183;
	mul.wide.s32 	%rd51, %r81, 4;
	add.s64 	%rd52, %rd3, %rd51;
	ld.global.nc.f32 	%f12, [%rd52];
	and.b32  	%r82, %r183, 1;
	setp.eq.b32 	%p12, %r82, 1;
	not.pred 	%p13, %p12;
	@%p13 bra 	$L__BB1_19;
	add.s32 	%r83, %r183, %r4;
	mul.wide.u32 	%rd53, %r83, 4;
	add.s64 	%rd54, %rd2, %rd53;
	ld.global.nc.f32 	%f282, [%rd54];
	add.s32 	%r84, %r183, %r18;
	mul.wide.s32 	%rd55, %r84, 4;
	add.s64 	%rd56, %rd2, %rd55;
	ld.global.nc.f32 	%f283, [%rd56];
	bra.uni 	$L__BB1_20;
$L__BB1_19:
	add.s32 	%r85, %r183, %r4;
	mul.wide.u32 	%rd57, %r85, 4;
	add.s64 	%rd58, %rd1, %rd57;
	ld.global.nc.f32 	%f282, [%rd58];
	add.s32 	%r86, %r183, %r18;
	mul.wide.s32 	%rd59, %r86, 4;
	add.s64 	%rd60, %rd1, %rd59;
	ld.global.nc.f32 	%f283, [%rd60];
$L__BB1_20:
	add.f32 	%f103, %f12, %f283;
	add.f32 	%f104, %f11, %f282;
	fma.rn.f32 	%f278, %f104, %f103, %f278;
$L__BB1_21:
	mul.f32 	%f105, %f54, %f278;
	shl.b32 	%r87, %r177, 2;
	mov.u32 	%r88, smem;
	add.s32 	%r89, %r88, %r87;
	st.shared.f32 	[%r89], %f105;
	add.s32 	%r177, %r177, %r6;
	setp.lt.s32 	%p14, %r177, %r16;
	@%p14 bra 	$L__BB1_10;
	bra.uni 	$L__BB1_23;
$L__BB1_22:
	shl.b32 	%r67, %r184, 2;
	mov.u32 	%r68, smem;
	add.s32 	%r69, %r68, %r67;
	mul.f32 	%f58, %f54, 0f00000000;
	st.shared.f32 	[%r69], %f58;
	add.s32 	%r184, %r184, %r6;
	setp.lt.s32 	%p5, %r184, %r16;
	@%p5 bra 	$L__BB1_22;
$L__BB1_23:
	setp.ge.s32 	%p15, %r192, %r16;
	bar.sync 	0;
	mov.f32 	%f286, 0fFF800000;
	@%p15 bra 	$L__BB1_26;
	mov.f32 	%f286, 0fFF800000;
	mov.u32 	%r185, %r192;
$L__BB1_25:
	shl.b32 	%r90, %r185, 2;
	mov.u32 	%r91, smem;
	add.s32 	%r92, %r91, %r90;
	ld.shared.f32 	%f108, [%r92];
	max.f32 	%f286, %f286, %f108;
	add.s32 	%r185, %r185, %r6;
	setp.lt.s32 	%p16, %r185, %r16;
	@%p16 bra 	$L__BB1_25;
$L__BB1_26:
	shr.u32 	%r93, %r192, 3;
	mov.u32 	%r94, smem;
	add.s32 	%r95, %r94, %r93;
	add.s32 	%r38, %r95, 256;
	setp.ne.s32 	%p17, %r7, 0;
	mov.b32 	%r96, %f286;
	shfl.sync.bfly.b32	%r97|%p18, %r96, 16, 31, -1;
	mov.b32 	%f109, %r97;
	max.f32 	%f110, %f286, %f109;
	mov.b32 	%r98, %f110;
	shfl.sync.bfly.b32	%r99|%p19, %r98, 8, 31, -1;
	mov.b32 	%f111, %r99;
	max.f32 	%f112, %f110, %f111;
	mov.b32 	%r100, %f112;
	shfl.sync.bfly.b32	%r101|%p20, %r100, 4, 31, -1;
	mov.b32 	%f113, %r101;
	max.f32 	%f114, %f112, %f113;
	mov.b32 	%r102, %f114;
	shfl.sync.bfly.b32	%r103|%p21, %r102, 2, 31, -1;
	mov.b32 	%f115, %r103;
	max.f32 	%f116, %f114, %f115;
	mov.b32 	%r104, %f116;
	shfl.sync.bfly.b32	%r105|%p22, %r104, 1, 31, -1;
	mov.b32 	%f117, %r105;
	max.f32 	%f24, %f116, %f117;
	@%p17 bra 	$L__BB1_28;
	st.shared.f32 	[%r38], %f24;
$L__BB1_28:
	shl.b32 	%r106, %r7, 2;
	add.s32 	%r108, %r94, %r106;
	add.s32 	%r39, %r108, 256;
	add.s32 	%r109, %r6, 31;
	shr.u32 	%r40, %r109, 5;
	setp.gt.u32 	%p23, %r192, 31;
	bar.sync 	0;
	@%p23 bra 	$L__BB1_33;
	setp.ge.u32 	%p24, %r192, %r40;
	mov.f32 	%f287, 0fFF800000;
	@%p24 bra 	$L__BB1_31;
	ld.shared.f32 	%f287, [%r39];
$L__BB1_31:
	setp.ne.s32 	%p25, %r7, 0;
	mov.b32 	%r110, %f287;
	shfl.sync.bfly.b32	%r111|%p26, %r110, 16, 31, -1;
	mov.b32 	%f119, %r111;
	max.f32 	%f120, %f287, %f119;
	mov.b32 	%r112, %f120;
	shfl.sync.bfly.b32	%r113|%p27, %r112, 8, 31, -1;
	mov.b32 	%f121, %r113;
	max.f32 	%f122, %f120, %f121;
	mov.b32 	%r114, %f122;
	shfl.sync.bfly.b32	%r115|%p28, %r114, 4, 31, -1;
	mov.b32 	%f123, %r115;
	max.f32 	%f124, %f122, %f123;
	mov.b32 	%r116, %f124;
	shfl.sync.bfly.b32	%r117|%p29, %r116, 2, 31, -1;
	mov.b32 	%f125, %r117;
	max.f32 	%f126, %f124, %f125;
	mov.b32 	%r118, %f126;
	shfl.sync.bfly.b32	%r119|%p30, %r118, 1, 31, -1;
	mov.b32 	%f127, %r119;
	max.f32 	%f27, %f126, %f127;
	@%p25 bra 	$L__BB1_33;
	st.shared.f32 	[smem+256], %f27;
$L__BB1_33:
	setp.ge.s32 	%p31, %r192, %r16;
	bar.sync 	0;
	ld.shared.f32 	%f129, [smem+256];
	max.f32 	%f28, %f276, %f129;
	sub.f32 	%f130, %f276, %f28;
	fma.rn.f32 	%f131, %f130, 0f3BBB989D, 0f3F000000;
	cvt.sat.f32.f32 	%f132, %f131;
	mov.f32 	%f133, 0f4B400001;
	mov.f32 	%f134, 0f437C0000;
	fma.rm.f32 	%f135, %f132, %f134, %f133;
	add.f32 	%f136, %f135, 0fCB40007F;
	neg.f32 	%f137, %f136;
	fma.rn.f32 	%f138, %f130, 0f3FB8AA3B, %f137;
	fma.rn.f32 	%f139, %f130, 0f32A57060, %f138;
	mov.b32 	%r120, %f135;
	shl.b32 	%r121, %r120, 23;
	mov.b32 	%f140, %r121;
	ex2.approx.ftz.f32 	%f141, %f139;
	mul.f32 	%f29, %f141, %f140;
	mov.f32 	%f289, 0f00000000;
	@%p31 bra 	$L__BB1_36;
	mov.f32 	%f289, 0f00000000;
	mov.u32 	%r186, %r192;
$L__BB1_35:
	shl.b32 	%r122, %r186, 2;
	mov.u32 	%r123, smem;
	add.s32 	%r124, %r123, %r122;
	ld.shared.f32 	%f143, [%r124];
	sub.f32 	%f144, %f143, %f28;
	fma.rn.f32 	%f145, %f144, 0f3BBB989D, 0f3F000000;
	cvt.sat.f32.f32 	%f146, %f145;
	mov.f32 	%f147, 0f4B400001;
	mov.f32 	%f148, 0f437C0000;
	fma.rm.f32 	%f149, %f146, %f148, %f147;
	add.f32 	%f150, %f149, 0fCB40007F;
	neg.f32 	%f151, %f150;
	fma.rn.f32 	%f152, %f144, 0f3FB8AA3B, %f151;
	fma.rn.f32 	%f153, %f144, 0f32A57060, %f152;
	mov.b32 	%r125, %f149;
	shl.b32 	%r126, %r125, 23;
	mov.b32 	%f154, %r126;
	ex2.approx.ftz.f32 	%f155, %f153;
	mul.f32 	%f156, %f155, %f154;
	st.shared.f32 	[%r124], %f156;
	add.f32 	%f289, %f289, %f156;
	add.s32 	%r186, %r186, %r6;
	setp.lt.s32 	%p32, %r186, %r16;
	@%p32 bra 	$L__BB1_35;
$L__BB1_36:
	mov.b32 	%r127, %f289;
	shfl.sync.bfly.b32	%r128|%p34, %r127, 16, 31, -1;
	mov.b32 	%f157, %r128;
	add.f32 	%f158, %f289, %f157;
	mov.b32 	%r129, %f158;
	shfl.sync.bfly.b32	%r130|%p35, %r129, 8, 31, -1;
	mov.b32 	%f159, %r130;
	add.f32 	%f160, %f158, %f159;
	mov.b32 	%r131, %f160;
	shfl.sync.bfly.b32	%r132|%p36, %r131, 4, 31, -1;
	mov.b32 	%f161, %r132;
	add.f32 	%f162, %f160, %f161;
	mov.b32 	%r133, %f162;
	shfl.sync.bfly.b32	%r134|%p37, %r133, 2, 31, -1;
	mov.b32 	%f163, %r134;
	add.f32 	%f164, %f162, %f163;
	mov.b32 	%r135, %f164;
	shfl.sync.bfly.b32	%r136|%p38, %r135, 1, 31, -1;
	mov.b32 	%f165, %r136;
	add.f32 	%f33, %f164, %f165;
	@%p17 bra 	$L__BB1_38;
	st.shared.f32 	[%r38], %f33;
$L__BB1_38:
	setp.gt.u32 	%p39, %r192, 31;
	bar.sync 	0;
	@%p39 bra 	$L__BB1_43;
	setp.ge.u32 	%p40, %r192, %r40;
	mov.f32 	%f290, 0f00000000;
	@%p40 bra 	$L__BB1_41;
	ld.shared.f32 	%f290, [%r39];
$L__BB1_41:
	setp.ne.s32 	%p41, %r7, 0;
	mov.b32 	%r137, %f290;
	shfl.sync.bfly.b32	%r138|%p42, %r137, 16, 31, -1;
	mov.b32 	%f167, %r138;
	add.f32 	%f168, %f290, %f167;
	mov.b32 	%r139, %f168;
	shfl.sync.bfly.b32	%r140|%p43, %r139, 8, 31, -1;
	mov.b32 	%f169, %r140;
	add.f32 	%f170, %f168, %f169;
	mov.b32 	%r141, %f170;
	shfl.sync.bfly.b32	%r142|%p44, %r141, 4, 31, -1;
	mov.b32 	%f171, %r142;
	add.f32 	%f172, %f170, %f171;
	mov.b32 	%r143, %f172;
	shfl.sync.bfly.b32	%r144|%p45, %r143, 2, 31, -1;
	mov.b32 	%f173, %r144;
	add.f32 	%f174, %f172, %f173;
	mov.b32 	%r145, %f174;
	shfl.sync.bfly.b32	%r146|%p46, %r145, 1, 31, -1;
	mov.b32 	%f175, %r146;
	add.f32 	%f36, %f174, %f175;
	@%p41 bra 	$L__BB1_43;
	st.shared.f32 	[smem+256], %f36;
$L__BB1_43:
	setp.ge.s32 	%p47, %r192, %r62;
	bar.sync 	0;
	ld.shared.f32 	%f176, [smem+256];
	fma.rn.f32 	%f275, %f275, %f29, %f176;
	@%p47 bra 	$L__BB1_62;
	shl.b32 	%r147, %r175, 6;
	sub.s32 	%r148, %r13, %r147;
	sub.s32 	%r43, %r148, %r15;
	and.b32  	%r44, %r13, 3;
	add.s32 	%r45, %r148, -1;
	mov.u32 	%r187, %r192;
$L__BB1_45:
	setp.eq.s32 	%p48, %r176, 0;
	add.s32 	%r149, %r187, %r5;
	mul.wide.s32 	%rd61, %r149, 4;
	add.s64 	%rd13, %rd6, %rd61;
	mov.f32 	%f291, 0f00000000;
	@%p48 bra 	$L__BB1_47;
	ld.global.f32 	%f291, [%rd13];
$L__BB1_47:
	setp.lt.s32 	%p49, %r16, 1;
	mov.f32 	%f299, 0f00000000;
	@%p49 bra 	$L__BB1_61;
	setp.lt.u32 	%p50, %r45, 15;
	add.s32 	%r47, %r187, %r3;
	mov.f32 	%f299, 0f00000000;
	mov.b32 	%r190, 0;
	@%p50 bra 	$L__BB1_51;
	mov.f32 	%f299, 0f00000000;
	mov.b32 	%r188, 0;
$L__BB1_50:
	.pragma "nounroll";
	add.s32 	%r152, %r188, %r176;
	mad.lo.s32 	%r153, %r152, %r62, %r47;
	shl.b32 	%r154, %r188, 2;
	mov.u32 	%r155, smem;
	add.s32 	%r156, %r155, %r154;
	ld.shared.v4.f32 	{%f182, %f183, %f184, %f185}, [%r156];
	mul.wide.s32 	%rd62, %r153, 4;
	add.s64 	%rd63, %rd5, %rd62;
	ld.global.nc.f32 	%f186, [%rd63];
	fma.rn.f32 	%f187, %f182, %f186, %f299;
	mul.wide.s32 	%rd64, %r62, 4;
	add.s64 	%rd65, %rd63, %rd64;
	ld.global.nc.f32 	%f188, [%rd65];
	fma.rn.f32 	%f189, %f183, %f188, %f187;
	add.s64 	%rd66, %rd65, %rd64;
	ld.global.nc.f32 	%f190, [%rd66];
	fma.rn.f32 	%f191, %f184, %f190, %f189;
	add.s64 	%rd67, %rd66, %rd64;
	ld.global.nc.f32 	%f192, [%rd67];
	fma.rn.f32 	%f193, %f185, %f192, %f191;
	ld.shared.v4.f32 	{%f194, %f195, %f196, %f197}, [%r156+16];
	add.s64 	%rd68, %rd67, %rd64;
	ld.global.nc.f32 	%f198, [%rd68];
	fma.rn.f32 	%f199, %f194, %f198, %f193;
	add.s64 	%rd69, %rd68, %rd64;
	ld.global.nc.f32 	%f200, [%rd69];
	fma.rn.f32 	%f201, %f195, %f200, %f199;
	add.s64 	%rd70, %rd69, %rd64;
	ld.global.nc.f32 	%f202, [%rd70];
	fma.rn.f32 	%f203, %f196, %f202, %f201;
	add.s64 	%rd71, %rd70, %rd64;
	ld.global.nc.f32 	%f204, [%rd71];
	fma.rn.f32 	%f205, %f197, %f204, %f203;
	ld.shared.v4.f32 	{%f206, %f207, %f208, %f209}, [%r156+32];
	add.s64 	%rd72, %rd71, %rd64;
	ld.global.nc.f32 	%f210, [%rd72];
	fma.rn.f32 	%f211, %f206, %f210, %f205;
	add.s64 	%rd73, %rd72, %rd64;
	ld.global.nc.f32 	%f212, [%rd73];
	fma.rn.f32 	%f213, %f207, %f212, %f211;
	add.s64 	%rd74, %rd73, %rd64;
	ld.global.nc.f32 	%f214, [%rd74];
	fma.rn.f32 	%f215, %f208, %f214, %f213;
	add.s64 	%rd75, %rd74, %rd64;
	ld.global.nc.f32 	%f216, [%rd75];
	fma.rn.f32 	%f217, %f209, %f216, %f215;
	ld.shared.v4.f32 	{%f218, %f219, %f220, %f221}, [%r156+48];
	add.s64 	%rd76, %rd75, %rd64;
	ld.global.nc.f32 	%f222, [%rd76];
	fma.rn.f32 	%f223, %f218, %f222, %f217;
	add.s64 	%rd77, %rd76, %rd64;
	ld.global.nc.f32 	%f224, [%rd77];
	fma.rn.f32 	%f225, %f219, %f224, %f223;
	add.s64 	%rd78, %rd77, %rd64;
	ld.global.nc.f32 	%f226, [%rd78];
	fma.rn.f32 	%f227, %f220, %f226, %f225;
	add.s64 	%rd79, %rd78, %rd64;
	ld.global.nc.f32 	%f228, [%rd79];
	fma.rn.f32 	%f299, %f221, %f228, %f227;
	add.s32 	%r188, %r188, 16;
	setp.ne.s32 	%p51, %r188, %r43;
	mov.u32 	%r190, %r43;
	@%p51 bra 	$L__BB1_50;
$L__BB1_51:
	setp.eq.s32 	%p52, %r15, 0;
	@%p52 bra 	$L__BB1_61;
	add.s32 	%r157, %r15, -1;
	setp.lt.u32 	%p53, %r157, 7;
	@%p53 bra 	$L__BB1_54;
	add.s32 	%r158, %r190, %r176;
	mad.lo.s32 	%r159, %r158, %r62, %r47;
	shl.b32 	%r160, %r190, 2;
	mov.u32 	%r161, smem;
	add.s32 	%r162, %r161, %r160;
	ld.shared.f32 	%f230, [%r162];
	mul.wide.s32 	%rd80, %r159, 4;
	add.s64 	%rd81, %rd5, %rd80;
	ld.global.nc.f32 	%f231, [%rd81];
	fma.rn.f32 	%f232, %f230, %f231, %f299;
	ld.shared.f32 	%f233, [%r162+4];
	mul.wide.s32 	%rd82, %r62, 4;
	add.s64 	%rd83, %rd81, %rd82;
	ld.global.nc.f32 	%f234, [%rd83];
	fma.rn.f32 	%f235, %f233, %f234, %f232;
	ld.shared.f32 	%f236, [%r162+8];
	add.s64 	%rd84, %rd83, %rd82;
	ld.global.nc.f32 	%f237, [%rd84];
	fma.rn.f32 	%f238, %f236, %f237, %f235;
	ld.shared.f32 	%f239, [%r162+12];
	add.s64 	%rd85, %rd84, %rd82;
	ld.global.nc.f32 	%f240, [%rd85];
	fma.rn.f32 	%f241, %f239, %f240, %f238;
	ld.shared.f32 	%f242, [%r162+16];
	add.s64 	%rd86, %rd85, %rd82;
	ld.global.nc.f32 	%f243, [%rd86];
	fma.rn.f32 	%f244, %f242, %f243, %f241;
	ld.shared.f32 	%f245, [%r162+20];
	add.s64 	%rd87, %rd86, %rd82;
	ld.global.nc.f32 	%f246, [%rd87];
	fma.rn.f32 	%f247, %f245, %f246, %f244;
	ld.shared.f32 	%f248, [%r162+24];
	add.s64 	%rd88, %rd87, %rd82;
	ld.global.nc.f32 	%f249, [%rd88];
	fma.rn.f32 	%f250, %f248, %f249, %f247;
	ld.shared.f32 	%f251, [%r162+28];
	add.s64 	%rd89, %rd88, %rd82;
	ld.global.nc.f32 	%f252, [%rd89];
	fma.rn.f32 	%f299, %f251, %f252, %f250;
	add.s32 	%r190, %r190, 8;
$L__BB1_54:
	setp.eq.s32 	%p54, %r14, 0;
	@%p54 bra 	$L__BB1_61;
	add.s32 	%r163, %r14, -1;
	setp.lt.u32 	%p55, %r163, 3;
	@%p55 bra 	$L__BB1_57;
	add.s32 	%r164, %r190, %r176;
	mad.lo.s32 	%r165, %r164, %r62, %r47;
	shl.b32 	%r166, %r190, 2;
	mov.u32 	%r167, smem;
	add.s32 	%r168, %r167, %r166;
	ld.shared.f32 	%f254, [%r168];
	mul.wide.s32 	%rd90, %r165, 4;
	add.s64 	%rd91, %rd5, %rd90;
	ld.global.nc.f32 	%f255, [%rd91];
	fma.rn.f32 	%f256, %f254, %f255, %f299;
	ld.shared.f32 	%f257, [%r168+4];
	mul.wide.s32 	%rd92, %r62, 4;
	add.s64 	%rd93, %rd91, %rd92;
	ld.global.nc.f32 	%f258, [%rd93];
	fma.rn.f32 	%f259, %f257, %f258, %f256;
	ld.shared.f32 	%f260, [%r168+8];
	add.s64 	%rd94, %rd93, %rd92;
	ld.global.nc.f32 	%f261, [%rd94];
	fma.rn.f32 	%f262, %f260, %f261, %f259;
	ld.shared.f32 	%f263, [%r168+12];
	add.s64 	%rd95, %rd94, %rd92;
	ld.global.nc.f32 	%f264, [%rd95];
	fma.rn.f32 	%f299, %f263, %f264, %f262;
	add.s32 	%r190, %r190, 4;
$L__BB1_57:
	setp.eq.s32 	%p56, %r44, 0;
	@%p56 bra 	$L__BB1_61;
	setp.eq.s32 	%p57, %r44, 1;
	add.s32 	%r169, %r190, %r176;
	mad.lo.s32 	%r170, %r169, %r62, %r47;
	shl.b32 	%r171, %r190, 2;
	mov.u32 	%r172, smem;
	add.s32 	%r55, %r172, %r171;
	ld.shared.f32 	%f265, [%r55];
	mul.wide.s32 	%rd96, %r170, 4;
	add.s64 	%rd14, %rd5, %rd96;
	ld.global.nc.f32 	%f266, [%rd14];
	fma.rn.f32 	%f299, %f265, %f266, %f299;
	@%p57 bra 	$L__BB1_61;
	setp.eq.s32 	%p58, %r44, 2;
	ld.shared.f32 	%f267, [%r55+4];
	mul.wide.s32 	%rd15, %r62, 4;
	add.s64 	%rd16, %rd14, %rd15;
	ld.global.nc.f32 	%f268, [%rd16];
	fma.rn.f32 	%f299, %f267, %f268, %f299;
	@%p58 bra 	$L__BB1_61;
	ld.shared.f32 	%f269, [%r55+8];
	add.s64 	%rd97, %rd16, %rd15;
	ld.global.nc.f32 	%f270, [%rd97];
	fma.rn.f32 	%f299, %f269, %f270, %f299;
$L__BB1_61:
	fma.rn.f32 	%f271, %f29, %f291, %f299;
	add.s32 	%r173, %r187, %r5;
	mul.wide.s32 	%rd98, %r173, 4;
	add.s64 	%rd99, %rd6, %rd98;
	st.global.f32 	[%rd99], %f271;
	add.s32 	%r187, %r187, %r6;
	setp.lt.s32 	%p59, %r187, %r62;
	@%p59 bra 	$L__BB1_45;
$L__BB1_62:
	bar.sync 	0;
	setp.lt.s32 	%p60, %r12, %r61;
	add.s32 	%r175, %r175, 1;
	mov.u32 	%r176, %r12;
	mov.f32 	%f276, %f28;
	@%p60 bra 	$L__BB1_3;
	bra.uni 	$L__BB1_4;

}
	// .globl	_Z40attention_fwd_kernel_sinusoidal_fused_v2ILi64EEvPKfS1_S1_S1_S1_Pfiiiiif
.visible .entry _Z40attention_fwd_kernel_sinusoidal_fused_v2ILi64EEvPKfS1_S1_S1_S1_Pfiiiiif(
	.param .u64 .ptr .align 1 _Z40attention_fwd_kernel_sinusoidal_fused_v2ILi64EEvPKfS1_S1_S1_S1_Pfiiiiif_param_0,
	.param .u64 .ptr .align 1 _Z40attention_fwd_kernel_sinusoidal_fused_v2ILi64EEvPKfS1_S1_S1_S1_Pfiiiiif_param_1,
	.param .u64 .ptr .align 1 _Z40attention_fwd_kernel_sinusoidal_fused_v2ILi64EEvPKfS1_S1_S1_S1_Pfiiiiif_param_2,
	.param .u64 .ptr .align 1 _Z40attention_fwd_kernel_sinusoidal_fused_v2ILi64EEvPKfS1_S1_S1_S1_Pfiiiiif_param_3,
	.param .u64 .ptr .align 1 _Z40attention_fwd_kernel_sinusoidal_fused_v2ILi64EEvPKfS1_S1_S1_S1_Pfiiiiif_param_4,
	.param .u64 .ptr .align 1 _Z40attention_fwd_kernel_sinusoidal_fused_v2ILi64EEvPKfS1_S1_S1_S1_Pfiiiiif_param_5,
	.param .u32 _Z40attention_fwd_kernel_sinusoidal_fused_v2ILi64EEvPKfS1_S1_S1_S1_Pfiiiiif_param_6,
	.param .u32 _Z40attention_fwd_kernel_sinusoidal_fused_v2ILi64EEvPKfS1_S1_S1_S1_Pfiiiiif_param_7,
	.param .u32 _Z40attention_fwd_kernel_sinusoidal_fused_v2ILi64EEvPKfS1_S1_S1_S1_Pfiiiiif_param_8,
	.param .u32 _Z40attention_fwd_kernel_sinusoidal_fused_v2ILi64EEvPKfS1_S1_S1_S1_Pfiiiiif_param_9,
	.param .u32 _Z40attention_fwd_kernel_sinusoidal_fused_v2ILi64EEvPKfS1_S1_S1_S1_Pfiiiiif_param_10,
	.param .f32 _Z40attention_fwd_kernel_sinusoidal_fused_v2ILi64EEvPKfS1_S1_S1_S1_Pfiiiiif_param_11
)
{
	.reg .pred 	%p<70>;
	.reg .b32 	%r<237>;
	.reg .b32 	%f<545>;
	.reg .b64 	%rd<136>;

	ld.param.u64 	%rd17, [_Z40attention_fwd_kernel_sinusoidal_fused_v2ILi64EEvPKfS1_S1_S1_S1_Pfiiiiif_param_0];
	ld.param.u64 	%rd18, [_Z40attention_fwd_kernel_sinusoidal_fused_v2ILi64EEvPKfS1_S1_S1_S1_Pfiiiiif_param_1];
	ld.param.u64 	%rd19, [_Z40attention_fwd_kernel_sinusoidal_fused_v2ILi64EEvPKfS1_S1_S1_S1_Pfiiiiif_param_2];
	ld.param.u64 	%rd20, [_Z40attention_fwd_kernel_sinusoidal_fused_v2ILi64EEvPKfS1_S1_S1_S1_Pfiiiiif_param_3];
	ld.param.u64 	%rd21, [_Z40attention_fwd_kernel_sinusoidal_fused_v2ILi64EEvPKfS1_S1_S1_S1_Pfiiiiif_param_4];
	ld.param.u64 	%rd22, [_Z40attention_fwd_kernel_sinusoidal_fused_v2ILi64EEvPKfS1_S1_S1_S1_Pfiiiiif_param_5];
	ld.param.u32 	%r78, [_Z40attention_fwd_kernel_sinusoidal_fused_v2ILi64EEvPKfS1_S1_S1_S1_Pfiiiiif_param_8];
	ld.param.u32 	%r79, [_Z40attention_fwd_kernel_sinusoidal_fused_v2ILi64EEvPKfS1_S1_S1_S1_Pfiiiiif_param_9];
	ld.param.u32 	%r80, [_Z40attention_fwd_kernel_sinusoidal_fused_v2ILi64EEvPKfS1_S1_S1_S1_Pfiiiiif_param_10];
	ld.param.f32 	%f63, [_Z40attention_fwd_kernel_sinusoidal_fused_v2ILi64EEvPKfS1_S1_S1_S1_Pfiiiiif_param_11];
	cvta.to.global.u64 	%rd1, %rd20;
	cvta.to.global.u64 	%rd2, %rd21;
	cvta.to.global.u64 	%rd3, %rd18;
	cvta.to.global.u64 	%rd4, %rd17;
	cvta.to.global.u64 	%rd5, %rd19;
	cvta.to.global.u64 	%rd6, %rd22;
	mov.u32 	%r1, %ctaid.x;
	setp.ge.s32 	%p1, %r1, %r78;
	@%p1 bra 	$L__BB2_8;
	mov.u32 	%r81, %ctaid.y;
	mov.u32 	%r236, %tid.x;
	mul.lo.s32 	%r82, %r80, %r78;
	mul.lo.s32 	%r83, %r80, %r79;
	mul.lo.s32 	%r3, %r83, %r81;
	mul.lo.s32 	%r4, %r80, %r1;
	mad.lo.s32 	%r5, %r82, %r81, %r4;
	setp.lt.s32 	%p2, %r79, 1;
	mov.f32 	%f515, 0f00000000;
	@%p2 bra 	$L__BB2_5;
	and.b32  	%r6, %r80, 3;
	mov.u32 	%r7, %ntid.x;
	and.b32  	%r8, %r236, 31;
	shr.u32 	%r85, %r236, 3;
	mov.u32 	%r86, smem;
	add.s32 	%r87, %r86, 256;
	add.s32 	%r9, %r87, %r85;
	shl.b32 	%r88, %r236, 2;
	and.b32  	%r89, %r88, 124;
	add.s32 	%r10, %r87, %r89;
	add.s32 	%r11, %r80, -1;
	shr.u32 	%r90, %r11, 2;
	add.s32 	%r91, %r90, 1;
	mul.f32 	%f1, %f63, 0f00000000;
	and.b32  	%r12, %r80, 2147483644;
	and.b32  	%r13, %r80, 1;
	and.b32  	%r14, %r91, 2147483644;
	neg.s32 	%r15, %r12;
	add.s64 	%rd7, %rd4, 8;
	add.s64 	%rd8, %rd3, 8;
	cvt.u64.u32 	%rd9, %r4;
	mov.f32 	%f516, 0fFF800000;
	mov.f32 	%f515, 0f00000000;
	mov.b32 	%r213, 0;
	mov.u32 	%r214, %r213;
$L__BB2_3:
	add.s32 	%r19, %r214, 64;
	min.s32 	%r20, %r79, %r19;
	and.b32  	%r21, %r20, 15;
	sub.s32 	%r22, %r20, %r214;
	setp.ge.s32 	%p3, %r236, %r22;
	@%p3 bra 	$L__BB2_35;
	setp.ne.s32 	%p4, %r6, 0;
	@%p4 bra 	$L__BB2_21;
	bra.uni 	$L__BB2_9;
$L__BB2_5:
	setp.ge.s32 	%p68, %r236, %r80;
	@%p68 bra 	$L__BB2_8;
	mov.u32 	%r16, %ntid.x;
$L__BB2_7:
	add.s32 	%r212, %r236, %r5;
	mul.wide.s32 	%rd133, %r212, 4;
	add.s64 	%rd134, %rd6, %rd133;
	ld.global.f32 	%f512, [%rd134];
	div.rn.f32 	%f513, %f512, %f515;
	st.global.f32 	[%rd134], %f513;
	add.s32 	%r236, %r236, %r16;
	setp.lt.s32 	%p69, %r236, %r80;
	@%p69 bra 	$L__BB2_7;
$L__BB2_8:
	ret;
$L__BB2_9:
	setp.gt.s32 	%p14, %r80, 0;
	mov.u32 	%r220, %r236;
	@%p14 bra 	$L__BB2_10;
	bra.uni 	$L__BB2_20;
$L__BB2_10:
	mov.u32 	%r215, %r236;
$L__BB2_11:
	setp.lt.u32 	%p16, %r11, 12;
	add.s32 	%r115, %r215, %r214;
	mul.lo.s32 	%r24, %r115, %r80;
	add.s32 	%r25, %r24, %r3;
	mov.f32 	%f518, 0f00000000;
	mov.b32 	%r218, 0;
	@%p16 bra 	$L__BB2_14;
	mov.f32 	%f518, 0f00000000;
	mov.b32 	%r218, 0;
	mov.u32 	%r217, %r218;
$L__BB2_13:
	.pragma "nounroll";
	add.s32 	%r117, %r218, %r5;
	mul.wide.s32 	%rd61, %r117, 4;
	add.s64 	%rd62, %rd4, %rd61;
	ld.global.nc.v4.f32 	{%f116, %f117, %f118, %f119}, [%rd62];
	add.s32 	%r118, %r218, %r25;
	mul.wide.s32 	%rd63, %r118, 4;
	add.s64 	%rd64, %rd3, %rd63;
	ld.global.nc.v4.f32 	{%f120, %f121, %f122, %f123}, [%rd64];
	add.s32 	%r119, %r218, %r4;
	mul.wide.u32 	%rd65, %r119, 4;
	add.s64 	%rd66, %rd1, %rd65;
	ld.global.nc.v4.f32 	{%f124, %f125, %f126, %f127}, [%rd66];
	add.s32 	%r120, %r218, %r24;
	mul.wide.s32 	%rd67, %r120, 4;
	add.s64 	%rd68, %rd1, %rd67;
	ld.global.nc.v4.f32 	{%f128, %f129, %f130, %f131}, [%rd68];
	add.s64 	%rd69, %rd2, %rd65;
	ld.global.nc.f32 	%f132, [%rd69+4];
	ld.global.nc.f32 	%f133, [%rd69+12];
	add.s64 	%rd70, %rd2, %rd67;
	ld.global.nc.f32 	%f134, [%rd70+4];
	ld.global.nc.f32 	%f135, [%rd70+12];
	add.f32 	%f136, %f116, %f124;
	add.f32 	%f137, %f120, %f128;
	add.f32 	%f138, %f117, %f132;
	add.f32 	%f139, %f121, %f134;
	add.f32 	%f140, %f118, %f126;
	add.f32 	%f141, %f122, %f130;
	add.f32 	%f142, %f119, %f133;
	add.f32 	%f143, %f123, %f135;
	mul.f32 	%f144, %f138, %f139;
	fma.rn.f32 	%f145, %f136, %f137, %f144;
	fma.rn.f32 	%f146, %f140, %f141, %f145;
	fma.rn.f32 	%f147, %f142, %f143, %f146;
	add.f32 	%f148, %f518, %f147;
	ld.global.nc.v4.f32 	{%f149, %f150, %f151, %f152}, [%rd62+16];
	ld.global.nc.v4.f32 	{%f153, %f154, %f155, %f156}, [%rd64+16];
	ld.global.nc.v4.f32 	{%f157, %f158, %f159, %f160}, [%rd66+16];
	ld.global.nc.v4.f32 	{%f161, %f162, %f163, %f164}, [%rd68+16];
	ld.global.nc.f32 	%f165, [%rd69+20];
	ld.global.nc.f32 	%f166, [%rd69+28];
	ld.global.nc.f32 	%f167, [%rd70+20];
	ld.global.nc.f32 	%f168, [%rd70+28];
	add.f32 	%f169, %f149, %f157;
	add.f32 	%f170, %f153, %f161;
	add.f32 	%f171, %f150, %f165;
	add.f32 	%f172, %f154, %f167;
	add.f32 	%f173, %f151, %f159;
	add.f32 	%f174, %f155, %f163;
	add.f32 	%f175, %f152, %f166;
	add.f32 	%f176, %f156, %f168;
	mul.f32 	%f177, %f171, %f172;
	fma.rn.f32 	%f178, %f169, %f170, %f177;
	fma.rn.f32 	%f179, %f173, %f174, %f178;
	fma.rn.f32 	%f180, %f175, %f176, %f179;
	add.f32 	%f181, %f148, %f180;
	ld.global.nc.v4.f32 	{%f182, %f183, %f184, %f185}, [%rd62+32];
	ld.global.nc.v4.f32 	{%f186, %f187, %f188, %f189}, [%rd64+32];
	ld.global.nc.v4.f32 	{%f190, %f191, %f192, %f193}, [%rd66+32];
	ld.global.nc.v4.f32 	{%f194, %f195, %f196, %f197}, [%rd68+32];
	ld.global.nc.f32 	%f198, [%rd69+36];
	ld.global.nc.f32 	%f199, [%rd69+44];
	ld.global.nc.f32 	%f200, [%rd70+36];
	ld.global.nc.f32 	%f201, [%rd70+44];
	add.f32 	%f202, %f182, %f190;
	add.f32 	%f203, %f186, %f194;
	add.f32 	%f204, %f183, %f198;
	add.f32 	%f205, %f187, %f200;
	add.f32 	%f206, %f184, %f192;
	add.f32 	%f207, %f188, %f196;
	add.f32 	%f208, %f185, %f199;
	add.f32 	%f209, %f189, %f201;
	mul.f32 	%f210, %f204, %f205;
	fma.rn.f32 	%f211, %f202, %f203, %f210;
	fma.rn.f32 	%f212, %f206, %f207, %f211;
	fma.rn.f32 	%f213, %f208, %f209, %f212;
	add.f32 	%f214, %f181, %f213;
	ld.global.nc.v4.f32 	{%f215, %f216, %f217, %f218}, [%rd62+48];
	ld.global.nc.v4.f32 	{%f219, %f220, %f221, %f222}, [%rd64+48];
	ld.global.nc.v4.f32 	{%f223, %f224, %f225, %f226}, [%rd66+48];
	ld.global.nc.v4.f32 	{%f227, %f228, %f229, %f230}, [%rd68+48];
	ld.global.nc.f32 	%f231, [%rd69+52];
	ld.global.nc.f32 	%f232, [%rd69+60];
	ld.global.nc.f32 	%f233, [%rd70+52];
	ld.global.nc.f32 	%f234, [%rd70+60];
	add.f32 	%f235, %f215, %f223;
	add.f32 	%f236, %f219, %f227;
	add.f32 	%f237, %f216, %f231;
	add.f32 	%f238, %f220, %f233;
	add.f32 	%f239, %f217, %f225;
	add.f32 	%f240, %f221, %f229;
	add.f32 	%f241, %f218, %f232;
	add.f32 	%f242, %f222, %f234;
	mul.f32 	%f243, %f237, %f238;
	fma.rn.f32 	%f244, %f235, %f236, %f243;
	fma.rn.f32 	%f245, %f239, %f240, %f244;
	fma.rn.f32 	%f246, %f241, %f242, %f245;
	add.f32 	%f518, %f214, %f246;
	add.s32 	%r218, %r218, 16;
	add.s32 	%r217, %r217, 4;
	setp.ne.s32 	%p17, %r217, %r14;
	@%p17 bra 	$L__BB2_13;
$L__BB2_14:
	shr.u32 	%r121, %r11, 2;
	add.s32 	%r122, %r121, 1;
	and.b32  	%r123, %r122, 3;
	setp.eq.s32 	%p18, %r123, 0;
	@%p18 bra 	$L__BB2_19;
	and.b32  	%r124, %r11, 12;
	setp.eq.s32 	%p19, %r124, 0;
	@%p19 bra 	$L__BB2_17;
	add.s32 	%r125, %r218, %r5;
	mul.wide.s32 	%rd71, %r125, 4;
	add.s64 	%rd72, %rd4, %rd71;
	ld.global.nc.v4.f32 	{%f248, %f249, %f250, %f251}, [%rd72];
	add.s32 	%r126, %r218, %r25;
	mul.wide.s32 	%rd73, %r126, 4;
	add.s64 	%rd74, %rd3, %rd73;
	ld.global.nc.v4.f32 	{%f252, %f253, %f254, %f255}, [%rd74];
	add.s32 	%r127, %r218, %r4;
	mul.wide.u32 	%rd75, %r127, 4;
	add.s64 	%rd76, %rd1, %rd75;
	ld.global.nc.v4.f32 	{%f256, %f257, %f258, %f259}, [%rd76];
	add.s32 	%r128, %r218, %r24;
	mul.wide.s32 	%rd77, %r128, 4;
	add.s64 	%rd78, %rd1, %rd77;
	ld.global.nc.v4.f32 	{%f260, %f261, %f262, %f263}, [%rd78];
	add.s64 	%rd79, %rd2, %rd75;
	ld.global.nc.f32 	%f264, [%rd79+4];
	ld.global.nc.f32 	%f265, [%rd79+12];
	add.s64 	%rd80, %rd2, %rd77;
	ld.global.nc.f32 	%f266, [%rd80+4];
	ld.global.nc.f32 	%f267, [%rd80+12];
	add.f32 	%f268, %f248, %f256;
	add.f32 	%f269, %f252, %f260;
	add.f32 	%f270, %f249, %f264;
	add.f32 	%f271, %f253, %f266;
	add.f32 	%f272, %f250, %f258;
	add.f32 	%f273, %f254, %f262;
	add.f32 	%f274, %f251, %f265;
	add.f32 	%f275, %f255, %f267;
	mul.f32 	%f276, %f270, %f271;
	fma.rn.f32 	%f277, %f268, %f269, %f276;
	fma.rn.f32 	%f278, %f272, %f273, %f277;
	fma.rn.f32 	%f279, %f274, %f275, %f278;
	add.f32 	%f280, %f518, %f279;
	ld.global.nc.v4.f32 	{%f281, %f282, %f283, %f284}, [%rd72+16];
	ld.global.nc.v4.f32 	{%f285, %f286, %f287, %f288}, [%rd74+16];
	cvt.u64.u32 	%rd81, %r218;
	add.s64 	%rd82, %rd81, %rd9;
	shl.b64 	%rd83, %rd82, 2;
	add.s64 	%rd84, %rd1, %rd83;
	ld.global.nc.v4.f32 	{%f289, %f290, %f291, %f292}, [%rd84+16];
	ld.global.nc.v4.f32 	{%f293, %f294, %f295, %f296}, [%rd78+16];
	add.s64 	%rd85, %rd2, %rd83;
	ld.global.nc.f32 	%f297, [%rd85+20];
	ld.global.nc.f32 	%f298, [%rd85+28];
	ld.global.nc.f32 	%f299, [%rd80+20];
	ld.global.nc.f32 	%f300, [%rd80+28];
	add.f32 	%f301, %f281, %f289;
	add.f32 	%f302, %f285, %f293;
	add.f32 	%f303, %f282, %f297;
	add.f32 	%f304, %f286, %f299;
	add.f32 	%f305, %f283, %f291;
	add.f32 	%f306, %f287, %f295;
	add.f32 	%f307, %f284, %f298;
	add.f32 	%f308, %f288, %f300;
	mul.f32 	%f309, %f303, %f304;
	fma.rn.f32 	%f310, %f301, %f302, %f309;
	fma.rn.f32 	%f311, %f305, %f306, %f310;
	fma.rn.f32 	%f312, %f307, %f308, %f311;
	add.f32 	%f518, %f280, %f312;
	add.s32 	%r218, %r218, 8;
$L__BB2_17:
	and.b32  	%r129, %r11, 4;
	setp.ne.s32 	%p20, %r129, 0;
	@%p20 bra 	$L__BB2_19;
	add.s32 	%r130, %r218, %r5;
	mul.wide.s32 	%rd86, %r130, 4;
	add.s64 	%rd87, %rd4, %rd86;
	ld.global.nc.v4.f32 	{%f313, %f314, %f315, %f316}, [%rd87];
	add.s32 	%r131, %r218, %r25;
	mul.wide.s32 	%rd88, %r131, 4;
	add.s64 	%rd89, %rd3, %rd88;
	ld.global.nc.v4.f32 	{%f317, %f318, %f319, %f320}, [%rd89];
	add.s32 	%r132, %r218, %r4;
	mul.wide.u32 	%rd90, %r132, 4;
	add.s64 	%rd91, %rd1, %rd90;
	ld.global.nc.v4.f32 	{%f321, %f322, %f323, %f324}, [%rd91];
	add.s32 	%r133, %r218, %r24;
	mul.wide.s32 	%rd92, %r133, 4;
	add.s64 	%rd93, %rd1, %rd92;
	ld.global.nc.v4.f32 	{%f325, %f326, %f327, %f328}, [%rd93];
	add.s64 	%rd94, %rd2, %rd90;
	ld.global.nc.f32 	%f329, [%rd94+4];
	ld.global.nc.f32 	%f330, [%rd94+12];
	add.s64 	%rd95, %rd2, %rd92;
	ld.global.nc.f32 	%f331, [%rd95+4];
	ld.global.nc.f32 	%f332, [%rd95+12];
	add.f32 	%f333, %f313, %f321;
	add.f32 	%f334, %f317, %f325;
	add.f32 	%f335, %f314, %f329;
	add.f32 	%f336, %f318, %f331;
	add.f32 	%f337, %f315, %f323;
	add.f32 	%f338, %f319, %f327;
	add.f32 	%f339, %f316, %f330;
	add.f32 	%f340, %f320, %f332;
	mul.f32 	%f341, %f335, %f336;
	fma.rn.f32 	%f342, %f333, %f334, %f341;
	fma.rn.f32 	%f343, %f337, %f338, %f342;
	fma.rn.f32 	%f344, %f339, %f340, %f343;
	add.f32 	%f518, %f518, %f344;
$L__BB2_19:
	mul.f32 	%f345, %f63, %f518;
	shl.b32 	%r134, %r215, 2;
	mov.u32 	%r135, smem;
	add.s32 	%r136, %r135, %r134;
	st.shared.f32 	[%r136], %f345;
	add.s32 	%r215, %r215, %r7;
	setp.lt.s32 	%p21, %r215, %r22;
	@%p21 bra 	$L__BB2_11;
	bra.uni 	$L__BB2_35;
$L__BB2_20:
	shl.b32 	%r111, %r220, 2;
	mov.u32 	%r112, smem;
	add.s32 	%r113, %r112, %r111;
	st.shared.f32 	[%r113], %f1;
	add.s32 	%r220, %r220, %r7;
	setp.lt.s32 	%p15, %r220, %r22;
	@%p15 bra 	$L__BB2_20;
	bra.uni 	$L__BB2_35;
$L__BB2_21:
	setp.gt.s32 	%p5, %r80, 0;
	mov.u32 	%r228, %r236;
	@%p5 bra 	$L__BB2_22;
	bra.uni 	$L__BB2_34;
$L__BB2_22:
	mov.u32 	%r221, %r236;
$L__BB2_23:
	setp.lt.u32 	%p7, %r11, 3;
	add.s32 	%r96, %r221, %r214;
	mul.lo.s32 	%r37, %r96, %r80;
	add.s32 	%r38, %r37, %r3;
	mov.f32 	%f524, 0f00000000;
	mov.b32 	%r227, 0;
	@%p7 bra 	$L__BB2_26;
	shl.b64 	%rd135, %rd9, 2;
	mov.f32 	%f524, 0f00000000;
	mov.u32 	%r222, %r38;
	mov.u32 	%r223, %r5;
	mov.u32 	%r224, %r37;
	mov.u32 	%r225, %r15;
$L__BB2_25:
	.pragma "nounroll";
	mul.wide.s32 	%rd23, %r224, 4;
	add.s64 	%rd24, %rd23, 12;
	mul.wide.s32 	%rd25, %r223, 4;
	add.s64 	%rd26, %rd7, %rd25;
	mul.wide.s32 	%rd27, %r222, 4;
	add.s64 	%rd28, %rd8, %rd27;
	ld.global.nc.f32 	%f69, [%rd26+-8];
	ld.global.nc.f32 	%f70, [%rd28+-8];
	add.s64 	%rd29, %rd1, %rd135;
	ld.global.nc.f32 	%f71, [%rd29];
	add.s64 	%rd30, %rd1, %rd24;
	ld.global.nc.f32 	%f72, [%rd30+-12];
	add.f32 	%f73, %f70, %f72;
	add.f32 	%f74, %f69, %f71;
	fma.rn.f32 	%f75, %f74, %f73, %f524;
	ld.global.nc.f32 	%f76, [%rd26+-4];
	ld.global.nc.f32 	%f77, [%rd28+-4];
	add.s64 	%rd31, %rd2, %rd135;
	ld.global.nc.f32 	%f78, [%rd31+4];
	add.s64 	%rd32, %rd2, %rd24;
	ld.global.nc.f32 	%f79, [%rd32+-8];
	add.f32 	%f80, %f77, %f79;
	add.f32 	%f81, %f76, %f78;
	fma.rn.f32 	%f82, %f81, %f80, %f75;
	ld.global.nc.f32 	%f83, [%rd26];
	ld.global.nc.f32 	%f84, [%rd28];
	ld.global.nc.f32 	%f85, [%rd29+8];
	ld.global.nc.f32 	%f86, [%rd30+-4];
	add.f32 	%f87, %f84, %f86;
	add.f32 	%f88, %f83, %f85;
	fma.rn.f32 	%f89, %f88, %f87, %f82;
	ld.global.nc.f32 	%f90, [%rd26+4];
	ld.global.nc.f32 	%f91, [%rd28+4];
	ld.global.nc.f32 	%f92, [%rd31+12];
	ld.global.nc.f32 	%f93, [%rd32];
	add.f32 	%f94, %f91, %f93;
	add.f32 	%f95, %f90, %f92;
	fma.rn.f32 	%f524, %f95, %f94, %f89;
	add.s32 	%r225, %r225, 4;
	add.s32 	%r224, %r224, 4;
	add.s32 	%r223, %r223, 4;
	add.s32 	%r222, %r222, 4;
	add.s64 	%rd135, %rd135, 16;
	setp.ne.s32 	%p8, %r225, 0;
	mov.u32 	%r227, %r12;
	@%p8 bra 	$L__BB2_25;
$L__BB2_26:
	setp.eq.s32 	%p9, %r6, 1;
	@%p9 bra 	$L__BB2_28;
	add.s32 	%r97, %r227, %r5;
	mul.wide.s32 	%rd33, %r97, 4;
	add.s64 	%rd34, %rd4, %rd33;
	ld.global.nc.f32 	%f97, [%rd34];
	add.s32 	%r98, %r227, %r38;
	mul.wide.s32 	%rd35, %r98, 4;
	add.s64 	%rd36, %rd3, %rd35;
	ld.global.nc.f32 	%f98, [%rd36];
	add.s32 	%r99, %r227, %r4;
	mul.wide.u32 	%rd37, %r99, 4;
	add.s64 	%rd38, %rd1, %rd37;
	ld.global.nc.f32 	%f99, [%rd38];
	add.s32 	%r100, %r227, %r37;
	mul.wide.s32 	%rd39, %r100, 4;
	add.s64 	%rd40, %rd1, %rd39;
	ld.global.nc.f32 	%f100, [%rd40];
	add.f32 	%f101, %f98, %f100;
	add.f32 	%f102, %f97, %f99;
	fma.rn.f32 	%f103, %f102, %f101, %f524;
	ld.global.nc.f32 	%f104, [%rd34+4];
	ld.global.nc.f32 	%f105, [%rd36+4];
	cvt.u64.u32 	%rd41, %r227;
	add.s64 	%rd42, %rd41, %rd9;
	shl.b64 	%rd43, %rd42, 2;
	add.s64 	%rd44, %rd2, %rd43;
	ld.global.nc.f32 	%f106, [%rd44+4];
	cvt.s64.s32 	%rd45, %r37;
	add.s64 	%rd46, %rd41, %rd45;
	shl.b64 	%rd47, %rd46, 2;
	add.s64 	%rd48, %rd2, %rd47;
	ld.global.nc.f32 	%f107, [%rd48+4];
	add.f32 	%f108, %f105, %f107;
	add.f32 	%f109, %f104, %f106;
	fma.rn.f32 	%f524, %f109, %f108, %f103;
	add.s32 	%r227, %r227, 2;
$L__BB2_28:
	setp.eq.s32 	%p10, %r13, 0;
	@%p10 bra 	$L__BB2_33;
	add.s32 	%r101, %r227, %r5;
	mul.wide.s32 	%rd49, %r101, 4;
	add.s64 	%rd50, %rd4, %rd49;
	ld.global.nc.f32 	%f20, [%rd50];
	add.s32 	%r102, %r227, %r38;
	mul.wide.s32 	%rd51, %r102, 4;
	add.s64 	%rd52, %rd3, %rd51;
	ld.global.nc.f32 	%f21, [%rd52];
	and.b32  	%r103, %r227, 1;
	setp.eq.b32 	%p11, %r103, 1;
	not.pred 	%p12, %p11;
	@%p12 bra 	$L__BB2_31;
	add.s32 	%r104, %r227, %r4;
	mul.wide.u32 	%rd53, %r104, 4;
	add.s64 	%rd54, %rd2, %rd53;
	ld.global.nc.f32 	%f527, [%rd54];
	add.s32 	%r105, %r227, %r37;
	mul.wide.s32 	%rd55, %r105, 4;
	add.s64 	%rd56, %rd2, %rd55;
	ld.global.nc.f32 	%f528, [%rd56];
	bra.uni 	$L__BB2_32;
$L__BB2_31:
	add.s32 	%r106, %r227, %r4;
	mul.wide.u32 	%rd57, %r106, 4;
	add.s64 	%rd58, %rd1, %rd57;
	ld.global.nc.f32 	%f527, [%rd58];
	add.s32 	%r107, %r227, %r37;
	mul.wide.s32 	%rd59, %r107, 4;
	add.s64 	%rd60, %rd1, %rd59;
	ld.global.nc.f32 	%f528, [%rd60];
$L__BB2_32:
	add.f32 	%f110, %f21, %f528;
	add.f32 	%f111, %f20, %f527;
	fma.rn.f32 	%f524, %f111, %f110, %f524;
$L__BB2_33:
	mul.f32 	%f112, %f63, %f524;
	shl.b32 	%r108, %r221, 2;
	mov.u32 	%r109, smem;
	add.s32 	%r110, %r109, %r108;
	st.shared.f32 	[%r110], %f112;
	add.s32 	%r221, %r221, %r7;
	setp.lt.s32 	%p13, %r221, %r22;
	@%p13 bra 	$L__BB2_23;
	bra.uni 	$L__BB2_35;
$L__BB2_34:
	shl.b32 	%r92, %r228, 2;
	mov.u32 	%r93, smem;
	add.s32 	%r94, %r93, %r92;
	st.shared.f32 	[%r94], %f1;
	add.s32 	%r228, %r228, %r7;
	setp.lt.s32 	%p6, %r228, %r22;
	@%p6 bra 	$L__BB2_34;
$L__BB2_35:
	setp.ge.s32 	%p22, %r236, %r22;
	bar.sync 	0;
	mov.f32 	%f531, 0fFF800000;
	@%p22 bra 	$L__BB2_38;
	mov.f32 	%f531, 0fFF800000;
	mov.u32 	%r229, %r236;
$L__BB2_37:
	shl.b32 	%r137, %r229, 2;
	mov.u32 	%r138, smem;
	add.s32 	%r139, %r138, %r137;
	ld.shared.f32 	%f348, [%r139];
	max.f32 	%f531, %f531, %f348;
	add.s32 	%r229, %r229, %r7;
	setp.lt.s32 	%p23, %r229, %r22;
	@%p23 bra 	$L__BB2_37;
$L__BB2_38:
	setp.ne.s32 	%p24, %r8, 0;
	mov.b32 	%r140, %f531;
	shfl.sync.bfly.b32	%r141|%p25, %r140, 16, 31, -1;
	mov.b32 	%f349, %r141;
	max.f32 	%f350, %f531, %f349;
	mov.b32 	%r142, %f350;
	shfl.sync.bfly.b32	%r143|%p26, %r142, 8, 31, -1;
	mov.b32 	%f351, %r143;
	max.f32 	%f352, %f350, %f351;
	mov.b32 	%r144, %f352;
	shfl.sync.bfly.b32	%r145|%p27, %r144, 4, 31, -1;
	mov.b32 	%f353, %r145;
	max.f32 	%f354, %f352, %f353;
	mov.b32 	%r146, %f354;
	shfl.sync.bfly.b32	%r147|%p28, %r146, 2, 31, -1;
	mov.b32 	%f355, %r147;
	max.f32 	%f356, %f354, %f355;
	mov.b32 	%r148, %f356;
	shfl.sync.bfly.b32	%r149|%p29, %r148, 1, 31, -1;
	mov.b32 	%f357, %r149;
	max.f32 	%f33, %f356, %f357;
	@%p24 bra 	$L__BB2_40;
	st.shared.f32 	[%r9], %f33;
$L__BB2_40:
	add.s32 	%r150, %r7, 31;
	shr.u32 	%r55, %r150, 5;
	setp.gt.u32 	%p30, %r236, 31;
	bar.sync 	0;
	@%p30 bra 	$L__BB2_45;
	setp.ge.u32 	%p31, %r236, %r55;
	mov.f32 	%f532, 0fFF800000;
	@%p31 bra 	$L__BB2_43;
	ld.shared.f32 	%f532, [%r10];
$L__BB2_43:
	setp.ne.s32 	%p32, %r8, 0;
	mov.b32 	%r151, %f532;
	shfl.sync.bfly.b32	%r152|%p33, %r151, 16, 31, -1;
	mov.b32 	%f359, %r152;
	max.f32 	%f360, %f532, %f359;
	mov.b32 	%r153, %f360;
	shfl.sync.bfly.b32	%r154|%p34, %r153, 8, 31, -1;
	mov.b32 	%f361, %r154;
	max.f32 	%f362, %f360, %f361;
	mov.b32 	%r155, %f362;
	shfl.sync.bfly.b32	%r156|%p35, %r155, 4, 31, -1;
	mov.b32 	%f363, %r156;
	max.f32 	%f364, %f362, %f363;
	mov.b32 	%r157, %f364;
	shfl.sync.bfly.b32	%r158|%p36, %r157, 2, 31, -1;
	mov.b32 	%f365, %r158;
	max.f32 	%f366, %f364, %f365;
	mov.b32 	%r159, %f366;
	shfl.sync.bfly.b32	%r160|%p37, %r159, 1, 31, -1;
	mov.b32 	%f367, %r160;
	max.f32 	%f36, %f366, %f367;
	@%p32 bra 	$L__BB2_45;
	st.shared.f32 	[smem+256], %f36;
$L__BB2_45:
	setp.ge.s32 	%p38, %r236, %r22;
	bar.sync 	0;
	ld.shared.f32 	%f369, [smem+256];
	max.f32 	%f37, %f516, %f369;
	sub.f32 	%f370, %f516, %f37;
	fma.rn.f32 	%f371, %f370, 0f3BBB989D, 0f3F000000;
	cvt.sat.f32.f32 	%f372, %f371;
	mov.f32 	%f373, 0f4B400001;
	mov.f32 	%f374, 0f437C0000;
	fma.rm.f32 	%f375, %f372, %f374, %f373;
	add.f32 	%f376, %f375, 0fCB40007F;
	neg.f32 	%f377, %f376;
	fma.rn.f32 	%f378, %f370, 0f3FB8AA3B, %f377;
	fma.rn.f32 	%f379, %f370, 0f32A57060, %f378;
	mov.b32 	%r161, %f375;
	shl.b32 	%r162, %r161, 23;
	mov.b32 	%f380, %r162;
	ex2.approx.ftz.f32 	%f381, %f379;
	mul.f32 	%f38, %f381, %f380;
	mov.f32 	%f534, 0f00000000;
	@%p38 bra 	$L__BB2_48;
	mov.f32 	%f534, 0f00000000;
	mov.u32 	%r230, %r236;
$L__BB2_47:
	shl.b32 	%r163, %r230, 2;
	mov.u32 	%r164, smem;
	add.s32 	%r165, %r164, %r163;
	ld.shared.f32 	%f383, [%r165];
	sub.f32 	%f384, %f383, %f37;
	fma.rn.f32 	%f385, %f384, 0f3BBB989D, 0f3F000000;
	cvt.sat.f32.f32 	%f386, %f385;
	mov.f32 	%f387, 0f4B400001;
	mov.f32 	%f388, 0f437C0000;
	fma.rm.f32 	%f389, %f386, %f388, %f387;
	add.f32 	%f390, %f389, 0fCB40007F;
	neg.f32 	%f391, %f390;
	fma.rn.f32 	%f392, %f384, 0f3FB8AA3B, %f391;
	fma.rn.f32 	%f393, %f384, 0f32A57060, %f392;
	mov.b32 	%r166, %f389;
	shl.b32 	%r167, %r166, 23;
	mov.b32 	%f394, %r167;
	ex2.approx.ftz.f32 	%f395, %f393;
	mul.f32 	%f396, %f395, %f394;
	st.shared.f32 	[%r165], %f396;
	add.f32 	%f534, %f534, %f396;
	add.s32 	%r230, %r230, %r7;
	setp.lt.s32 	%p39, %r230, %r22;
	@%p39 bra 	$L__BB2_47;
$L__BB2_48:
	setp.ne.s32 	%p40, %r8, 0;
	mov.b32 	%r168, %f534;
	shfl.sync.bfly.b32	%r169|%p41, %r168, 16, 31, -1;
	mov.b32 	%f397, %r169;
	add.f32 	%f398, %f534, %f397;
	mov.b32 	%r170, %f398;
	shfl.sync.bfly.b32	%r171|%p42, %r170, 8, 31, -1;
	mov.b32 	%f399, %r171;
	add.f32 	%f400, %f398, %f399;
	mov.b32 	%r172, %f400;
	shfl.sync.bfly.b32	%r173|%p43, %r172, 4, 31, -1;
	mov.b32 	%f401, %r173;
	add.f32 	%f402, %f400, %f401;
	mov.b32 	%r174, %f402;
	shfl.sync.bfly.b32	%r175|%p44, %r174, 2, 31, -1;
	mov.b32 	%f403, %r175;
	add.f32 	%f404, %f402, %f403;
	mov.b32 	%r176, %f404;
	shfl.sync.bfly.b32	%r177|%p45, %r176, 1, 31, -1;
	mov.b32 	%f405, %r177;
	add.f32 	%f42, %f404, %f405;
	@%p40 bra 	$L__BB2_50;
	st.shared.f32 	[%r9], %f42;
$L__BB2_50:
	setp.gt.u32 	%p46, %r236, 31;
	bar.sync 	0;
	@%p46 bra 	$L__BB2_55;
	setp.ge.u32 	%p47, %r236, %r55;
	mov.f32 	%f535, 0f00000000;
	@%p47 bra 	$L__BB2_53;
	ld.shared.f32 	%f535, [%r10];
$L__BB2_53:
	setp.ne.s32 	%p48, %r8, 0;
	mov.b32 	%r178, %f535;
	shfl.sync.bfly.b32	%r179|%p49, %r178, 16, 31, -1;
	mov.b32 	%f407, %r179;
	add.f32 	%f408, %f535, %f407;
	mov.b32 	%r180, %f408;
	shfl.sync.bfly.b32	%r181|%p50, %r180, 8, 31, -1;
	mov.b32 	%f409, %r181;
	add.f32 	%f410, %f408, %f409;
	mov.b32 	%r182, %f410;
	shfl.sync.bfly.b32	%r183|%p51, %r182, 4, 31, -1;
	mov.b32 	%f411, %r183;
	add.f32 	%f412, %f410, %f411;
	mov.b32 	%r184, %f412;
	shfl.sync.bfly.b32	%r185|%p52, %r184, 2, 31, -1;
	mov.b32 	%f413, %r185;
	add.f32 	%f414, %f412, %f413;
	mov.b32 	%r186, %f414;
	shfl.sync.bfly.b32	%r187|%p53, %r186, 1, 31, -1;
	mov.b32 	%f415, %r187;
	add.f32 	%f45, %f414, %f415;
	@%p48 bra 	$L__BB2_55;
	st.shared.f32 	[smem+256], %f45;
$L__BB2_55:
	setp.ge.s32 	%p54, %r236, %r80;
	bar.sync 	0;
	ld.shared.f32 	%f416, [smem+256];
	fma.rn.f32 	%f515, %f515, %f38, %f416;
	@%p54 bra 	$L__BB2_74;
	shl.b32 	%r188, %r213, 6;
	sub.s32 	%r189, %r20, %r188;
	sub.s32 	%r58, %r189, %r21;
	and.b32  	%r59, %r20, 3;
	add.s32 	%r60, %r189, -1;
	add.s32 	%r61, %r21, -1;
	and.b32  	%r62, %r20, 7;
	add.s32 	%r63, %r62, -1;
	mov.u32 	%r231, %r236;
$L__BB2_57:
	setp.eq.s32 	%p55, %r214, 0;
	add.s32 	%r190, %r231, %r5;
	mul.wide.s32 	%rd96, %r190, 4;
	add.s64 	%rd13, %rd6, %rd96;
	mov.f32 	%f536, 0f00000000;
	@%p55 bra 	$L__BB2_59;
	ld.global.f32 	%f536, [%rd13];
$L__BB2_59:
	setp.lt.s32 	%p56, %r22, 1;
	mov.f32 	%f544, 0f00000000;
	@%p56 bra 	$L__BB2_73;
	setp.lt.u32 	%p57, %r60, 15;
	add.s32 	%r65, %r231, %r3;
	mov.f32 	%f544, 0f00000000;
	mov.b32 	%r234, 0;
	@%p57 bra 	$L__BB2_63;
	mov.f32 	%f544, 0f00000000;
	mov.b32 	%r232, 0;
$L__BB2_62:
	.pragma "nounroll";
	add.s32 	%r193, %r232, %r214;
	mad.lo.s32 	%r194, %r193, %r80, %r65;
	shl.b32 	%r195, %r232, 2;
	mov.u32 	%r196, smem;
	add.s32 	%r197, %r196, %r195;
	ld.shared.v4.f32 	{%f422, %f423, %f424, %f425}, [%r197];
	mul.wide.s32 	%rd97, %r194, 4;
	add.s64 	%rd98, %rd5, %rd97;
	ld.global.nc.f32 	%f426, [%rd98];
	fma.rn.f32 	%f427, %f422, %f426, %f544;
	mul.wide.s32 	%rd99, %r80, 4;
	add.s64 	%rd100, %rd98, %rd99;
	ld.global.nc.f32 	%f428, [%rd100];
	fma.rn.f32 	%f429, %f423, %f428, %f427;
	add.s64 	%rd101, %rd100, %rd99;
	ld.global.nc.f32 	%f430, [%rd101];
	fma.rn.f32 	%f431, %f424, %f430, %f429;
	add.s64 	%rd102, %rd101, %rd99;
	ld.global.nc.f32 	%f432, [%rd102];
	fma.rn.f32 	%f433, %f425, %f432, %f431;
	ld.shared.v4.f32 	{%f434, %f435, %f436, %f437}, [%r197+16];
	add.s64 	%rd103, %rd102, %rd99;
	ld.global.nc.f32 	%f438, [%rd103];
	fma.rn.f32 	%f439, %f434, %f438, %f433;
	add.s64 	%rd104, %rd103, %rd99;
	ld.global.nc.f32 	%f440, [%rd104];
	fma.rn.f32 	%f441, %f435, %f440, %f439;
	add.s64 	%rd105, %rd104, %rd99;
	ld.global.nc.f32 	%f442, [%rd105];
	fma.rn.f32 	%f443, %f436, %f442, %f441;
	add.s64 	%rd106, %rd105, %rd99;
	ld.global.nc.f32 	%f444, [%rd106];
	fma.rn.f32 	%f445, %f437, %f444, %f443;
	ld.shared.v4.f32 	{%f446, %f447, %f448, %f449}, [%r197+32];
	add.s64 	%rd107, %rd106, %rd99;
	ld.global.nc.f32 	%f450, [%rd107];
	fma.rn.f32 	%f451, %f446, %f450, %f445;
	add.s64 	%rd108, %rd107, %rd99;
	ld.global.nc.f32 	%f452, [%rd108];
	fma.rn.f32 	%f453, %f447, %f452, %f451;
	add.s64 	%rd109, %rd108, %rd99;
	ld.global.nc.f32 	%f454, [%rd109];
	fma.rn.f32 	%f455, %f448, %f454, %f453;
	add.s64 	%rd110, %rd109, %rd99;
	ld.global.nc.f32 	%f456, [%rd110];
	fma.rn.f32 	%f457, %f449, %f456, %f455;
	ld.shared.v4.f32 	{%f458, %f459, %f460, %f461}, [%r197+48];
	add.s64 	%rd111, %rd110, %rd99;
	ld.global.nc.f32 	%f462, [%rd111];
	fma.rn.f32 	%f463, %f458, %f462, %f457;
	add.s64 	%rd112, %rd111, %rd99;
	ld.global.nc.f32 	%f464, [%rd112];
	fma.rn.f32 	%f465, %f459, %f464, %f463;
	add.s64 	%rd113, %rd112, %rd99;
	ld.global.nc.f32 	%f466, [%rd113];
	fma.rn.f32 	%f467, %f460, %f466, %f465;
	add.s64 	%rd114, %rd113, %rd99;
	ld.global.nc.f32 	%f468, [%rd114];
	fma.rn.f32 	%f544, %f461, %f468, %f467;
	add.s32 	%r232, %r232, 16;
	setp.ne.s32 	%p58, %r232, %r58;
	mov.u32 	%r234, %r58;
	@%p58 bra 	$L__BB2_62;
$L__BB2_63:
	setp.eq.s32 	%p59, %r21, 0;
	@%p59 bra 	$L__BB2_73;
	setp.lt.u32 	%p60, %r61, 7;
	@%p60 bra 	$L__BB2_66;
	add.s32 	%r198, %r234, %r214;
	mad.lo.s32 	%r199, %r198, %r80, %r65;
	shl.b32 	%r200, %r234, 2;
	mov.u32 	%r201, smem;
	add.s32 	%r202, %r201, %r200;
	ld.shared.f32 	%f470, [%r202];
	mul.wide.s32 	%rd115, %r199, 4;
	add.s64 	%rd116, %rd5, %rd115;
	ld.global.nc.f32 	%f471, [%rd116];
	fma.rn.f32 	%f472, %f470, %f471, %f544;
	ld.shared.f32 	%f473, [%r202+4];
	mul.wide.s32 	%rd117, %r80, 4;
	add.s64 	%rd118, %rd116, %rd117;
	ld.global.nc.f32 	%f474, [%rd118];
	fma.rn.f32 	%f475, %f473, %f474, %f472;
	ld.shared.f32 	%f476, [%r202+8];
	add.s64 	%rd119, %rd118, %rd117;
	ld.global.nc.f32 	%f477, [%rd119];
	fma.rn.f32 	%f478, %f476, %f477, %f475;
	ld.shared.f32 	%f479, [%r202+12];
	add.s64 	%rd120, %rd119, %rd117;
	ld.global.nc.f32 	%f480, [%rd120];
	fma.rn.f32 	%f481, %f479, %f480, %f478;
	ld.shared.f32 	%f482, [%r202+16];
	add.s64 	%rd121, %rd120, %rd117;
	ld.global.nc.f32 	%f483, [%rd121];
	fma.rn.f32 	%f484, %f482, %f483, %f481;
	ld.shared.f32 	%f485, [%r202+20];
	add.s64 	%rd122, %rd121, %rd117;
	ld.global.nc.f32 	%f486, [%rd122];
	fma.rn.f32 	%f487, %f485, %f486, %f484;
	ld.shared.f32 	%f488, [%r202+24];
	add.s64 	%rd123, %rd122, %rd117;
	ld.global.nc.f32 	%f489, [%rd123];
	fma.rn.f32 	%f490, %f488, %f489, %f487;
	ld.shared.f32 	%f491, [%r202+28];
	add.s64 	%rd124, %rd123, %rd117;
	ld.global.nc.f32 	%f492, [%rd124];
	fma.rn.f32 	%f544, %f491, %f492, %f490;
	add.s32 	%r234, %r234, 8;
$L__BB2_66:
	setp.eq.s32 	%p61, %r62, 0;
	@%p61 bra 	$L__BB2_73;
	setp.lt.u32 	%p62, %r63, 3;
	@%p62 bra 	$L__BB2_69;
	add.s32 	%r203, %r234, %r214;
	mad.lo.s32 	%r204, %r203, %r80, %r65;
	shl.b32 	%r205, %r234, 2;
	mov.u32 	%r206, smem;
	add.s32 	%r207, %r206, %r205;
	ld.shared.f32 	%f494, [%r207];
	mul.wide.s32 	%rd125, %r204, 4;
	add.s64 	%rd126, %rd5, %rd125;
	ld.global.nc.f32 	%f495, [%rd126];
	fma.rn.f32 	%f496, %f494, %f495, %f544;
	ld.shared.f32 	%f497, [%r207+4];
	mul.wide.s32 	%rd127, %r80, 4;
	add.s64 	%rd128, %rd126, %rd127;
	ld.global.nc.f32 	%f498, [%rd128];
	fma.rn.f32 	%f499, %f497, %f498, %f496;
	ld.shared.f32 	%f500, [%r207+8];
	add.s64 	%rd129, %rd128, %rd127;
	ld.global.nc.f32 	%f501, [%rd129];
	fma.rn.f32 	%f502, %f500, %f501, %f499;
	ld.shared.f32 	%f503, [%r207+12];
	add.s64 	%rd130, %rd129, %rd127;
	ld.global.nc.f32 	%f504, [%rd130];
	fma.rn.f32 	%f544, %f503, %f504, %f502;
	add.s32 	%r234, %r234, 4;
$L__BB2_69:
	setp.eq.s32 	%p63, %r59, 0;
	@%p63 bra 	$L__BB2_73;
	setp.eq.s32 	%p64, %r59, 1;
	add.s32 	%r208, %r234, %r214;
	mad.lo.s32 	%r209, %r208, %r80, %r65;
	shl.b32 	%r210, %r234, 2;
	mov.u32 	%r211, smem;
	add.s32 	%r73, %r211, %r210;
	ld.shared.f32 	%f505, [%r73];
	mul.wide.s32 	%rd131, %r209, 4;
	add.s64 	%rd14, %rd5, %rd131;
	ld.global.nc.f32 	%f506, [%rd14];
	fma.rn.f32 	%f544, %f505, %f506, %f544;
	@%p64 bra 	$L__BB2_73;
	setp.eq.s32 	%p65, %r59, 2;
	ld.shared.f32 	%f507, [%r73+4];
	mul.wide.s32 	%rd15, %r80, 4;
	add.s64 	%rd16, %rd14, %rd15;
	ld.global.nc.f32 	%f508, [%rd16];
	fma.rn.f32 	%f544, %f507, %f508, %f544;
	@%p65 bra 	$L__BB2_73;
	ld.shared.f32 	%f509, [%r73+8];
	add.s64 	%rd132, %rd16, %rd15;
	ld.global.nc.f32 	%f510, [%rd132];
	fma.rn.f32 	%f544, %f509, %f510, %f544;
$L__BB2_73:
	fma.rn.f32 	%f511, %f38, %f536, %f544;
	st.global.f32 	[%rd13], %f511;
	add.s32 	%r231, %r231, %r7;
	setp.lt.s32 	%p66, %r231, %r80;
	@%p66 bra 	$L__BB2_57;
$L__BB2_74:
	bar.sync 	0;
	setp.lt.s32 	%p67, %r19, %r79;
	add.s32 	%r213, %r213, 1;
	mov.u32 	%r214, %r19;
	mov.f32 	%f516, %f37;
	@%p67 bra 	$L__BB2_3;
	bra.uni 	$L__BB2_5;

}
	// .globl	_Z40attention_fwd_kernel_sinusoidal_fused_v3ILi64EEvPKfS1_S1_Pfiiiiif
.visible .entry _Z40attention_fwd_kernel_sinusoidal_fused_v3ILi64EEvPKfS1_S1_Pfiiiiif(
	.param .u64 .ptr .align 1 _Z40attention_fwd_kernel_sinusoidal_fused_v3ILi64EEvPKfS1_S1_Pfiiiiif_param_0,
	.param .u64 .ptr .align 1 _Z40attention_fwd_kernel_sinusoidal_fused_v3ILi64EEvPKfS1_S1_Pfiiiiif_param_1,
	.param .u64 .ptr .align 1 _Z40attention_fwd_kernel_sinusoidal_fused_v3ILi64EEvPKfS1_S1_Pfiiiiif_param_2,
	.param .u64 .ptr .align 1 _Z40attention_fwd_kernel_sinusoidal_fused_v3ILi64EEvPKfS1_S1_Pfiiiiif_param_3,
	.param .u32 _Z40attention_fwd_kernel_sinusoidal_fused_v3ILi64EEvPKfS1_S1_Pfiiiiif_param_4,
	.param .u32 _Z40attention_fwd_kernel_sinusoidal_fused_v3ILi64EEvPKfS1_S1_Pfiiiiif_param_5,
	.param .u32 _Z40attention_fwd_kernel_sinusoidal_fused_v3ILi64EEvPKfS1_S1_Pfiiiiif_param_6,
	.param .u32 _Z40attention_fwd_kernel_sinusoidal_fused_v3ILi64EEvPKfS1_S1_Pfiiiiif_param_7,
	.param .u32 _Z40attention_fwd_kernel_sinusoidal_fused_v3ILi64EEvPKfS1_S1_Pfiiiiif_param_8,
	.param .f32 _Z40attention_fwd_kernel_sinusoidal_fused_v3ILi64EEvPKfS1_S1_Pfiiiiif_param_9
)
{
	.local .align 4 .b8 	__local_depot3[28];
	.reg .b64 	%SP;
	.reg .b64 	%SPL;
	.reg .pred 	%p<95>;
	.reg .b32 	%r<377>;
	.reg .b32 	%f<399>;
	.reg .b64 	%rd<150>;
	.reg .b64 	%fd<9>;

	mov.u64 	%SPL, __local_depot3;
	ld.param.u64 	%rd22, [_Z40attention_fwd_kernel_sinusoidal_fused_v3ILi64EEvPKfS1_S1_Pfiiiiif_param_0];
	ld.param.u64 	%rd23, [_Z40attention_fwd_kernel_sinusoidal_fused_v3ILi64EEvPKfS1_S1_Pfiiiiif_param_1];
	ld.param.u32 	%r95, [_Z40attention_fwd_kernel_sinusoidal_fused_v3ILi64EEvPKfS1_S1_Pfiiiiif_param_6];
	ld.param.u32 	%r97, [_Z40attention_fwd_kernel_sinusoidal_fused_v3ILi64EEvPKfS1_S1_Pfiiiiif_param_8];
	add.u64 	%rd1, %SPL, 0;
	add.u64 	%rd2, %SPL, 0;
	add.u64 	%rd3, %SPL, 0;
	add.u64 	%rd4, %SPL, 0;
	mov.u32 	%r1, %ctaid.x;
	setp.ge.s32 	%p1, %r1, %r95;
	@%p1 bra 	$L__BB3_7;
	ld.param.u32 	%r340, [_Z40attention_fwd_kernel_sinusoidal_fused_v3ILi64EEvPKfS1_S1_Pfiiiiif_param_7];
	mov.u32 	%r98, %ctaid.y;
	mad.lo.s32 	%r99, %r98, %r95, %r1;
	mul.lo.s32 	%r2, %r99, %r97;
	setp.lt.s32 	%p2, %r340, 1;
	mov.f32 	%f374, 0f00000000;
	@%p2 bra 	$L__BB3_4;
	cvt.rn.f32.s32 	%f1, %r97;
	mov.f32 	%f82, 0fB0D40000;
	mov.f32 	%f83, 0f3EE68EBF;
	mul.rn.f32 	%f84, %f83, %f82;
	mov.f32 	%f85, 0f3D21D42E;
	mov.f32 	%f86, 0f3DF7B084;
	mul.rn.f32 	%f87, %f86, %f85;
	fma.rn.f32 	%f88, %f84, 0f3FB8AA3B, 0f34C28212;
	fma.rn.f32 	%f89, 0f3E4B8A05, 0f32A55E34, %f88;
	mul.f32 	%f90, %f87, 0f40400000;
	fma.rn.f32 	%f91, %f90, %f84, %f89;
	fma.rn.f32 	%f92, %f87, 0f3E4B8A05, %f91;
	mov.f32 	%f93, 0f41549694;
	add.rn.f32 	%f2, %f93, %f92;
	mov.f32 	%f94, 0fC1549694;
	add.rn.f32 	%f95, %f2, %f94;
	neg.f32 	%f96, %f95;
	add.rn.f32 	%f3, %f92, %f96;
	cvt.rn.f32.u32 	%f4, %r1;
	cvta.to.global.u64 	%rd5, %rd22;
	cvta.to.global.u64 	%rd6, %rd23;
	mov.f32 	%f375, 0fFF800000;
	mov.f32 	%f374, 0f00000000;
	mov.b32 	%r348, 0;
	mov.u32 	%r12, %tid.x;
	mov.u64 	%rd75, __cudart_i2opi_f;
	mov.u32 	%r349, %r348;
$L__BB3_3:
	ld.param.u32 	%r341, [_Z40attention_fwd_kernel_sinusoidal_fused_v3ILi64EEvPKfS1_S1_Pfiiiiif_param_7];
	add.s32 	%r7, %r349, 64;
	min.s32 	%r8, %r341, %r7;
	and.b32  	%r9, %r8, 7;
	and.b32  	%r10, %r8, 15;
	sub.s32 	%r11, %r8, %r349;
	setp.ge.s32 	%p3, %r12, %r11;
	@%p3 bra 	$L__BB3_52;
	bra.uni 	$L__BB3_8;
$L__BB3_4:
	mov.u32 	%r376, %tid.x;
	setp.ge.s32 	%p93, %r376, %r97;
	@%p93 bra 	$L__BB3_7;
	mov.u32 	%r4, %ntid.x;
$L__BB3_6:
	ld.param.u64 	%rd143, [_Z40attention_fwd_kernel_sinusoidal_fused_v3ILi64EEvPKfS1_S1_Pfiiiiif_param_3];
	add.s32 	%r339, %r376, %r2;
	cvta.to.global.u64 	%rd134, %rd143;
	mul.wide.s32 	%rd135, %r339, 4;
	add.s64 	%rd136, %rd134, %rd135;
	ld.global.f32 	%f369, [%rd136];
	div.rn.f32 	%f370, %f369, %f374;
	st.global.f32 	[%rd136], %f370;
	add.s32 	%r376, %r376, %r4;
	setp.lt.s32 	%p94, %r376, %r97;
	@%p94 bra 	$L__BB3_6;
$L__BB3_7:
	ret;
$L__BB3_8:
	setp.gt.s32 	%p4, %r97, 0;
	mov.u32 	%r368, %r12;
	@%p4 bra 	$L__BB3_9;
	bra.uni 	$L__BB3_51;
$L__BB3_9:
	mov.u32 	%r350, %r12;
$L__BB3_10:
	ld.param.u32 	%r342, [_Z40attention_fwd_kernel_sinusoidal_fused_v3ILi64EEvPKfS1_S1_Pfiiiiif_param_7];
	add.s32 	%r106, %r350, %r349;
	mul.lo.s32 	%r107, %r97, %r342;
	mov.u32 	%r108, %ctaid.y;
	mul.lo.s32 	%r109, %r107, %r108;
	mad.lo.s32 	%r14, %r106, %r97, %r109;
	cvt.rn.f32.s32 	%f8, %r106;
	mov.f32 	%f376, 0f00000000;
	mov.b32 	%r351, 0;
$L__BB3_11:
	add.s32 	%r110, %r351, %r2;
	mul.wide.s32 	%rd30, %r110, 4;
	add.s64 	%rd31, %rd5, %rd30;
	ld.global.nc.f32 	%f10, [%rd31];
	add.s32 	%r111, %r14, %r351;
	mul.wide.s32 	%rd32, %r111, 4;
	add.s64 	%rd33, %rd6, %rd32;
	ld.global.nc.f32 	%f11, [%rd33];
	shr.u32 	%r112, %r351, 1;
	cvt.rn.f32.u32 	%f100, %r112;
	add.f32 	%f101, %f100, %f100;
	div.rn.f32 	%f12, %f101, %f1;
	setp.eq.f32 	%p6, %f12, 0f00000000;
	mov.f32 	%f377, 0f3F800000;
	@%p6 bra 	$L__BB3_14;
	mul.rn.f32 	%f102, %f2, %f12;
	cvt.rni.f32.f32 	%f103, %f102;
	sub.f32 	%f104, %f102, %f103;
	neg.f32 	%f105, %f102;
	fma.rn.f32 	%f106, %f2, %f12, %f105;
	fma.rn.f32 	%f107, %f3, %f12, %f106;
	add.f32 	%f108, %f104, %f107;
	setp.gt.f32 	%p7, %f103, 0f00000000;
	selp.b32 	%r113, 0, -2097152000, %p7;
	abs.f32 	%f109, %f12;
	setp.num.f32 	%p8, %f109, %f109;
	setp.lt.f32 	%p9, %f102, 0f00000000;
	selp.f32 	%f110, 0f00000000, 0f7F800000, %p9;
	abs.f32 	%f111, %f102;
	setp.gt.f32 	%p10, %f111, 0f43180000;
	cvt.rzi.s32.f32 	%r114, %f103;
	shl.b32 	%r115, %r114, 23;
	sub.s32 	%r116, %r115, %r113;
	mov.b32 	%f112, %r116;
	add.s32 	%r117, %r113, 2130706432;
	mov.b32 	%f113, %r117;
	fma.rn.f32 	%f114, %f108, 0f391FCB8E, 0f3AAF85ED;
	fma.rn.f32 	%f115, %f114, %f108, 0f3C1D9856;
	fma.rn.f32 	%f116, %f115, %f108, 0f3D6357BB;
	fma.rn.f32 	%f117, %f116, %f108, 0f3E75FDEC;
	fma.rn.f32 	%f118, %f117, %f108, 0f3F317218;
	fma.rn.f32 	%f119, %f118, %f108, 0f3F800000;
	mul.f32 	%f120, %f119, %f113;
	mul.f32 	%f121, %f120, %f112;
	selp.f32 	%f377, %f110, %f121, %p10;
	@%p8 bra 	$L__BB3_14;
	mov.f32 	%f122, 0f461C4000;
	add.rn.f32 	%f377, %f122, %f12;
$L__BB3_14:
	rcp.rn.f32 	%f123, %f377;
	mul.f32 	%f16, %f123, %f4;
	mul.f32 	%f17, %f123, %f8;
	and.b32  	%r118, %r351, 1;
	setp.eq.b32 	%p11, %r118, 1;
	not.pred 	%p12, %p11;
	@%p12 bra 	$L__BB3_32;
	mul.f32 	%f124, %f16, 0f3F22F983;
	cvt.rni.s32.f32 	%r355, %f124;
	cvt.rn.f32.s32 	%f125, %r355;
	fma.rn.f32 	%f126, %f125, 0fBFC90FDA, %f16;
	fma.rn.f32 	%f127, %f125, 0fB3A22168, %f126;
	fma.rn.f32 	%f378, %f125, 0fA7C234C5, %f127;
	abs.f32 	%f19, %f16;
	setp.ltu.f32 	%p13, %f19, 0f47CE4780;
	@%p13 bra 	$L__BB3_23;
	setp.eq.f32 	%p14, %f19, 0f7F800000;
	@%p14 bra 	$L__BB3_22;
	mov.b32 	%r17, %f16;
	shl.b32 	%r120, %r17, 8;
	or.b32  	%r18, %r120, -2147483648;
	mov.b64 	%rd146, 0;
	mov.b32 	%r352, 0;
	mov.u64 	%rd144, __cudart_i2opi_f;
	mov.u64 	%rd145, %rd2;
$L__BB3_18:
	.pragma "nounroll";
	ld.global.nc.u32 	%r121, [%rd144];
	mad.wide.u32 	%rd36, %r121, %r18, %rd146;
	shr.u64 	%rd146, %rd36, 32;
	st.local.u32 	[%rd145], %rd36;
	add.s32 	%r352, %r352, 1;
	add.s64 	%rd145, %rd145, 4;
	add.s64 	%rd144, %rd144, 4;
	setp.ne.s32 	%p15, %r352, 6;
	@%p15 bra 	$L__BB3_18;
	shr.u32 	%r122, %r17, 23;
	st.local.u32 	[%rd2+24], %rd146;
	and.b32  	%r123, %r122, 31;
	and.b32  	%r124, %r122, 224;
	add.s32 	%r125, %r124, -128;
	shr.u32 	%r126, %r125, 5;
	mul.wide.u32 	%rd37, %r126, 4;
	sub.s64 	%rd38, %rd2, %rd37;
	ld.local.u32 	%r353, [%rd38+24];
	ld.local.u32 	%r354, [%rd38+20];
	setp.eq.s32 	%p16, %r123, 0;
	@%p16 bra 	$L__BB3_21;
	shf.l.wrap.b32 	%r353, %r354, %r353, %r123;
	and.b32  	%r129, %r122, 224;
	add.s32 	%r130, %r129, -128;
	shr.u32 	%r131, %r130, 5;
	mul.wide.u32 	%rd39, %r131, 4;
	sub.s64 	%rd40, %rd2, %rd39;
	ld.local.u32 	%r132, [%rd40+16];
	shf.l.wrap.b32 	%r354, %r132, %r354, %r123;
$L__BB3_21:
	shr.u32 	%r133, %r353, 30;
	shf.l.wrap.b32 	%r134, %r354, %r353, 2;
	shl.b32 	%r135, %r354, 2;
	shr.u32 	%r136, %r134, 31;
	add.s32 	%r137, %r136, %r133;
	neg.s32 	%r138, %r137;
	setp.lt.s32 	%p17, %r17, 0;
	selp.b32 	%r355, %r138, %r137, %p17;
	xor.b32  	%r139, %r134, %r17;
	shr.s32 	%r140, %r134, 31;
	xor.b32  	%r141, %r140, %r134;
	xor.b32  	%r142, %r140, %r135;
	cvt.u64.u32 	%rd41, %r141;
	shl.b64 	%rd42, %rd41, 32;
	cvt.u64.u32 	%rd43, %r142;
	or.b64  	%rd44, %rd42, %rd43;
	cvt.rn.f64.s64 	%fd1, %rd44;
	mul.f64 	%fd2, %fd1, 0d3BF921FB54442D19;
	cvt.rn.f32.f64 	%f128, %fd2;
	neg.f32 	%f129, %f128;
	setp.lt.s32 	%p18, %r139, 0;
	selp.f32 	%f378, %f129, %f128, %p18;
	bra.uni 	$L__BB3_23;
$L__BB3_22:
	mov.f32 	%f130, 0f00000000;
	mul.rn.f32 	%f378, %f16, %f130;
	mov.b32 	%r355, 0;
$L__BB3_23:
	add.s32 	%r144, %r355, 1;
	mul.rn.f32 	%f131, %f378, %f378;
	and.b32  	%r145, %r355, 1;
	setp.eq.b32 	%p19, %r145, 1;
	selp.f32 	%f132, %f378, 0f3F800000, %p19;
	fma.rn.f32 	%f133, %f131, %f132, 0f00000000;
	fma.rn.f32 	%f134, %f131, 0f37CBAC00, 0fBAB607ED;
	selp.f32 	%f135, 0fB94D4153, %f134, %p19;
	selp.f32 	%f136, 0f3C0885E4, 0f3D2AAABB, %p19;
	fma.rn.f32 	%f137, %f135, %f131, %f136;
	selp.f32 	%f138, 0fBE2AAAA8, 0fBEFFFFFF, %p19;
	fma.rn.f32 	%f139, %f137, %f131, %f138;
	fma.rn.f32 	%f140, %f139, %f133, %f132;
	and.b32  	%r146, %r144, 2;
	setp.eq.s32 	%p20, %r146, 0;
	mov.f32 	%f141, 0f00000000;
	sub.f32 	%f142, %f141, %f140;
	selp.f32 	%f382, %f140, %f142, %p20;
	mul.f32 	%f143, %f17, 0f3F22F983;
	cvt.rni.s32.f32 	%r359, %f143;
	cvt.rn.f32.s32 	%f144, %r359;
	fma.rn.f32 	%f145, %f144, 0fBFC90FDA, %f17;
	fma.rn.f32 	%f146, %f144, 0fB3A22168, %f145;
	fma.rn.f32 	%f379, %f144, 0fA7C234C5, %f146;
	abs.f32 	%f25, %f17;
	setp.ltu.f32 	%p21, %f25, 0f47CE4780;
	@%p21 bra 	$L__BB3_31;
	setp.eq.f32 	%p22, %f25, 0f7F800000;
	@%p22 bra 	$L__BB3_30;
	mov.b32 	%r30, %f17;
	shl.b32 	%r148, %r30, 8;
	or.b32  	%r31, %r148, -2147483648;
	mov.b64 	%rd147, 0;
	mov.b32 	%r356, 0;
$L__BB3_26:
	.pragma "nounroll";
	mul.wide.u32 	%rd46, %r356, 4;
	mov.u64 	%rd47, __cudart_i2opi_f;
	add.s64 	%rd48, %rd47, %rd46;
	ld.global.nc.u32 	%r149, [%rd48];
	mad.wide.u32 	%rd49, %r149, %r31, %rd147;
	shr.u64 	%rd147, %rd49, 32;
	add.s64 	%rd50, %rd1, %rd46;
	st.local.u32 	[%rd50], %rd49;
	add.s32 	%r356, %r356, 1;
	setp.ne.s32 	%p23, %r356, 6;
	@%p23 bra 	$L__BB3_26;
	shr.u32 	%r150, %r30, 23;
	st.local.u32 	[%rd1+24], %rd147;
	and.b32  	%r151, %r150, 31;
	and.b32  	%r152, %r150, 224;
	add.s32 	%r153, %r152, -128;
	shr.u32 	%r154, %r153, 5;
	mul.wide.u32 	%rd51, %r154, 4;
	sub.s64 	%rd52, %rd1, %rd51;
	ld.local.u32 	%r357, [%rd52+24];
	ld.local.u32 	%r358, [%rd52+20];
	setp.eq.s32 	%p24, %r151, 0;
	@%p24 bra 	$L__BB3_29;
	shf.l.wrap.b32 	%r357, %r358, %r357, %r151;
	and.b32  	%r157, %r150, 224;
	add.s32 	%r158, %r157, -128;
	shr.u32 	%r159, %r158, 5;
	mul.wide.u32 	%rd53, %r159, 4;
	sub.s64 	%rd54, %rd1, %rd53;
	ld.local.u32 	%r160, [%rd54+16];
	shf.l.wrap.b32 	%r358, %r160, %r358, %r151;
$L__BB3_29:
	shr.u32 	%r161, %r357, 30;
	shf.l.wrap.b32 	%r162, %r358, %r357, 2;
	shl.b32 	%r163, %r358, 2;
	shr.u32 	%r164, %r162, 31;
	add.s32 	%r165, %r164, %r161;
	neg.s32 	%r166, %r165;
	setp.lt.s32 	%p25, %r30, 0;
	selp.b32 	%r359, %r166, %r165, %p25;
	xor.b32  	%r167, %r162, %r30;
	shr.s32 	%r168, %r162, 31;
	xor.b32  	%r169, %r168, %r162;
	xor.b32  	%r170, %r168, %r163;
	cvt.u64.u32 	%rd55, %r169;
	shl.b64 	%rd56, %rd55, 32;
	cvt.u64.u32 	%rd57, %r170;
	or.b64  	%rd58, %rd56, %rd57;
	cvt.rn.f64.s64 	%fd3, %rd58;
	mul.f64 	%fd4, %fd3, 0d3BF921FB54442D19;
	cvt.rn.f32.f64 	%f147, %fd4;
	neg.f32 	%f148, %f147;
	setp.lt.s32 	%p26, %r167, 0;
	selp.f32 	%f379, %f148, %f147, %p26;
	bra.uni 	$L__BB3_31;
$L__BB3_30:
	mov.f32 	%f149, 0f00000000;
	mul.rn.f32 	%f379, %f17, %f149;
	mov.b32 	%r359, 0;
$L__BB3_31:
	add.s32 	%r172, %r359, 1;
	mul.rn.f32 	%f150, %f379, %f379;
	and.b32  	%r173, %r359, 1;
	setp.eq.b32 	%p27, %r173, 1;
	selp.f32 	%f151, %f379, 0f3F800000, %p27;
	fma.rn.f32 	%f152, %f150, %f151, 0f00000000;
	fma.rn.f32 	%f153, %f150, 0f37CBAC00, 0fBAB607ED;
	selp.f32 	%f154, 0fB94D4153, %f153, %p27;
	selp.f32 	%f155, 0f3C0885E4, 0f3D2AAABB, %p27;
	fma.rn.f32 	%f156, %f154, %f150, %f155;
	selp.f32 	%f157, 0fBE2AAAA8, 0fBEFFFFFF, %p27;
	fma.rn.f32 	%f158, %f156, %f150, %f157;
	fma.rn.f32 	%f159, %f158, %f152, %f151;
	and.b32  	%r174, %r172, 2;
	setp.eq.s32 	%p28, %r174, 0;
	mov.f32 	%f160, 0f00000000;
	sub.f32 	%f161, %f160, %f159;
	selp.f32 	%f383, %f159, %f161, %p28;
	bra.uni 	$L__BB3_49;
$L__BB3_32:
	mul.f32 	%f162, %f16, 0f3F22F983;
	cvt.rni.s32.f32 	%r363, %f162;
	cvt.rn.f32.s32 	%f163, %r363;
	fma.rn.f32 	%f164, %f163, 0fBFC90FDA, %f16;
	fma.rn.f32 	%f165, %f163, 0fB3A22168, %f164;
	fma.rn.f32 	%f380, %f163, 0fA7C234C5, %f165;
	abs.f32 	%f31, %f16;
	setp.ltu.f32 	%p29, %f31, 0f47CE4780;
	@%p29 bra 	$L__BB3_40;
	setp.eq.f32 	%p30, %f31, 0f7F800000;
	@%p30 bra 	$L__BB3_39;
	mov.b32 	%r43, %f16;
	shl.b32 	%r176, %r43, 8;
	or.b32  	%r44, %r176, -2147483648;
	mov.b64 	%rd148, 0;
	mov.b32 	%r360, 0;
$L__BB3_35:
	.pragma "nounroll";
	mul.wide.u32 	%rd60, %r360, 4;
	mov.u64 	%rd61, __cudart_i2opi_f;
	add.s64 	%rd62, %rd61, %rd60;
	ld.global.nc.u32 	%r177, [%rd62];
	mad.wide.u32 	%rd63, %r177, %r44, %rd148;
	shr.u64 	%rd148, %rd63, 32;
	add.s64 	%rd64, %rd4, %rd60;
	st.local.u32 	[%rd64], %rd63;
	add.s32 	%r360, %r360, 1;
	setp.ne.s32 	%p31, %r360, 6;
	@%p31 bra 	$L__BB3_35;
	shr.u32 	%r178, %r43, 23;
	st.local.u32 	[%rd4+24], %rd148;
	and.b32  	%r179, %r178, 31;
	and.b32  	%r180, %r178, 224;
	add.s32 	%r181, %r180, -128;
	shr.u32 	%r182, %r181, 5;
	mul.wide.u32 	%rd65, %r182, 4;
	sub.s64 	%rd66, %rd4, %rd65;
	ld.local.u32 	%r361, [%rd66+24];
	ld.local.u32 	%r362, [%rd66+20];
	setp.eq.s32 	%p32, %r179, 0;
	@%p32 bra 	$L__BB3_38;
	shf.l.wrap.b32 	%r361, %r362, %r361, %r179;
	and.b32  	%r185, %r178, 224;
	add.s32 	%r186, %r185, -128;
	shr.u32 	%r187, %r186, 5;
	mul.wide.u32 	%rd67, %r187, 4;
	sub.s64 	%rd68, %rd4, %rd67;
	ld.local.u32 	%r188, [%rd68+16];
	shf.l.wrap.b32 	%r362, %r188, %r362, %r179;
$L__BB3_38:
	shr.u32 	%r189, %r361, 30;
	shf.l.wrap.b32 	%r190, %r362, %r361, 2;
	shl.b32 	%r191, %r362, 2;
	shr.u32 	%r192, %r190, 31;
	add.s32 	%r193, %r192, %r189;
	neg.s32 	%r194, %r193;
	setp.lt.s32 	%p33, %r43, 0;
	selp.b32 	%r363, %r194, %r193, %p33;
	xor.b32  	%r195, %r190, %r43;
	shr.s32 	%r196, %r190, 31;
	xor.b32  	%r197, %r196, %r190;
	xor.b32  	%r198, %r196, %r191;
	cvt.u64.u32 	%rd69, %r197;
	shl.b64 	%rd70, %rd69, 32;
	cvt.u64.u32 	%rd71, %r198;
	or.b64  	%rd72, %rd70, %rd71;
	cvt.rn.f64.s64 	%fd5, %rd72;
	mul.f64 	%fd6, %fd5, 0d3BF921FB54442D19;
	cvt.rn.f32.f64 	%f166, %fd6;
	neg.f32 	%f167, %f166;
	setp.lt.s32 	%p34, %r195, 0;
	selp.f32 	%f380, %f167, %f166, %p34;
	bra.uni 	$L__BB3_40;
$L__BB3_39:
	mov.f32 	%f168, 0f00000000;
	mul.rn.f32 	%f380, %f16, %f168;
	mov.b32 	%r363, 0;
$L__BB3_40:
	mul.rn.f32 	%f169, %f380, %f380;
	and.b32  	%r200, %r363, 1;
	setp.eq.b32 	%p35, %r200, 1;
	selp.f32 	%f170, 0f3F800000, %f380, %p35;
	fma.rn.f32 	%f171, %f169, %f170, 0f00000000;
	fma.rn.f32 	%f172, %f169, 0f37CBAC00, 0fBAB607ED;
	selp.f32 	%f173, %f172, 0fB94D4153, %p35;
	selp.f32 	%f174, 0f3D2AAABB, 0f3C0885E4, %p35;
	fma.rn.f32 	%f175, %f173, %f169, %f174;
	selp.f32 	%f176, 0fBEFFFFFF, 0fBE2AAAA8, %p35;
	fma.rn.f32 	%f177, %f175, %f169, %f176;
	fma.rn.f32 	%f178, %f177, %f171, %f170;
	and.b32  	%r201, %r363, 2;
	setp.eq.s32 	%p36, %r201, 0;
	mov.f32 	%f179, 0f00000000;
	sub.f32 	%f180, %f179, %f178;
	selp.f32 	%f382, %f178, %f180, %p36;
	mul.f32 	%f181, %f17, 0f3F22F983;
	cvt.rni.s32.f32 	%r367, %f181;
	cvt.rn.f32.s32 	%f182, %r367;
	fma.rn.f32 	%f183, %f182, 0fBFC90FDA, %f17;
	fma.rn.f32 	%f184, %f182, 0fB3A22168, %f183;
	fma.rn.f32 	%f381, %f182, 0fA7C234C5, %f184;
	abs.f32 	%f37, %f17;
	setp.ltu.f32 	%p37, %f37, 0f47CE4780;
	@%p37 bra 	$L__BB3_48;
	setp.eq.f32 	%p38, %f37, 0f7F800000;
	@%p38 bra 	$L__BB3_47;
	mov.b32 	%r56, %f17;
	shl.b32 	%r203, %r56, 8;
	or.b32  	%r57, %r203, -2147483648;
	mov.b64 	%rd149, 0;
	mov.b32 	%r364, 0;
$L__BB3_43:
	.pragma "nounroll";
	mul.wide.u32 	%rd74, %r364, 4;
	add.s64 	%rd76, %rd75, %rd74;
	ld.global.nc.u32 	%r204, [%rd76];
	mad.wide.u32 	%rd77, %r204, %r57, %rd149;
	shr.u64 	%rd149, %rd77, 32;
	add.s64 	%rd78, %rd3, %rd74;
	st.local.u32 	[%rd78], %rd77;
	add.s32 	%r364, %r364, 1;
	setp.ne.s32 	%p39, %r364, 6;
	@%p39 bra 	$L__BB3_43;
	shr.u32 	%r205, %r56, 23;
	st.local.u32 	[%rd3+24], %rd149;
	and.b32  	%r206, %r205, 31;
	and.b32  	%r207, %r205, 224;
	add.s32 	%r208, %r207, -128;
	shr.u32 	%r209, %r208, 5;
	mul.wide.u32 	%rd79, %r209, 4;
	sub.s64 	%rd80, %rd3, %rd79;
	ld.local.u32 	%r365, [%rd80+24];
	ld.local.u32 	%r366, [%rd80+20];
	setp.eq.s32 	%p40, %r206, 0;
	@%p40 bra 	$L__BB3_46;
	shf.l.wrap.b32 	%r365, %r366, %r365, %r206;
	and.b32  	%r212, %r205, 224;
	add.s32 	%r213, %r212, -128;
	shr.u32 	%r214, %r213, 5;
	mul.wide.u32 	%rd81, %r214, 4;
	sub.s64 	%rd82, %rd3, %rd81;
	ld.local.u32 	%r215, [%rd82+16];
	shf.l.wrap.b32 	%r366, %r215, %r366, %r206;
$L__BB3_46:
	shr.u32 	%r216, %r365, 30;
	shf.l.wrap.b32 	%r217, %r366, %r365, 2;
	shl.b32 	%r218, %r366, 2;
	shr.u32 	%r219, %r217, 31;
	add.s32 	%r220, %r219, %r216;
	neg.s32 	%r221, %r220;
	setp.lt.s32 	%p41, %r56, 0;
	selp.b32 	%r367, %r221, %r220, %p41;
	xor.b32  	%r222, %r217, %r56;
	shr.s32 	%r223, %r217, 31;
	xor.b32  	%r224, %r223, %r217;
	xor.b32  	%r225, %r223, %r218;
	cvt.u64.u32 	%rd83, %r224;
	shl.b64 	%rd84, %rd83, 32;
	cvt.u64.u32 	%rd85, %r225;
	or.b64  	%rd86, %rd84, %rd85;
	cvt.rn.f64.s64 	%fd7, %rd86;
	mul.f64 	%fd8, %fd7, 0d3BF921FB54442D19;
	cvt.rn.f32.f64 	%f185, %fd8;
	neg.f32 	%f186, %f185;
	setp.lt.s32 	%p42, %r222, 0;
	selp.f32 	%f381, %f186, %f185, %p42;
	bra.uni 	$L__BB3_48;
$L__BB3_47:
	mov.f32 	%f187, 0f00000000;
	mul.rn.f32 	%f381, %f17, %f187;
	mov.b32 	%r367, 0;
$L__BB3_48:
	mul.rn.f32 	%f188, %f381, %f381;
	and.b32  	%r227, %r367, 1;
	setp.eq.b32 	%p43, %r227, 1;
	selp.f32 	%f189, 0f3F800000, %f381, %p43;
	fma.rn.f32 	%f190, %f188, %f189, 0f00000000;
	fma.rn.f32 	%f191, %f188, 0f37CBAC00, 0fBAB607ED;
	selp.f32 	%f192, %f191, 0fB94D4153, %p43;
	selp.f32 	%f193, 0f3D2AAABB, 0f3C0885E4, %p43;
	fma.rn.f32 	%f194, %f192, %f188, %f193;
	selp.f32 	%f195, 0fBEFFFFFF, 0fBE2AAAA8, %p43;
	fma.rn.f32 	%f196, %f194, %f188, %f195;
	fma.rn.f32 	%f197, %f196, %f190, %f189;
	and.b32  	%r228, %r367, 2;
	setp.eq.s32 	%p44, %r228, 0;
	mov.f32 	%f198, 0f00000000;
	sub.f32 	%f199, %f198, %f197;
	selp.f32 	%f383, %f197, %f199, %p44;
$L__BB3_49:
	add.f32 	%f200, %f11, %f383;
	add.f32 	%f201, %f10, %f382;
	fma.rn.f32 	%f376, %f201, %f200, %f376;
	add.s32 	%r351, %r351, 1;
	setp.ne.s32 	%p45, %r351, %r97;
	@%p45 bra 	$L__BB3_11;
	ld.param.f32 	%f372, [_Z40attention_fwd_kernel_sinusoidal_fused_v3ILi64EEvPKfS1_S1_Pfiiiiif_param_9];
	mul.f32 	%f202, %f372, %f376;
	shl.b32 	%r229, %r350, 2;
	mov.u32 	%r230, smem;
	add.s32 	%r231, %r230, %r229;
	st.shared.f32 	[%r231], %f202;
	mov.u32 	%r232, %ntid.x;
	add.s32 	%r350, %r350, %r232;
	setp.lt.s32 	%p46, %r350, %r11;
	@%p46 bra 	$L__BB3_10;
	bra.uni 	$L__BB3_52;
$L__BB3_51:
	ld.param.f32 	%f371, [_Z40attention_fwd_kernel_sinusoidal_fused_v3ILi64EEvPKfS1_S1_Pfiiiiif_param_9];
	shl.b32 	%r101, %r368, 2;
	mov.u32 	%r102, smem;
	add.s32 	%r103, %r102, %r101;
	mul.f32 	%f97, %f371, 0f00000000;
	st.shared.f32 	[%r103], %f97;
	mov.u32 	%r104, %ntid.x;
	add.s32 	%r368, %r368, %r104;
	setp.lt.s32 	%p5, %r368, %r11;
	@%p5 bra 	$L__BB3_51;
$L__BB3_52:
	mov.u32 	%r72, %ntid.x;
	mov.u32 	%r371, %tid.x;
	setp.ge.s32 	%p47, %r371, %r11;
	bar.sync 	0;
	mov.f32 	%f385, 0fFF800000;
	@%p47 bra 	$L__BB3_55;
	mov.f32 	%f385, 0fFF800000;
	mov.u32 	%r369, %r371;
$L__BB3_54:
	shl.b32 	%r233, %r369, 2;
	mov.u32 	%r234, smem;
	add.s32 	%r235, %r234, %r233;
	ld.shared.f32 	%f205, [%r235];
	max.f32 	%f385, %f385, %f205;
	add.s32 	%r369, %r369, %r72;
	setp.lt.s32 	%p48, %r369, %r11;
	@%p48 bra 	$L__BB3_54;
$L__BB3_55:
	and.b32  	%r76, %r371, 31;
	setp.ne.s32 	%p49, %r76, 0;
	mov.b32 	%r236, %f385;
	shfl.sync.bfly.b32	%r237|%p50, %r236, 16, 31, -1;
	mov.b32 	%f206, %r237;
	max.f32 	%f207, %f385, %f206;
	mov.b32 	%r238, %f207;
	shfl.sync.bfly.b32	%r239|%p51, %r238, 8, 31, -1;
	mov.b32 	%f208, %r239;
	max.f32 	%f209, %f207, %f208;
	mov.b32 	%r240, %f209;
	shfl.sync.bfly.b32	%r241|%p52, %r240, 4, 31, -1;
	mov.b32 	%f210, %r241;
	max.f32 	%f211, %f209, %f210;
	mov.b32 	%r242, %f211;
	shfl.sync.bfly.b32	%r243|%p53, %r242, 2, 31, -1;
	mov.b32 	%f212, %r243;
	max.f32 	%f213, %f211, %f212;
	mov.b32 	%r244, %f213;
	shfl.sync.bfly.b32	%r245|%p54, %r244, 1, 31, -1;
	mov.b32 	%f214, %r245;
	max.f32 	%f48, %f213, %f214;
	@%p49 bra 	$L__BB3_57;
	shr.u32 	%r246, %r371, 3;
	mov.u32 	%r247, smem;
	add.s32 	%r248, %r247, %r246;
	st.shared.f32 	[%r248+256], %f48;
$L__BB3_57:
	setp.gt.u32 	%p55, %r371, 31;
	bar.sync 	0;
	@%p55 bra 	$L__BB3_62;
	add.s32 	%r249, %r72, 31;
	shr.u32 	%r250, %r249, 5;
	setp.ge.u32 	%p56, %r371, %r250;
	mov.f32 	%f386, 0fFF800000;
	@%p56 bra 	$L__BB3_60;
	shl.b32 	%r251, %r76, 2;
	mov.u32 	%r252, smem;
	add.s32 	%r253, %r252, %r251;
	ld.shared.f32 	%f386, [%r253+256];
$L__BB3_60:
	setp.ne.s32 	%p57, %r76, 0;
	mov.b32 	%r254, %f386;
	shfl.sync.bfly.b32	%r255|%p58, %r254, 16, 31, -1;
	mov.b32 	%f216, %r255;
	max.f32 	%f217, %f386, %f216;
	mov.b32 	%r256, %f217;
	shfl.sync.bfly.b32	%r257|%p59, %r256, 8, 31, -1;
	mov.b32 	%f218, %r257;
	max.f32 	%f219, %f217, %f218;
	mov.b32 	%r258, %f219;
	shfl.sync.bfly.b32	%r259|%p60, %r258, 4, 31, -1;
	mov.b32 	%f220, %r259;
	max.f32 	%f221, %f219, %f220;
	mov.b32 	%r260, %f221;
	shfl.sync.bfly.b32	%r261|%p61, %r260, 2, 31, -1;
	mov.b32 	%f222, %r261;
	max.f32 	%f223, %f221, %f222;
	mov.b32 	%r262, %f223;
	shfl.sync.bfly.b32	%r263|%p62, %r262, 1, 31, -1;
	mov.b32 	%f224, %r263;
	max.f32 	%f51, %f223, %f224;
	@%p57 bra 	$L__BB3_62;
	st.shared.f32 	[smem+256], %f51;
$L__BB3_62:
	setp.ge.s32 	%p63, %r371, %r11;
	bar.sync 	0;
	ld.shared.f32 	%f226, [smem+256];
	max.f32 	%f52, %f375, %f226;
	sub.f32 	%f227, %f375, %f52;
	fma.rn.f32 	%f228, %f227, 0f3BBB989D, 0f3F000000;
	cvt.sat.f32.f32 	%f229, %f228;
	mov.f32 	%f230, 0f4B400001;
	mov.f32 	%f231, 0f437C0000;
	fma.rm.f32 	%f232, %f229, %f231, %f230;
	add.f32 	%f233, %f232, 0fCB40007F;
	neg.f32 	%f234, %f233;
	fma.rn.f32 	%f235, %f227, 0f3FB8AA3B, %f234;
	fma.rn.f32 	%f236, %f227, 0f32A57060, %f235;
	mov.b32 	%r264, %f232;
	shl.b32 	%r265, %r264, 23;
	mov.b32 	%f237, %r265;
	ex2.approx.ftz.f32 	%f238, %f236;
	mul.f32 	%f53, %f238, %f237;
	mov.f32 	%f388, 0f00000000;
	@%p63 bra 	$L__BB3_65;
	mov.f32 	%f388, 0f00000000;
	mov.u32 	%r370, %r371;
$L__BB3_64:
	shl.b32 	%r266, %r370, 2;
	mov.u32 	%r267, smem;
	add.s32 	%r268, %r267, %r266;
	ld.shared.f32 	%f240, [%r268];
	sub.f32 	%f241, %f240, %f52;
	fma.rn.f32 	%f242, %f241, 0f3BBB989D, 0f3F000000;
	cvt.sat.f32.f32 	%f243, %f242;
	mov.f32 	%f244, 0f4B400001;
	mov.f32 	%f245, 0f437C0000;
	fma.rm.f32 	%f246, %f243, %f245, %f244;
	add.f32 	%f247, %f246, 0fCB40007F;
	neg.f32 	%f248, %f247;
	fma.rn.f32 	%f249, %f241, 0f3FB8AA3B, %f248;
	fma.rn.f32 	%f250, %f241, 0f32A57060, %f249;
	mov.b32 	%r269, %f246;
	shl.b32 	%r270, %r269, 23;
	mov.b32 	%f251, %r270;
	ex2.approx.ftz.f32 	%f252, %f250;
	mul.f32 	%f253, %f252, %f251;
	st.shared.f32 	[%r268], %f253;
	add.f32 	%f388, %f388, %f253;
	add.s32 	%r370, %r370, %r72;
	setp.lt.s32 	%p64, %r370, %r11;
	@%p64 bra 	$L__BB3_64;
$L__BB3_65:
	setp.ne.s32 	%p65, %r76, 0;
	mov.b32 	%r271, %f388;
	shfl.sync.bfly.b32	%r272|%p66, %r271, 16, 31, -1;
	mov.b32 	%f254, %r272;
	add.f32 	%f255, %f388, %f254;
	mov.b32 	%r273, %f255;
	shfl.sync.bfly.b32	%r274|%p67, %r273, 8, 31, -1;
	mov.b32 	%f256, %r274;
	add.f32 	%f257, %f255, %f256;
	mov.b32 	%r275, %f257;
	shfl.sync.bfly.b32	%r276|%p68, %r275, 4, 31, -1;
	mov.b32 	%f258, %r276;
	add.f32 	%f259, %f257, %f258;
	mov.b32 	%r277, %f259;
	shfl.sync.bfly.b32	%r278|%p69, %r277, 2, 31, -1;
	mov.b32 	%f260, %r278;
	add.f32 	%f261, %f259, %f260;
	mov.b32 	%r279, %f261;
	shfl.sync.bfly.b32	%r280|%p70, %r279, 1, 31, -1;
	mov.b32 	%f262, %r280;
	add.f32 	%f57, %f261, %f262;
	@%p65 bra 	$L__BB3_67;
	shr.u32 	%r281, %r371, 3;
	mov.u32 	%r282, smem;
	add.s32 	%r283, %r282, %r281;
	st.shared.f32 	[%r283+256], %f57;
$L__BB3_67:
	setp.gt.u32 	%p71, %r371, 31;
	bar.sync 	0;
	@%p71 bra 	$L__BB3_72;
	add.s32 	%r284, %r72, 31;
	shr.u32 	%r285, %r284, 5;
	setp.ge.u32 	%p72, %r371, %r285;
	mov.f32 	%f389, 0f00000000;
	@%p72 bra 	$L__BB3_70;
	shl.b32 	%r286, %r76, 2;
	mov.u32 	%r287, smem;
	add.s32 	%r288, %r287, %r286;
	ld.shared.f32 	%f389, [%r288+256];
$L__BB3_70:
	setp.ne.s32 	%p73, %r76, 0;
	mov.b32 	%r289, %f389;
	shfl.sync.bfly.b32	%r290|%p74, %r289, 16, 31, -1;
	mov.b32 	%f264, %r290;
	add.f32 	%f265, %f389, %f264;
	mov.b32 	%r291, %f265;
	shfl.sync.bfly.b32	%r292|%p75, %r291, 8, 31, -1;
	mov.b32 	%f266, %r292;
	add.f32 	%f267, %f265, %f266;
	mov.b32 	%r293, %f267;
	shfl.sync.bfly.b32	%r294|%p76, %r293, 4, 31, -1;
	mov.b32 	%f268, %r294;
	add.f32 	%f269, %f267, %f268;
	mov.b32 	%r295, %f269;
	shfl.sync.bfly.b32	%r296|%p77, %r295, 2, 31, -1;
	mov.b32 	%f270, %r296;
	add.f32 	%f271, %f269, %f270;
	mov.b32 	%r297, %f271;
	shfl.sync.bfly.b32	%r298|%p78, %r297, 1, 31, -1;
	mov.b32 	%f272, %r298;
	add.f32 	%f60, %f271, %f272;
	@%p73 bra 	$L__BB3_72;
	st.shared.f32 	[smem+256], %f60;
$L__BB3_72:
	setp.ge.s32 	%p79, %r371, %r97;
	bar.sync 	0;
	ld.shared.f32 	%f273, [smem+256];
	fma.rn.f32 	%f374, %f374, %f53, %f273;
	@%p79 bra 	$L__BB3_91;
	shl.b32 	%r299, %r348, 6;
	sub.s32 	%r300, %r8, %r299;
	sub.s32 	%r79, %r300, %r10;
	and.b32  	%r80, %r8, 3;
	add.s32 	%r81, %r300, -1;
$L__BB3_74:
	ld.param.u64 	%rd141, [_Z40attention_fwd_kernel_sinusoidal_fused_v3ILi64EEvPKfS1_S1_Pfiiiiif_param_3];
	setp.eq.s32 	%p80, %r349, 0;
	add.s32 	%r301, %r371, %r2;
	cvta.to.global.u64 	%rd87, %rd141;
	mul.wide.s32 	%rd88, %r301, 4;
	add.s64 	%rd19, %rd87, %rd88;
	mov.f32 	%f390, 0f00000000;
	@%p80 bra 	$L__BB3_76;
	ld.global.f32 	%f390, [%rd19];
$L__BB3_76:
	setp.lt.s32 	%p81, %r11, 1;
	mov.f32 	%f398, 0f00000000;
	@%p81 bra 	$L__BB3_90;
	setp.lt.u32 	%p82, %r81, 15;
	mov.f32 	%f398, 0f00000000;
	mov.b32 	%r374, 0;
	@%p82 bra 	$L__BB3_80;
	mov.f32 	%f398, 0f00000000;
	mov.b32 	%r372, 0;
$L__BB3_79:
	.pragma "nounroll";
	ld.param.u32 	%r343, [_Z40attention_fwd_kernel_sinusoidal_fused_v3ILi64EEvPKfS1_S1_Pfiiiiif_param_7];
	ld.param.u64 	%rd137, [_Z40attention_fwd_kernel_sinusoidal_fused_v3ILi64EEvPKfS1_S1_Pfiiiiif_param_2];
	add.s32 	%r304, %r372, %r349;
	mul.lo.s32 	%r305, %r97, %r343;
	mov.u32 	%r306, %ctaid.y;
	mad.lo.s32 	%r307, %r305, %r306, %r371;
	mad.lo.s32 	%r308, %r304, %r97, %r307;
	shl.b32 	%r309, %r372, 2;
	mov.u32 	%r310, smem;
	add.s32 	%r311, %r310, %r309;
	ld.shared.v4.f32 	{%f279, %f280, %f281, %f282}, [%r311];
	cvta.to.global.u64 	%rd89, %rd137;
	mul.wide.s32 	%rd90, %r308, 4;
	add.s64 	%rd91, %rd89, %rd90;
	ld.global.nc.f32 	%f283, [%rd91];
	fma.rn.f32 	%f284, %f279, %f283, %f398;
	mul.wide.s32 	%rd92, %r97, 4;
	add.s64 	%rd93, %rd91, %rd92;
	ld.global.nc.f32 	%f285, [%rd93];
	fma.rn.f32 	%f286, %f280, %f285, %f284;
	add.s64 	%rd94, %rd93, %rd92;
	ld.global.nc.f32 	%f287, [%rd94];
	fma.rn.f32 	%f288, %f281, %f287, %f286;
	add.s64 	%rd95, %rd94, %rd92;
	ld.global.nc.f32 	%f289, [%rd95];
	fma.rn.f32 	%f290, %f282, %f289, %f288;
	ld.shared.v4.f32 	{%f291, %f292, %f293, %f294}, [%r311+16];
	add.s64 	%rd96, %rd95, %rd92;
	ld.global.nc.f32 	%f295, [%rd96];
	fma.rn.f32 	%f296, %f291, %f295, %f290;
	add.s64 	%rd97, %rd96, %rd92;
	ld.global.nc.f32 	%f297, [%rd97];
	fma.rn.f32 	%f298, %f292, %f297, %f296;
	add.s64 	%rd98, %rd97, %rd92;
	ld.global.nc.f32 	%f299, [%rd98];
	fma.rn.f32 	%f300, %f293, %f299, %f298;
	add.s64 	%rd99, %rd98, %rd92;
	ld.global.nc.f32 	%f301, [%rd99];
	fma.rn.f32 	%f302, %f294, %f301, %f300;
	ld.shared.v4.f32 	{%f303, %f304, %f305, %f306}, [%r311+32];
	add.s64 	%rd100, %rd99, %rd92;
	ld.global.nc.f32 	%f307, [%rd100];
	fma.rn.f32 	%f308, %f303, %f307, %f302;
	add.s64 	%rd101, %rd100, %rd92;
	ld.global.nc.f32 	%f309, [%rd101];
	fma.rn.f32 	%f310, %f304, %f309, %f308;
	add.s64 	%rd102, %rd101, %rd92;
	ld.global.nc.f32 	%f311, [%rd102];
	fma.rn.f32 	%f312, %f305, %f311, %f310;
	add.s64 	%rd103, %rd102, %rd92;
	ld.global.nc.f32 	%f313, [%rd103];
	fma.rn.f32 	%f314, %f306, %f313, %f312;
	ld.shared.v4.f32 	{%f315, %f316, %f317, %f318}, [%r311+48];
	add.s64 	%rd104, %rd103, %rd92;
	ld.global.nc.f32 	%f319, [%rd104];
	fma.rn.f32 	%f320, %f315, %f319, %f314;
	add.s64 	%rd105, %rd104, %rd92;
	ld.global.nc.f32 	%f321, [%rd105];
	fma.rn.f32 	%f322, %f316, %f321, %f320;
	add.s64 	%rd106, %rd105, %rd92;
	ld.global.nc.f32 	%f323, [%rd106];
	fma.rn.f32 	%f324, %f317, %f323, %f322;
	add.s64 	%rd107, %rd106, %rd92;
	ld.global.nc.f32 	%f325, [%rd107];
	fma.rn.f32 	%f398, %f318, %f325, %f324;
	add.s32 	%r372, %r372, 16;
	setp.ne.s32 	%p83, %r372, %r79;
	mov.u32 	%r374, %r79;
	@%p83 bra 	$L__BB3_79;
$L__BB3_80:
	setp.eq.s32 	%p84, %r10, 0;
	@%p84 bra 	$L__BB3_90;
	add.s32 	%r312, %r10, -1;
	setp.lt.u32 	%p85, %r312, 7;
	@%p85 bra 	$L__BB3_83;
	ld.param.u32 	%r344, [_Z40attention_fwd_kernel_sinusoidal_fused_v3ILi64EEvPKfS1_S1_Pfiiiiif_param_7];
	ld.param.u64 	%rd138, [_Z40attention_fwd_kernel_sinusoidal_fused_v3ILi64EEvPKfS1_S1_Pfiiiiif_param_2];
	add.s32 	%r313, %r374, %r349;
	mul.lo.s32 	%r314, %r97, %r344;
	mov.u32 	%r315, %ctaid.y;
	mad.lo.s32 	%r316, %r314, %r315, %r371;
	mad.lo.s32 	%r317, %r313, %r97, %r316;
	shl.b32 	%r318, %r374, 2;
	mov.u32 	%r319, smem;
	add.s32 	%r320, %r319, %r318;
	ld.shared.f32 	%f327, [%r320];
	cvta.to.global.u64 	%rd108, %rd138;
	mul.wide.s32 	%rd109, %r317, 4;
	add.s64 	%rd110, %rd108, %rd109;
	ld.global.nc.f32 	%f328, [%rd110];
	fma.rn.f32 	%f329, %f327, %f328, %f398;
	ld.shared.f32 	%f330, [%r320+4];
	mul.wide.s32 	%rd111, %r97, 4;
	add.s64 	%rd112, %rd110, %rd111;
	ld.global.nc.f32 	%f331, [%rd112];
	fma.rn.f32 	%f332, %f330, %f331, %f329;
	ld.shared.f32 	%f333, [%r320+8];
	add.s64 	%rd113, %rd112, %rd111;
	ld.global.nc.f32 	%f334, [%rd113];
	fma.rn.f32 	%f335, %f333, %f334, %f332;
	ld.shared.f32 	%f336, [%r320+12];
	add.s64 	%rd114, %rd113, %rd111;
	ld.global.nc.f32 	%f337, [%rd114];
	fma.rn.f32 	%f338, %f336, %f337, %f335;
	ld.shared.f32 	%f339, [%r320+16];
	add.s64 	%rd115, %rd114, %rd111;
	ld.global.nc.f32 	%f340, [%rd115];
	fma.rn.f32 	%f341, %f339, %f340, %f338;
	ld.shared.f32 	%f342, [%r320+20];
	add.s64 	%rd116, %rd115, %rd111;
	ld.global.nc.f32 	%f343, [%rd116];
	fma.rn.f32 	%f344, %f342, %f343, %f341;
	ld.shared.f32 	%f345, [%r320+24];
	add.s64 	%rd117, %rd116, %rd111;
	ld.global.nc.f32 	%f346, [%rd117];
	fma.rn.f32 	%f347, %f345, %f346, %f344;
	ld.shared.f32 	%f348, [%r320+28];
	add.s64 	%rd118, %rd117, %rd111;
	ld.global.nc.f32 	%f349, [%rd118];
	fma.rn.f32 	%f398, %f348, %f349, %f347;
	add.s32 	%r374, %r374, 8;
$L__BB3_83:
	setp.eq.s32 	%p86, %r9, 0;
	@%p86 bra 	$L__BB3_90;
	add.s32 	%r321, %r9, -1;
	setp.lt.u32 	%p87, %r321, 3;
	@%p87 bra 	$L__BB3_86;
	ld.param.u32 	%r345, [_Z40attention_fwd_kernel_sinusoidal_fused_v3ILi64EEvPKfS1_S1_Pfiiiiif_param_7];
	ld.param.u64 	%rd139, [_Z40attention_fwd_kernel_sinusoidal_fused_v3ILi64EEvPKfS1_S1_Pfiiiiif_param_2];
	add.s32 	%r322, %r374, %r349;
	mul.lo.s32 	%r323, %r97, %r345;
	mov.u32 	%r324, %ctaid.y;
	mad.lo.s32 	%r325, %r323, %r324, %r371;
	mad.lo.s32 	%r326, %r322, %r97, %r325;
	shl.b32 	%r327, %r374, 2;
	mov.u32 	%r328, smem;
	add.s32 	%r329, %r328, %r327;
	ld.shared.f32 	%f351, [%r329];
	cvta.to.global.u64 	%rd119, %rd139;
	mul.wide.s32 	%rd120, %r326, 4;
	add.s64 	%rd121, %rd119, %rd120;
	ld.global.nc.f32 	%f352, [%rd121];
	fma.rn.f32 	%f353, %f351, %f352, %f398;
	ld.shared.f32 	%f354, [%r329+4];
	mul.wide.s32 	%rd122, %r97, 4;
	add.s64 	%rd123, %rd121, %rd122;
	ld.global.nc.f32 	%f355, [%rd123];
	fma.rn.f32 	%f356, %f354, %f355, %f353;
	ld.shared.f32 	%f357, [%r329+8];
	add.s64 	%rd124, %rd123, %rd122;
	ld.global.nc.f32 	%f358, [%rd124];
	fma.rn.f32 	%f359, %f357, %f358, %f356;
	ld.shared.f32 	%f360, [%r329+12];
	add.s64 	%rd125, %rd124, %rd122;
	ld.global.nc.f32 	%f361, [%rd125];
	fma.rn.f32 	%f398, %f360, %f361, %f359;
	add.s32 	%r374, %r374, 4;
$L__BB3_86:
	setp.eq.s32 	%p88, %r80, 0;
	@%p88 bra 	$L__BB3_90;
	ld.param.u32 	%r346, [_Z40attention_fwd_kernel_sinusoidal_fused_v3ILi64EEvPKfS1_S1_Pfiiiiif_param_7];
	ld.param.u64 	%rd140, [_Z40attention_fwd_kernel_sinusoidal_fused_v3ILi64EEvPKfS1_S1_Pfiiiiif_param_2];
	setp.eq.s32 	%p89, %r80, 1;
	add.s32 	%r330, %r374, %r349;
	mul.lo.s32 	%r331, %r97, %r346;
	mov.u32 	%r332, %ctaid.y;
	mad.lo.s32 	%r333, %r331, %r332, %r371;
	mad.lo.s32 	%r334, %r330, %r97, %r333;
	shl.b32 	%r335, %r374, 2;
	mov.u32 	%r336, smem;
	add.s32 	%r90, %r336, %r335;
	ld.shared.f32 	%f362, [%r90];
	cvta.to.global.u64 	%rd126, %rd140;
	mul.wide.s32 	%rd127, %r334, 4;
	add.s64 	%rd20, %rd126, %rd127;
	ld.global.nc.f32 	%f363, [%rd20];
	fma.rn.f32 	%f398, %f362, %f363, %f398;
	@%p89 bra 	$L__BB3_90;
	setp.eq.s32 	%p90, %r80, 2;
	ld.shared.f32 	%f364, [%r90+4];
	mul.wide.s32 	%rd128, %r97, 4;
	add.s64 	%rd21, %rd20, %rd128;
	ld.global.nc.f32 	%f365, [%rd21];
	fma.rn.f32 	%f398, %f364, %f365, %f398;
	@%p90 bra 	$L__BB3_90;
	ld.shared.f32 	%f366, [%r90+8];
	add.s64 	%rd130, %rd21, %rd128;
	ld.global.nc.f32 	%f367, [%rd130];
	fma.rn.f32 	%f398, %f366, %f367, %f398;
$L__BB3_90:
	ld.param.u64 	%rd142, [_Z40attention_fwd_kernel_sinusoidal_fused_v3ILi64EEvPKfS1_S1_Pfiiiiif_param_3];
	fma.rn.f32 	%f368, %f53, %f390, %f398;
	add.s32 	%r337, %r371, %r2;
	cvta.to.global.u64 	%rd131, %rd142;
	mul.wide.s32 	%rd132, %r337, 4;
	add.s64 	%rd133, %rd131, %rd132;
	st.global.f32 	[%rd133], %f368;
	mov.u32 	%r338, %ntid.x;
	add.s32 	%r371, %r371, %r338;
	setp.lt.s32 	%p91, %r371, %r97;
	@%p91 bra 	$L__BB3_74;
$L__BB3_91:
	ld.param.u32 	%r347, [_Z40attention_fwd_kernel_sinusoidal_fused_v3ILi64EEvPKfS1_S1_Pfiiiiif_param_7];
	bar.sync 	0;
	setp.lt.s32 	%p92, %r7, %r347;
	add.s32 	%r348, %r348, 1;
	mov.u32 	%r349, %r7;
	mov.f32 	%f375, %f52;
	@%p92 bra 	$L__BB3_3;
	bra.uni 	$L__BB3_4;

}
	// .globl	_Z40attention_fwd_kernel_sinusoidal_fused_v4ILi64EEvPKfS1_S1_Pfiiiiif
.visible .entry _Z40attention_fwd_kernel_sinusoidal_fused_v4ILi64EEvPKfS1_S1_Pfiiiiif(
	.param .u64 .ptr .align 1 _Z40attention_fwd_kernel_sinusoidal_fused_v4ILi64EEvPKfS1_S1_Pfiiiiif_param_0,
	.param .u64 .ptr .align 1 _Z40attention_fwd_kernel_sinusoidal_fused_v4ILi64EEvPKfS1_S1_Pfiiiiif_param_1,
	.param .u64 .ptr .align 1 _Z40attention_fwd_kernel_sinusoidal_fused_v4ILi64EEvPKfS1_S1_Pfiiiiif_param_2,
	.param .u64 .ptr .align 1 _Z40attention_fwd_kernel_sinusoidal_fused_v4ILi64EEvPKfS1_S1_Pfiiiiif_param_3,
	.param .u32 _Z40attention_fwd_kernel_sinusoidal_fused_v4ILi64EEvPKfS1_S1_Pfiiiiif_param_4,
	.param .u32 _Z40attention_fwd_kernel_sinusoidal_fused_v4ILi64EEvPKfS1_S1_Pfiiiiif_param_5,
	.param .u32 _Z40attention_fwd_kernel_sinusoidal_fused_v4ILi64EEvPKfS1_S1_Pfiiiiif_param_6,
	.param .u32 _Z40attention_fwd_kernel_sinusoidal_fused_v4ILi64EEvPKfS1_S1_Pfiiiiif_param_7,
	.param .u32 _Z40attention_fwd_kernel_sinusoidal_fused_v4ILi64EEvPKfS1_S1_Pfiiiiif_param_8,
	.param .f32 _Z40attention_fwd_kernel_sinusoidal_fused_v4ILi64EEvPKfS1_S1_Pfiiiiif_param_9
)
{
	.local .align 4 .b8 	__local_depot4[28];
	.reg .b64 	%SP;
	.reg .b64 	%SPL;
	.reg .pred 	%p<97>;
	.reg .b32 	%r<362>;
	.reg .b32 	%f<400>;
	.reg .b64 	%rd<134>;
	.reg .b64 	%fd<9>;

	mov.u64 	%SPL, __local_depot4;
	ld.param.u64 	%rd28, [_Z40attention_fwd_kernel_sinusoidal_fused_v4ILi64EEvPKfS1_S1_Pfiiiiif_param_0];
	ld.param.u64 	%rd29, [_Z40attention_fwd_kernel_sinusoidal_fused_v4ILi64EEvPKfS1_S1_Pfiiiiif_param_1];
	ld.param.u64 	%rd31, [_Z40attention_fwd_kernel_sinusoidal_fused_v4ILi64EEvPKfS1_S1_Pfiiiiif_param_2];
	ld.param.u32 	%r101, [_Z40attention_fwd_kernel_sinusoidal_fused_v4ILi64EEvPKfS1_S1_Pfiiiiif_param_6];
	ld.param.u32 	%r103, [_Z40attention_fwd_kernel_sinusoidal_fused_v4ILi64EEvPKfS1_S1_Pfiiiiif_param_8];
	cvta.to.global.u64 	%rd1, %rd31;
	add.u64 	%rd2, %SPL, 0;
	add.u64 	%rd3, %SPL, 0;
	add.u64 	%rd4, %SPL, 0;
	add.u64 	%rd5, %SPL, 0;
	mov.u32 	%r1, %ctaid.x;
	setp.ge.s32 	%p1, %r1, %r101;
	@%p1 bra 	$L__BB4_13;
	mov.u32 	%r104, %ctaid.y;
	mov.u32 	%r361, %tid.x;
	mad.lo.s32 	%r105, %r104, %r101, %r1;
	mul.lo.s32 	%r3, %r105, %r103;
	setp.ge.s32 	%p2, %r361, %r103;
	@%p2 bra 	$L__BB4_7;
	cvt.rn.f32.u32 	%f1, %r103;
	mov.f32 	%f79, 0fB0D40000;
	mov.f32 	%f80, 0f3EE68EBF;
	mul.rn.f32 	%f81, %f80, %f79;
	mov.f32 	%f82, 0f3D21D42E;
	mov.f32 	%f83, 0f3DF7B084;
	mul.rn.f32 	%f84, %f83, %f82;
	fma.rn.f32 	%f85, %f81, 0f3FB8AA3B, 0f34C28212;
	fma.rn.f32 	%f86, 0f3E4B8A05, 0f32A55E34, %f85;
	mul.f32 	%f87, %f84, 0f40400000;
	fma.rn.f32 	%f88, %f87, %f81, %f86;
	fma.rn.f32 	%f89, %f84, 0f3E4B8A05, %f88;
	mov.f32 	%f90, 0f41549694;
	add.rn.f32 	%f2, %f90, %f89;
	mov.f32 	%f91, 0fC1549694;
	add.rn.f32 	%f92, %f2, %f91;
	neg.f32 	%f93, %f92;
	add.rn.f32 	%f3, %f89, %f93;
	mov.u32 	%r4, %ntid.x;
	mov.u32 	%r332, %r361;
$L__BB4_3:
	shr.u32 	%r106, %r332, 31;
	add.s32 	%r107, %r332, %r106;
	shr.s32 	%r108, %r107, 1;
	cvt.rn.f32.s32 	%f95, %r108;
	add.f32 	%f96, %f95, %f95;
	div.rn.f32 	%f4, %f96, %f1;
	setp.eq.f32 	%p3, %f4, 0f00000000;
	mov.f32 	%f374, 0f3F800000;
	@%p3 bra 	$L__BB4_6;
	mul.rn.f32 	%f97, %f2, %f4;
	cvt.rni.f32.f32 	%f98, %f97;
	sub.f32 	%f99, %f97, %f98;
	neg.f32 	%f100, %f97;
	fma.rn.f32 	%f101, %f2, %f4, %f100;
	fma.rn.f32 	%f102, %f3, %f4, %f101;
	add.f32 	%f103, %f99, %f102;
	setp.gt.f32 	%p4, %f98, 0f00000000;
	selp.b32 	%r109, 0, -2097152000, %p4;
	abs.f32 	%f104, %f4;
	setp.num.f32 	%p5, %f104, %f104;
	setp.lt.f32 	%p6, %f97, 0f00000000;
	selp.f32 	%f105, 0f00000000, 0f7F800000, %p6;
	abs.f32 	%f106, %f97;
	setp.gt.f32 	%p7, %f106, 0f43180000;
	cvt.rzi.s32.f32 	%r110, %f98;
	shl.b32 	%r111, %r110, 23;
	sub.s32 	%r112, %r111, %r109;
	mov.b32 	%f107, %r112;
	add.s32 	%r113, %r109, 2130706432;
	mov.b32 	%f108, %r113;
	fma.rn.f32 	%f109, %f103, 0f391FCB8E, 0f3AAF85ED;
	fma.rn.f32 	%f110, %f109, %f103, 0f3C1D9856;
	fma.rn.f32 	%f111, %f110, %f103, 0f3D6357BB;
	fma.rn.f32 	%f112, %f111, %f103, 0f3E75FDEC;
	fma.rn.f32 	%f113, %f112, %f103, 0f3F317218;
	fma.rn.f32 	%f114, %f113, %f103, 0f3F800000;
	mul.f32 	%f115, %f114, %f108;
	mul.f32 	%f116, %f115, %f107;
	selp.f32 	%f374, %f105, %f116, %p7;
	@%p5 bra 	$L__BB4_6;
	mov.f32 	%f117, 0f461C4000;
	add.rn.f32 	%f374, %f117, %f4;
$L__BB4_6:
	rcp.rn.f32 	%f118, %f374;
	shl.b32 	%r114, %r332, 2;
	mov.u32 	%r115, smem;
	add.s32 	%r116, %r115, %r114;
	st.shared.f32 	[%r116+384], %f118;
	add.s32 	%r332, %r332, %r4;
	setp.lt.s32 	%p8, %r332, %r103;
	@%p8 bra 	$L__BB4_3;
$L__BB4_7:
	ld.param.u32 	%r324, [_Z40attention_fwd_kernel_sinusoidal_fused_v4ILi64EEvPKfS1_S1_Pfiiiiif_param_7];
	bar.sync 	0;
	setp.lt.s32 	%p9, %r324, 1;
	mov.f32 	%f376, 0f00000000;
	@%p9 bra 	$L__BB4_10;
	cvt.rn.f32.u32 	%f8, %r1;
	mov.u32 	%r7, %ntid.x;
	cvta.to.global.u64 	%rd6, %rd28;
	cvta.to.global.u64 	%rd7, %rd29;
	mov.f32 	%f377, 0fFF800000;
	mov.f32 	%f376, 0f00000000;
	mov.b32 	%r333, 0;
	mov.u64 	%rd72, __cudart_i2opi_f;
	mov.u32 	%r334, %r333;
$L__BB4_9:
	ld.param.u32 	%r325, [_Z40attention_fwd_kernel_sinusoidal_fused_v4ILi64EEvPKfS1_S1_Pfiiiiif_param_7];
	add.s32 	%r11, %r334, 64;
	min.s32 	%r12, %r325, %r11;
	and.b32  	%r13, %r12, 7;
	and.b32  	%r14, %r12, 15;
	sub.s32 	%r15, %r12, %r334;
	setp.ge.s32 	%p10, %r361, %r15;
	@%p10 bra 	$L__BB4_55;
	bra.uni 	$L__BB4_14;
$L__BB4_10:
	setp.ge.s32 	%p95, %r361, %r103;
	@%p95 bra 	$L__BB4_13;
	mov.u32 	%r8, %ntid.x;
$L__BB4_12:
	ld.param.u64 	%rd127, [_Z40attention_fwd_kernel_sinusoidal_fused_v4ILi64EEvPKfS1_S1_Pfiiiiif_param_3];
	add.s32 	%r323, %r361, %r3;
	cvta.to.global.u64 	%rd122, %rd127;
	mul.wide.s32 	%rd123, %r323, 4;
	add.s64 	%rd124, %rd122, %rd123;
	ld.global.f32 	%f370, [%rd124];
	div.rn.f32 	%f371, %f370, %f376;
	st.global.f32 	[%rd124], %f371;
	add.s32 	%r361, %r361, %r8;
	setp.lt.s32 	%p96, %r361, %r103;
	@%p96 bra 	$L__BB4_12;
$L__BB4_13:
	ret;
$L__BB4_14:
	setp.gt.s32 	%p11, %r103, 0;
	mov.u32 	%r353, %r361;
	@%p11 bra 	$L__BB4_15;
	bra.uni 	$L__BB4_54;
$L__BB4_15:
	mov.u32 	%r335, %r361;
$L__BB4_16:
	ld.param.u32 	%r326, [_Z40attention_fwd_kernel_sinusoidal_fused_v4ILi64EEvPKfS1_S1_Pfiiiiif_param_7];
	add.s32 	%r122, %r335, %r334;
	mul.lo.s32 	%r123, %r103, %r326;
	mov.u32 	%r124, %ctaid.y;
	mul.lo.s32 	%r125, %r123, %r124;
	mad.lo.s32 	%r17, %r122, %r103, %r125;
	cvt.rn.f32.s32 	%f12, %r122;
	mov.f32 	%f378, 0f00000000;
	mov.b32 	%r336, 0;
$L__BB4_17:
	add.s32 	%r126, %r336, %r3;
	mul.wide.s32 	%rd36, %r126, 4;
	add.s64 	%rd37, %rd6, %rd36;
	ld.global.nc.f32 	%f14, [%rd37];
	add.s32 	%r127, %r17, %r336;
	mul.wide.s32 	%rd38, %r127, 4;
	add.s64 	%rd39, %rd7, %rd38;
	ld.global.nc.f32 	%f15, [%rd39];
	shl.b32 	%r128, %r336, 2;
	mov.u32 	%r129, smem;
	add.s32 	%r130, %r129, %r128;
	ld.shared.f32 	%f124, [%r130+384];
	mul.f32 	%f16, %f124, %f8;
	mul.f32 	%f17, %f124, %f12;
	and.b32  	%r131, %r336, 1;
	setp.eq.b32 	%p13, %r131, 1;
	not.pred 	%p14, %p13;
	@%p14 bra 	$L__BB4_35;
	mul.f32 	%f125, %f16, 0f3F22F983;
	cvt.rni.s32.f32 	%r340, %f125;
	cvt.rn.f32.s32 	%f126, %r340;
	fma.rn.f32 	%f127, %f126, 0fBFC90FDA, %f16;
	fma.rn.f32 	%f128, %f126, 0fB3A22168, %f127;
	fma.rn.f32 	%f379, %f126, 0fA7C234C5, %f128;
	abs.f32 	%f19, %f16;
	setp.ltu.f32 	%p15, %f19, 0f47CE4780;
	@%p15 bra 	$L__BB4_26;
	setp.eq.f32 	%p16, %f19, 0f7F800000;
	@%p16 bra 	$L__BB4_25;
	mov.b32 	%r20, %f16;
	shl.b32 	%r133, %r20, 8;
	or.b32  	%r21, %r133, -2147483648;
	mov.b64 	%rd130, 0;
	mov.b32 	%r337, 0;
	mov.u64 	%rd128, __cudart_i2opi_f;
	mov.u64 	%rd129, %rd3;
$L__BB4_21:
	.pragma "nounroll";
	ld.global.nc.u32 	%r134, [%rd128];
	mad.wide.u32 	%rd42, %r134, %r21, %rd130;
	shr.u64 	%rd130, %rd42, 32;
	st.local.u32 	[%rd129], %rd42;
	add.s32 	%r337, %r337, 1;
	add.s64 	%rd129, %rd129, 4;
	add.s64 	%rd128, %rd128, 4;
	setp.ne.s32 	%p17, %r337, 6;
	@%p17 bra 	$L__BB4_21;
	shr.u32 	%r135, %r20, 23;
	st.local.u32 	[%rd3+24], %rd130;
	and.b32  	%r24, %r135, 31;
	and.b32  	%r136, %r135, 224;
	add.s32 	%r137, %r136, -128;
	shr.u32 	%r138, %r137, 5;
	mul.wide.u32 	%rd43, %r138, 4;
	sub.s64 	%rd14, %rd3, %rd43;
	ld.local.u32 	%r338, [%rd14+24];
	ld.local.u32 	%r339, [%rd14+20];
	setp.eq.s32 	%p18, %r24, 0;
	@%p18 bra 	$L__BB4_24;
	shf.l.wrap.b32 	%r338, %r339, %r338, %r24;
	ld.local.u32 	%r139, [%rd14+16];
	shf.l.wrap.b32 	%r339, %r139, %r339, %r24;
$L__BB4_24:
	shr.u32 	%r140, %r338, 30;
	shf.l.wrap.b32 	%r141, %r339, %r338, 2;
	shl.b32 	%r142, %r339, 2;
	shr.u32 	%r143, %r141, 31;
	add.s32 	%r144, %r143, %r140;
	neg.s32 	%r145, %r144;
	setp.lt.s32 	%p19, %r20, 0;
	selp.b32 	%r340, %r145, %r144, %p19;
	xor.b32  	%r146, %r141, %r20;
	shr.s32 	%r147, %r141, 31;
	xor.b32  	%r148, %r147, %r141;
	xor.b32  	%r149, %r147, %r142;
	cvt.u64.u32 	%rd44, %r148;
	shl.b64 	%rd45, %rd44, 32;
	cvt.u64.u32 	%rd46, %r149;
	or.b64  	%rd47, %rd45, %rd46;
	cvt.rn.f64.s64 	%fd1, %rd47;
	mul.f64 	%fd2, %fd1, 0d3BF921FB54442D19;
	cvt.rn.f32.f64 	%f129, %fd2;
	neg.f32 	%f130, %f129;
	setp.lt.s32 	%p20, %r146, 0;
	selp.f32 	%f379, %f130, %f129, %p20;
	bra.uni 	$L__BB4_26;
$L__BB4_25:
	mov.f32 	%f131, 0f00000000;
	mul.rn.f32 	%f379, %f16, %f131;
	mov.b32 	%r340, 0;
$L__BB4_26:
	add.s32 	%r151, %r340, 1;
	mul.rn.f32 	%f132, %f379, %f379;
	and.b32  	%r152, %r340, 1;
	setp.eq.b32 	%p21, %r152, 1;
	selp.f32 	%f133, %f379, 0f3F800000, %p21;
	fma.rn.f32 	%f134, %f132, %f133, 0f00000000;
	fma.rn.f32 	%f135, %f132, 0f37CBAC00, 0fBAB607ED;
	selp.f32 	%f136, 0fB94D4153, %f135, %p21;
	selp.f32 	%f137, 0f3C0885E4, 0f3D2AAABB, %p21;
	fma.rn.f32 	%f138, %f136, %f132, %f137;
	selp.f32 	%f139, 0fBE2AAAA8, 0fBEFFFFFF, %p21;
	fma.rn.f32 	%f140, %f138, %f132, %f139;
	fma.rn.f32 	%f141, %f140, %f134, %f133;
	and.b32  	%r153, %r151, 2;
	setp.eq.s32 	%p22, %r153, 0;
	mov.f32 	%f142, 0f00000000;
	sub.f32 	%f143, %f142, %f141;
	selp.f32 	%f383, %f141, %f143, %p22;
	mul.f32 	%f144, %f17, 0f3F22F983;
	cvt.rni.s32.f32 	%r344, %f144;
	cvt.rn.f32.s32 	%f145, %r344;
	fma.rn.f32 	%f146, %f145, 0fBFC90FDA, %f17;
	fma.rn.f32 	%f147, %f145, 0fB3A22168, %f146;
	fma.rn.f32 	%f380, %f145, 0fA7C234C5, %f147;
	abs.f32 	%f25, %f17;
	setp.ltu.f32 	%p23, %f25, 0f47CE4780;
	@%p23 bra 	$L__BB4_34;
	setp.eq.f32 	%p24, %f25, 0f7F800000;
	@%p24 bra 	$L__BB4_33;
	mov.b32 	%r34, %f17;
	shl.b32 	%r155, %r34, 8;
	or.b32  	%r35, %r155, -2147483648;
	mov.b64 	%rd131, 0;
	mov.b32 	%r341, 0;
$L__BB4_29:
	.pragma "nounroll";
	mul.wide.u32 	%rd49, %r341, 4;
	mov.u64 	%rd50, __cudart_i2opi_f;
	add.s64 	%rd51, %rd50, %rd49;
	ld.global.nc.u32 	%r156, [%rd51];
	mad.wide.u32 	%rd52, %r156, %r35, %rd131;
	shr.u64 	%rd131, %rd52, 32;
	add.s64 	%rd53, %rd2, %rd49;
	st.local.u32 	[%rd53], %rd52;
	add.s32 	%r341, %r341, 1;
	setp.ne.s32 	%p25, %r341, 6;
	@%p25 bra 	$L__BB4_29;
	shr.u32 	%r157, %r34, 23;
	st.local.u32 	[%rd2+24], %rd131;
	and.b32  	%r38, %r157, 31;
	and.b32  	%r158, %r157, 224;
	add.s32 	%r159, %r158, -128;
	shr.u32 	%r160, %r159, 5;
	mul.wide.u32 	%rd54, %r160, 4;
	sub.s64 	%rd17, %rd2, %rd54;
	ld.local.u32 	%r342, [%rd17+24];
	ld.local.u32 	%r343, [%rd17+20];
	setp.eq.s32 	%p26, %r38, 0;
	@%p26 bra 	$L__BB4_32;
	shf.l.wrap.b32 	%r342, %r343, %r342, %r38;
	ld.local.u32 	%r161, [%rd17+16];
	shf.l.wrap.b32 	%r343, %r161, %r343, %r38;
$L__BB4_32:
	shr.u32 	%r162, %r342, 30;
	shf.l.wrap.b32 	%r163, %r343, %r342, 2;
	shl.b32 	%r164, %r343, 2;
	shr.u32 	%r165, %r163, 31;
	add.s32 	%r166, %r165, %r162;
	neg.s32 	%r167, %r166;
	setp.lt.s32 	%p27, %r34, 0;
	selp.b32 	%r344, %r167, %r166, %p27;
	xor.b32  	%r168, %r163, %r34;
	shr.s32 	%r169, %r163, 31;
	xor.b32  	%r170, %r169, %r163;
	xor.b32  	%r171, %r169, %r164;
	cvt.u64.u32 	%rd55, %r170;
	shl.b64 	%rd56, %rd55, 32;
	cvt.u64.u32 	%rd57, %r171;
	or.b64  	%rd58, %rd56, %rd57;
	cvt.rn.f64.s64 	%fd3, %rd58;
	mul.f64 	%fd4, %fd3, 0d3BF921FB54442D19;
	cvt.rn.f32.f64 	%f148, %fd4;
	neg.f32 	%f149, %f148;
	setp.lt.s32 	%p28, %r168, 0;
	selp.f32 	%f380, %f149, %f148, %p28;
	bra.uni 	$L__BB4_34;
$L__BB4_33:
	mov.f32 	%f150, 0f00000000;
	mul.rn.f32 	%f380, %f17, %f150;
	mov.b32 	%r344, 0;
$L__BB4_34:
	add.s32 	%r173, %r344, 1;
	mul.rn.f32 	%f151, %f380, %f380;
	and.b32  	%r174, %r344, 1;
	setp.eq.b32 	%p29, %r174, 1;
	selp.f32 	%f152, %f380, 0f3F800000, %p29;
	fma.rn.f32 	%f153, %f151, %f152, 0f00000000;
	fma.rn.f32 	%f154, %f151, 0f37CBAC00, 0fBAB607ED;
	selp.f32 	%f155, 0fB94D4153, %f154, %p29;
	selp.f32 	%f156, 0f3C0885E4, 0f3D2AAABB, %p29;
	fma.rn.f32 	%f157, %f155, %f151, %f156;
	selp.f32 	%f158, 0fBE2AAAA8, 0fBEFFFFFF, %p29;
	fma.rn.f32 	%f159, %f157, %f151, %f158;
	fma.rn.f32 	%f160, %f159, %f153, %f152;
	and.b32  	%r175, %r173, 2;
	setp.eq.s32 	%p30, %r175, 0;
	mov.f32 	%f161, 0f00000000;
	sub.f32 	%f162, %f161, %f160;
	selp.f32 	%f384, %f160, %f162, %p30;
	bra.uni 	$L__BB4_52;
$L__BB4_35:
	mul.f32 	%f163, %f16, 0f3F22F983;
	cvt.rni.s32.f32 	%r348, %f163;
	cvt.rn.f32.s32 	%f164, %r348;
	fma.rn.f32 	%f165, %f164, 0fBFC90FDA, %f16;
	fma.rn.f32 	%f166, %f164, 0fB3A22168, %f165;
	fma.rn.f32 	%f381, %f164, 0fA7C234C5, %f166;
	abs.f32 	%f31, %f16;
	setp.ltu.f32 	%p31, %f31, 0f47CE4780;
	@%p31 bra 	$L__BB4_43;
	setp.eq.f32 	%p32, %f31, 0f7F800000;
	@%p32 bra 	$L__BB4_42;
	mov.b32 	%r48, %f16;
	shl.b32 	%r177, %r48, 8;
	or.b32  	%r49, %r177, -2147483648;
	mov.b64 	%rd132, 0;
	mov.b32 	%r345, 0;
$L__BB4_38:
	.pragma "nounroll";
	mul.wide.u32 	%rd60, %r345, 4;
	mov.u64 	%rd61, __cudart_i2opi_f;
	add.s64 	%rd62, %rd61, %rd60;
	ld.global.nc.u32 	%r178, [%rd62];
	mad.wide.u32 	%rd63, %r178, %r49, %rd132;
	shr.u64 	%rd132, %rd63, 32;
	add.s64 	%rd64, %rd5, %rd60;
	st.local.u32 	[%rd64], %rd63;
	add.s32 	%r345, %r345, 1;
	setp.ne.s32 	%p33, %r345, 6;
	@%p33 bra 	$L__BB4_38;
	shr.u32 	%r179, %r48, 23;
	st.local.u32 	[%rd5+24], %rd132;
	and.b32  	%r52, %r179, 31;
	and.b32  	%r180, %r179, 224;
	add.s32 	%r181, %r180, -128;
	shr.u32 	%r182, %r181, 5;
	mul.wide.u32 	%rd65, %r182, 4;
	sub.s64 	%rd20, %rd5, %rd65;
	ld.local.u32 	%r346, [%rd20+24];
	ld.local.u32 	%r347, [%rd20+20];
	setp.eq.s32 	%p34, %r52, 0;
	@%p34 bra 	$L__BB4_41;
	shf.l.wrap.b32 	%r346, %r347, %r346, %r52;
	ld.local.u32 	%r183, [%rd20+16];
	shf.l.wrap.b32 	%r347, %r183, %r347, %r52;
$L__BB4_41:
	shr.u32 	%r184, %r346, 30;
	shf.l.wrap.b32 	%r185, %r347, %r346, 2;
	shl.b32 	%r186, %r347, 2;
	shr.u32 	%r187, %r185, 31;
	add.s32 	%r188, %r187, %r184;
	neg.s32 	%r189, %r188;
	setp.lt.s32 	%p35, %r48, 0;
	selp.b32 	%r348, %r189, %r188, %p35;
	xor.b32  	%r190, %r185, %r48;
	shr.s32 	%r191, %r185, 31;
	xor.b32  	%r192, %r191, %r185;
	xor.b32  	%r193, %r191, %r186;
	cvt.u64.u32 	%rd66, %r192;
	shl.b64 	%rd67, %rd66, 32;
	cvt.u64.u32 	%rd68, %r193;
	or.b64  	%rd69, %rd67, %rd68;
	cvt.rn.f64.s64 	%fd5, %rd69;
	mul.f64 	%fd6, %fd5, 0d3BF921FB54442D19;
	cvt.rn.f32.f64 	%f167, %fd6;
	neg.f32 	%f168, %f167;
	setp.lt.s32 	%p36, %r190, 0;
	selp.f32 	%f381, %f168, %f167, %p36;
	bra.uni 	$L__BB4_43;
$L__BB4_42:
	mov.f32 	%f169, 0f00000000;
	mul.rn.f32 	%f381, %f16, %f169;
	mov.b32 	%r348, 0;
$L__BB4_43:
	mul.rn.f32 	%f170, %f381, %f381;
	and.b32  	%r195, %r348, 1;
	setp.eq.b32 	%p37, %r195, 1;
	selp.f32 	%f171, 0f3F800000, %f381, %p37;
	fma.rn.f32 	%f172, %f170, %f171, 0f00000000;
	fma.rn.f32 	%f173, %f170, 0f37CBAC00, 0fBAB607ED;
	selp.f32 	%f174, %f173, 0fB94D4153, %p37;
	selp.f32 	%f175, 0f3D2AAABB, 0f3C0885E4, %p37;
	fma.rn.f32 	%f176, %f174, %f170, %f175;
	selp.f32 	%f177, 0fBEFFFFFF, 0fBE2AAAA8, %p37;
	fma.rn.f32 	%f178, %f176, %f170, %f177;
	fma.rn.f32 	%f179, %f178, %f172, %f171;
	and.b32  	%r196, %r348, 2;
	setp.eq.s32 	%p38, %r196, 0;
	mov.f32 	%f180, 0f00000000;
	sub.f32 	%f181, %f180, %f179;
	selp.f32 	%f383, %f179, %f181, %p38;
	mul.f32 	%f182, %f17, 0f3F22F983;
	cvt.rni.s32.f32 	%r352, %f182;
	cvt.rn.f32.s32 	%f183, %r352;
	fma.rn.f32 	%f184, %f183, 0fBFC90FDA, %f17;
	fma.rn.f32 	%f185, %f183, 0fB3A22168, %f184;
	fma.rn.f32 	%f382, %f183, 0fA7C234C5, %f185;
	abs.f32 	%f37, %f17;
	setp.ltu.f32 	%p39, %f37, 0f47CE4780;
	@%p39 bra 	$L__BB4_51;
	setp.eq.f32 	%p40, %f37, 0f7F800000;
	@%p40 bra 	$L__BB4_50;
	mov.b32 	%r62, %f17;
	shl.b32 	%r198, %r62, 8;
	or.b32  	%r63, %r198, -2147483648;
	mov.b64 	%rd133, 0;
	mov.b32 	%r349, 0;
$L__BB4_46:
	.pragma "nounroll";
	mul.wide.u32 	%rd71, %r349, 4;
	add.s64 	%rd73, %rd72, %rd71;
	ld.global.nc.u32 	%r199, [%rd73];
	mad.wide.u32 	%rd74, %r199, %r63, %rd133;
	shr.u64 	%rd133, %rd74, 32;
	add.s64 	%rd75, %rd4, %rd71;
	st.local.u32 	[%rd75], %rd74;
	add.s32 	%r349, %r349, 1;
	setp.ne.s32 	%p41, %r349, 6;
	@%p41 bra 	$L__BB4_46;
	shr.u32 	%r200, %r62, 23;
	st.local.u32 	[%rd4+24], %rd133;
	and.b32  	%r66, %r200, 31;
	and.b32  	%r201, %r200, 224;
	add.s32 	%r202, %r201, -128;
	shr.u32 	%r203, %r202, 5;
	mul.wide.u32 	%rd76, %r203, 4;
	sub.s64 	%rd23, %rd4, %rd76;
	ld.local.u32 	%r350, [%rd23+24];
	ld.local.u32 	%r351, [%rd23+20];
	setp.eq.s32 	%p42, %r66, 0;
	@%p42 bra 	$L__BB4_49;
	shf.l.wrap.b32 	%r350, %r351, %r350, %r66;
	ld.local.u32 	%r204, [%rd23+16];
	shf.l.wrap.b32 	%r351, %r204, %r351, %r66;
$L__BB4_49:
	shr.u32 	%r205, %r350, 30;
	shf.l.wrap.b32 	%r206, %r351, %r350, 2;
	shl.b32 	%r207, %r351, 2;
	shr.u32 	%r208, %r206, 31;
	add.s32 	%r209, %r208, %r205;
	neg.s32 	%r210, %r209;
	setp.lt.s32 	%p43, %r62, 0;
	selp.b32 	%r352, %r210, %r209, %p43;
	xor.b32  	%r211, %r206, %r62;
	shr.s32 	%r212, %r206, 31;
	xor.b32  	%r213, %r212, %r206;
	xor.b32  	%r214, %r212, %r207;
	cvt.u64.u32 	%rd77, %r213;
	shl.b64 	%rd78, %rd77, 32;
	cvt.u64.u32 	%rd79, %r214;
	or.b64  	%rd80, %rd78, %rd79;
	cvt.rn.f64.s64 	%fd7, %rd80;
	mul.f64 	%fd8, %fd7, 0d3BF921FB54442D19;
	cvt.rn.f32.f64 	%f186, %fd8;
	neg.f32 	%f187, %f186;
	setp.lt.s32 	%p44, %r211, 0;
	selp.f32 	%f382, %f187, %f186, %p44;
	bra.uni 	$L__BB4_51;
$L__BB4_50:
	mov.f32 	%f188, 0f00000000;
	mul.rn.f32 	%f382, %f17, %f188;
	mov.b32 	%r352, 0;
$L__BB4_51:
	mul.rn.f32 	%f189, %f382, %f382;
	and.b32  	%r216, %r352, 1;
	setp.eq.b32 	%p45, %r216, 1;
	selp.f32 	%f190, 0f3F800000, %f382, %p45;
	fma.rn.f32 	%f191, %f189, %f190, 0f00000000;
	fma.rn.f32 	%f192, %f189, 0f37CBAC00, 0fBAB607ED;
	selp.f32 	%f193, %f192, 0fB94D4153, %p45;
	selp.f32 	%f194, 0f3D2AAABB, 0f3C0885E4, %p45;
	fma.rn.f32 	%f195, %f193, %f189, %f194;
	selp.f32 	%f196, 0fBEFFFFFF, 0fBE2AAAA8, %p45;
	fma.rn.f32 	%f197, %f195, %f189, %f196;
	fma.rn.f32 	%f198, %f197, %f191, %f190;
	and.b32  	%r217, %r352, 2;
	setp.eq.s32 	%p46, %r217, 0;
	mov.f32 	%f199, 0f00000000;
	sub.f32 	%f200, %f199, %f198;
	selp.f32 	%f384, %f198, %f200, %p46;
$L__BB4_52:
	add.f32 	%f201, %f15, %f384;
	add.f32 	%f202, %f14, %f383;
	fma.rn.f32 	%f378, %f202, %f201, %f378;
	add.s32 	%r336, %r336, 1;
	setp.ne.s32 	%p47, %r336, %r103;
	@%p47 bra 	$L__BB4_17;
	ld.param.f32 	%f373, [_Z40attention_fwd_kernel_sinusoidal_fused_v4ILi64EEvPKfS1_S1_Pfiiiiif_param_9];
	mul.f32 	%f203, %f373, %f378;
	shl.b32 	%r218, %r335, 2;
	mov.u32 	%r219, smem;
	add.s32 	%r220, %r219, %r218;
	st.shared.f32 	[%r220], %f203;
	add.s32 	%r335, %r335, %r7;
	setp.lt.s32 	%p48, %r335, %r15;
	@%p48 bra 	$L__BB4_16;
	bra.uni 	$L__BB4_55;
$L__BB4_54:
	ld.param.f32 	%f372, [_Z40attention_fwd_kernel_sinusoidal_fused_v4ILi64EEvPKfS1_S1_Pfiiiiif_param_9];
	shl.b32 	%r118, %r353, 2;
	mov.u32 	%r119, smem;
	add.s32 	%r120, %r119, %r118;
	mul.f32 	%f122, %f372, 0f00000000;
	st.shared.f32 	[%r120], %f122;
	add.s32 	%r353, %r353, %r7;
	setp.lt.s32 	%p12, %r353, %r15;
	@%p12 bra 	$L__BB4_54;
$L__BB4_55:
	setp.ge.s32 	%p49, %r361, %r15;
	bar.sync 	0;
	mov.f32 	%f386, 0fFF800000;
	@%p49 bra 	$L__BB4_58;
	mov.f32 	%f386, 0fFF800000;
	mov.u32 	%r354, %r361;
$L__BB4_57:
	shl.b32 	%r221, %r354, 2;
	mov.u32 	%r222, smem;
	add.s32 	%r223, %r222, %r221;
	ld.shared.f32 	%f206, [%r223];
	max.f32 	%f386, %f386, %f206;
	add.s32 	%r354, %r354, %r7;
	setp.lt.s32 	%p50, %r354, %r15;
	@%p50 bra 	$L__BB4_57;
$L__BB4_58:
	shr.u32 	%r224, %r361, 3;
	mov.u32 	%r225, smem;
	add.s32 	%r226, %r225, %r224;
	add.s32 	%r81, %r226, 256;
	and.b32  	%r82, %r361, 31;
	setp.ne.s32 	%p51, %r82, 0;
	mov.b32 	%r227, %f386;
	shfl.sync.bfly.b32	%r228|%p52, %r227, 16, 31, -1;
	mov.b32 	%f207, %r228;
	max.f32 	%f208, %f386, %f207;
	mov.b32 	%r229, %f208;
	shfl.sync.bfly.b32	%r230|%p53, %r229, 8, 31, -1;
	mov.b32 	%f209, %r230;
	max.f32 	%f210, %f208, %f209;
	mov.b32 	%r231, %f210;
	shfl.sync.bfly.b32	%r232|%p54, %r231, 4, 31, -1;
	mov.b32 	%f211, %r232;
	max.f32 	%f212, %f210, %f211;
	mov.b32 	%r233, %f212;
	shfl.sync.bfly.b32	%r234|%p55, %r233, 2, 31, -1;
	mov.b32 	%f213, %r234;
	max.f32 	%f214, %f212, %f213;
	mov.b32 	%r235, %f214;
	shfl.sync.bfly.b32	%r236|%p56, %r235, 1, 31, -1;
	mov.b32 	%f215, %r236;
	max.f32 	%f48, %f214, %f215;
	@%p51 bra 	$L__BB4_60;
	st.shared.f32 	[%r81], %f48;
$L__BB4_60:
	setp.gt.u32 	%p57, %r361, 31;
	bar.sync 	0;
	@%p57 bra 	$L__BB4_65;
	add.s32 	%r237, %r7, 31;
	shr.u32 	%r238, %r237, 5;
	setp.ge.u32 	%p58, %r361, %r238;
	mov.f32 	%f387, 0fFF800000;
	@%p58 bra 	$L__BB4_63;
	shl.b32 	%r239, %r82, 2;
	add.s32 	%r241, %r225, %r239;
	ld.shared.f32 	%f387, [%r241+256];
$L__BB4_63:
	setp.ne.s32 	%p59, %r82, 0;
	mov.b32 	%r242, %f387;
	shfl.sync.bfly.b32	%r243|%p60, %r242, 16, 31, -1;
	mov.b32 	%f217, %r243;
	max.f32 	%f218, %f387, %f217;
	mov.b32 	%r244, %f218;
	shfl.sync.bfly.b32	%r245|%p61, %r244, 8, 31, -1;
	mov.b32 	%f219, %r245;
	max.f32 	%f220, %f218, %f219;
	mov.b32 	%r246, %f220;
	shfl.sync.bfly.b32	%r247|%p62, %r246, 4, 31, -1;
	mov.b32 	%f221, %r247;
	max.f32 	%f222, %f220, %f221;
	mov.b32 	%r248, %f222;
	shfl.sync.bfly.b32	%r249|%p63, %r248, 2, 31, -1;
	mov.b32 	%f223, %r249;
	max.f32 	%f224, %f222, %f223;
	mov.b32 	%r250, %f224;
	shfl.sync.bfly.b32	%r251|%p64, %r250, 1, 31, -1;
	mov.b32 	%f225, %r251;
	max.f32 	%f51, %f224, %f225;
	@%p59 bra 	$L__BB4_65;
	st.shared.f32 	[smem+256], %f51;
$L__BB4_65:
	setp.ge.s32 	%p65, %r361, %r15;
	bar.sync 	0;
	ld.shared.f32 	%f227, [smem+256];
	max.f32 	%f52, %f377, %f227;
	sub.f32 	%f228, %f377, %f52;
	fma.rn.f32 	%f229, %f228, 0f3BBB989D, 0f3F000000;
	cvt.sat.f32.f32 	%f230, %f229;
	mov.f32 	%f231, 0f4B400001;
	mov.f32 	%f232, 0f437C0000;
	fma.rm.f32 	%f233, %f230, %f232, %f231;
	add.f32 	%f234, %f233, 0fCB40007F;
	neg.f32 	%f235, %f234;
	fma.rn.f32 	%f236, %f228, 0f3FB8AA3B, %f235;
	fma.rn.f32 	%f237, %f228, 0f32A57060, %f236;
	mov.b32 	%r252, %f233;
	shl.b32 	%r253, %r252, 23;
	mov.b32 	%f238, %r253;
	ex2.approx.ftz.f32 	%f239, %f237;
	mul.f32 	%f53, %f239, %f238;
	mov.f32 	%f389, 0f00000000;
	@%p65 bra 	$L__BB4_68;
	mov.f32 	%f389, 0f00000000;
	mov.u32 	%r355, %r361;
$L__BB4_67:
	shl.b32 	%r254, %r355, 2;
	add.s32 	%r256, %r225, %r254;
	ld.shared.f32 	%f241, [%r256];
	sub.f32 	%f242, %f241, %f52;
	fma.rn.f32 	%f243, %f242, 0f3BBB989D, 0f3F000000;
	cvt.sat.f32.f32 	%f244, %f243;
	mov.f32 	%f245, 0f4B400001;
	mov.f32 	%f246, 0f437C0000;
	fma.rm.f32 	%f247, %f244, %f246, %f245;
	add.f32 	%f248, %f247, 0fCB40007F;
	neg.f32 	%f249, %f248;
	fma.rn.f32 	%f250, %f242, 0f3FB8AA3B, %f249;
	fma.rn.f32 	%f251, %f242, 0f32A57060, %f250;
	mov.b32 	%r257, %f247;
	shl.b32 	%r258, %r257, 23;
	mov.b32 	%f252, %r258;
	ex2.approx.ftz.f32 	%f253, %f251;
	mul.f32 	%f254, %f253, %f252;
	st.shared.f32 	[%r256], %f254;
	add.f32 	%f389, %f389, %f254;
	add.s32 	%r355, %r355, %r7;
	setp.lt.s32 	%p66, %r355, %r15;
	@%p66 bra 	$L__BB4_67;
$L__BB4_68:
	setp.ne.s32 	%p67, %r82, 0;
	mov.b32 	%r259, %f389;
	shfl.sync.bfly.b32	%r260|%p68, %r259, 16, 31, -1;
	mov.b32 	%f255, %r260;
	add.f32 	%f256, %f389, %f255;
	mov.b32 	%r261, %f256;
	shfl.sync.bfly.b32	%r262|%p69, %r261, 8, 31, -1;
	mov.b32 	%f257, %r262;
	add.f32 	%f258, %f256, %f257;
	mov.b32 	%r263, %f258;
	shfl.sync.bfly.b32	%r264|%p70, %r263, 4, 31, -1;
	mov.b32 	%f259, %r264;
	add.f32 	%f260, %f258, %f259;
	mov.b32 	%r265, %f260;
	shfl.sync.bfly.b32	%r266|%p71, %r265, 2, 31, -1;
	mov.b32 	%f261, %r266;
	add.f32 	%f262, %f260, %f261;
	mov.b32 	%r267, %f262;
	shfl.sync.bfly.b32	%r268|%p72, %r267, 1, 31, -1;
	mov.b32 	%f263, %r268;
	add.f32 	%f57, %f262, %f263;
	@%p67 bra 	$L__BB4_70;
	st.shared.f32 	[%r81], %f57;
$L__BB4_70:
	setp.gt.u32 	%p73, %r361, 31;
	bar.sync 	0;
	@%p73 bra 	$L__BB4_75;
	add.s32 	%r269, %r7, 31;
	shr.u32 	%r270, %r269, 5;
	setp.ge.u32 	%p74, %r361, %r270;
	mov.f32 	%f390, 0f00000000;
	@%p74 bra 	$L__BB4_73;
	shl.b32 	%r271, %r82, 2;
	add.s32 	%r273, %r225, %r271;
	ld.shared.f32 	%f390, [%r273+256];
$L__BB4_73:
	setp.ne.s32 	%p75, %r82, 0;
	mov.b32 	%r274, %f390;
	shfl.sync.bfly.b32	%r275|%p76, %r274, 16, 31, -1;
	mov.b32 	%f265, %r275;
	add.f32 	%f266, %f390, %f265;
	mov.b32 	%r276, %f266;
	shfl.sync.bfly.b32	%r277|%p77, %r276, 8, 31, -1;
	mov.b32 	%f267, %r277;
	add.f32 	%f268, %f266, %f267;
	mov.b32 	%r278, %f268;
	shfl.sync.bfly.b32	%r279|%p78, %r278, 4, 31, -1;
	mov.b32 	%f269, %r279;
	add.f32 	%f270, %f268, %f269;
	mov.b32 	%r280, %f270;
	shfl.sync.bfly.b32	%r281|%p79, %r280, 2, 31, -1;
	mov.b32 	%f271, %r281;
	add.f32 	%f272, %f270, %f271;
	mov.b32 	%r282, %f272;
	shfl.sync.bfly.b32	%r283|%p80, %r282, 1, 31, -1;
	mov.b32 	%f273, %r283;
	add.f32 	%f60, %f272, %f273;
	@%p75 bra 	$L__BB4_75;
	st.shared.f32 	[smem+256], %f60;
$L__BB4_75:
	setp.ge.s32 	%p81, %r361, %r103;
	bar.sync 	0;
	ld.shared.f32 	%f274, [smem+256];
	fma.rn.f32 	%f376, %f376, %f53, %f274;
	@%p81 bra 	$L__BB4_94;
	shl.b32 	%r284, %r333, 6;
	sub.s32 	%r285, %r12, %r284;
	sub.s32 	%r85, %r285, %r14;
	and.b32  	%r86, %r12, 3;
	add.s32 	%r87, %r285, -1;
	mov.u32 	%r356, %r361;
$L__BB4_77:
	ld.param.u64 	%rd125, [_Z40attention_fwd_kernel_sinusoidal_fused_v4ILi64EEvPKfS1_S1_Pfiiiiif_param_3];
	setp.eq.s32 	%p82, %r334, 0;
	add.s32 	%r286, %r356, %r3;
	cvta.to.global.u64 	%rd81, %rd125;
	mul.wide.s32 	%rd82, %r286, 4;
	add.s64 	%rd24, %rd81, %rd82;
	mov.f32 	%f391, 0f00000000;
	@%p82 bra 	$L__BB4_79;
	ld.global.f32 	%f391, [%rd24];
$L__BB4_79:
	setp.lt.s32 	%p83, %r15, 1;
	mov.f32 	%f399, 0f00000000;
	@%p83 bra 	$L__BB4_93;
	setp.lt.u32 	%p84, %r87, 15;
	mov.f32 	%f399, 0f00000000;
	mov.b32 	%r359, 0;
	@%p84 bra 	$L__BB4_83;
	mov.f32 	%f399, 0f00000000;
	mov.b32 	%r357, 0;
$L__BB4_82:
	.pragma "nounroll";
	ld.param.u32 	%r327, [_Z40attention_fwd_kernel_sinusoidal_fused_v4ILi64EEvPKfS1_S1_Pfiiiiif_param_7];
	add.s32 	%r289, %r357, %r334;
	mul.lo.s32 	%r290, %r103, %r327;
	mov.u32 	%r291, %ctaid.y;
	mad.lo.s32 	%r292, %r290, %r291, %r356;
	mad.lo.s32 	%r293, %r289, %r103, %r292;
	shl.b32 	%r294, %r357, 2;
	mov.u32 	%r295, smem;
	add.s32 	%r296, %r295, %r294;
	ld.shared.v4.f32 	{%f280, %f281, %f282, %f283}, [%r296];
	mul.wide.s32 	%rd83, %r293, 4;
	add.s64 	%rd84, %rd1, %rd83;
	ld.global.nc.f32 	%f284, [%rd84];
	fma.rn.f32 	%f285, %f280, %f284, %f399;
	mul.wide.s32 	%rd85, %r103, 4;
	add.s64 	%rd86, %rd84, %rd85;
	ld.global.nc.f32 	%f286, [%rd86];
	fma.rn.f32 	%f287, %f281, %f286, %f285;
	add.s64 	%rd87, %rd86, %rd85;
	ld.global.nc.f32 	%f288, [%rd87];
	fma.rn.f32 	%f289, %f282, %f288, %f287;
	add.s64 	%rd88, %rd87, %rd85;
	ld.global.nc.f32 	%f290, [%rd88];
	fma.rn.f32 	%f291, %f283, %f290, %f289;
	ld.shared.v4.f32 	{%f292, %f293, %f294, %f295}, [%r296+16];
	add.s64 	%rd89, %rd88, %rd85;
	ld.global.nc.f32 	%f296, [%rd89];
	fma.rn.f32 	%f297, %f292, %f296, %f291;
	add.s64 	%rd90, %rd89, %rd85;
	ld.global.nc.f32 	%f298, [%rd90];
	fma.rn.f32 	%f299, %f293, %f298, %f297;
	add.s64 	%rd91, %rd90, %rd85;
	ld.global.nc.f32 	%f300, [%rd91];
	fma.rn.f32 	%f301, %f294, %f300, %f299;
	add.s64 	%rd92, %rd91, %rd85;
	ld.global.nc.f32 	%f302, [%rd92];
	fma.rn.f32 	%f303, %f295, %f302, %f301;
	ld.shared.v4.f32 	{%f304, %f305, %f306, %f307}, [%r296+32];
	add.s64 	%rd93, %rd92, %rd85;
	ld.global.nc.f32 	%f308, [%rd93];
	fma.rn.f32 	%f309, %f304, %f308, %f303;
	add.s64 	%rd94, %rd93, %rd85;
	ld.global.nc.f32 	%f310, [%rd94];
	fma.rn.f32 	%f311, %f305, %f310, %f309;
	add.s64 	%rd95, %rd94, %rd85;
	ld.global.nc.f32 	%f312, [%rd95];
	fma.rn.f32 	%f313, %f306, %f312, %f311;
	add.s64 	%rd96, %rd95, %rd85;
	ld.global.nc.f32 	%f314, [%rd96];
	fma.rn.f32 	%f315, %f307, %f314, %f313;
	ld.shared.v4.f32 	{%f316, %f317, %f318, %f319}, [%r296+48];
	add.s64 	%rd97, %rd96, %rd85;
	ld.global.nc.f32 	%f320, [%rd97];
	fma.rn.f32 	%f321, %f316, %f320, %f315;
	add.s64 	%rd98, %rd97, %rd85;
	ld.global.nc.f32 	%f322, [%rd98];
	fma.rn.f32 	%f323, %f317, %f322, %f321;
	add.s64 	%rd99, %rd98, %rd85;
	ld.global.nc.f32 	%f324, [%rd99];
	fma.rn.f32 	%f325, %f318, %f324, %f323;
	add.s64 	%rd100, %rd99, %rd85;
	ld.global.nc.f32 	%f326, [%rd100];
	fma.rn.f32 	%f399, %f319, %f326, %f325;
	add.s32 	%r357, %r357, 16;
	setp.ne.s32 	%p85, %r357, %r85;
	mov.u32 	%r359, %r85;
	@%p85 bra 	$L__BB4_82;
$L__BB4_83:
	setp.eq.s32 	%p86, %r14, 0;
	@%p86 bra 	$L__BB4_93;
	add.s32 	%r297, %r14, -1;
	setp.lt.u32 	%p87, %r297, 7;
	@%p87 bra 	$L__BB4_86;
	ld.param.u32 	%r328, [_Z40attention_fwd_kernel_sinusoidal_fused_v4ILi64EEvPKfS1_S1_Pfiiiiif_param_7];
	add.s32 	%r298, %r359, %r334;
	mul.lo.s32 	%r299, %r103, %r328;
	mov.u32 	%r300, %ctaid.y;
	mad.lo.s32 	%r301, %r299, %r300, %r356;
	mad.lo.s32 	%r302, %r298, %r103, %r301;
	shl.b32 	%r303, %r359, 2;
	mov.u32 	%r304, smem;
	add.s32 	%r305, %r304, %r303;
	ld.shared.f32 	%f328, [%r305];
	mul.wide.s32 	%rd101, %r302, 4;
	add.s64 	%rd102, %rd1, %rd101;
	ld.global.nc.f32 	%f329, [%rd102];
	fma.rn.f32 	%f330, %f328, %f329, %f399;
	ld.shared.f32 	%f331, [%r305+4];
	mul.wide.s32 	%rd103, %r103, 4;
	add.s64 	%rd104, %rd102, %rd103;
	ld.global.nc.f32 	%f332, [%rd104];
	fma.rn.f32 	%f333, %f331, %f332, %f330;
	ld.shared.f32 	%f334, [%r305+8];
	add.s64 	%rd105, %rd104, %rd103;
	ld.global.nc.f32 	%f335, [%rd105];
	fma.rn.f32 	%f336, %f334, %f335, %f333;
	ld.shared.f32 	%f337, [%r305+12];
	add.s64 	%rd106, %rd105, %rd103;
	ld.global.nc.f32 	%f338, [%rd106];
	fma.rn.f32 	%f339, %f337, %f338, %f336;
	ld.shared.f32 	%f340, [%r305+16];
	add.s64 	%rd107, %rd106, %rd103;
	ld.global.nc.f32 	%f341, [%rd107];
	fma.rn.f32 	%f342, %f340, %f341, %f339;
	ld.shared.f32 	%f343, [%r305+20];
	add.s64 	%rd108, %rd107, %rd103;
	ld.global.nc.f32 	%f344, [%rd108];
	fma.rn.f32 	%f345, %f343, %f344, %f342;
	ld.shared.f32 	%f346, [%r305+24];
	add.s64 	%rd109, %rd108, %rd103;
	ld.global.nc.f32 	%f347, [%rd109];
	fma.rn.f32 	%f348, %f346, %f347, %f345;
	ld.shared.f32 	%f349, [%r305+28];
	add.s64 	%rd110, %rd109, %rd103;
	ld.global.nc.f32 	%f350, [%rd110];
	fma.rn.f32 	%f399, %f349, %f350, %f348;
	add.s32 	%r359, %r359, 8;
$L__BB4_86:
	setp.eq.s32 	%p88, %r13, 0;
	@%p88 bra 	$L__BB4_93;
	add.s32 	%r306, %r13, -1;
	setp.lt.u32 	%p89, %r306, 3;
	@%p89 bra 	$L__BB4_89;
	ld.param.u32 	%r329, [_Z40attention_fwd_kernel_sinusoidal_fused_v4ILi64EEvPKfS1_S1_Pfiiiiif_param_7];
	add.s32 	%r307, %r359, %r334;
	mul.lo.s32 	%r308, %r103, %r329;
	mov.u32 	%r309, %ctaid.y;
	mad.lo.s32 	%r310, %r308, %r309, %r356;
	mad.lo.s32 	%r311, %r307, %r103, %r310;
	shl.b32 	%r312, %r359, 2;
	mov.u32 	%r313, smem;
	add.s32 	%r314, %r313, %r312;
	ld.shared.f32 	%f352, [%r314];
	mul.wide.s32 	%rd111, %r311, 4;
	add.s64 	%rd112, %rd1, %rd111;
	ld.global.nc.f32 	%f353, [%rd112];
	fma.rn.f32 	%f354, %f352, %f353, %f399;
	ld.shared.f32 	%f355, [%r314+4];
	mul.wide.s32 	%rd113, %r103, 4;
	add.s64 	%rd114, %rd112, %rd113;
	ld.global.nc.f32 	%f356, [%rd114];
	fma.rn.f32 	%f357, %f355, %f356, %f354;
	ld.shared.f32 	%f358, [%r314+8];
	add.s64 	%rd115, %rd114, %rd113;
	ld.global.nc.f32 	%f359, [%rd115];
	fma.rn.f32 	%f360, %f358, %f359, %f357;
	ld.shared.f32 	%f361, [%r314+12];
	add.s64 	%rd116, %rd115, %rd113;
	ld.global.nc.f32 	%f362, [%rd116];
	fma.rn.f32 	%f399, %f361, %f362, %f360;
	add.s32 	%r359, %r359, 4;
$L__BB4_89:
	setp.eq.s32 	%p90, %r86, 0;
	@%p90 bra 	$L__BB4_93;
	ld.param.u32 	%r330, [_Z40attention_fwd_kernel_sinusoidal_fused_v4ILi64EEvPKfS1_S1_Pfiiiiif_param_7];
	setp.eq.s32 	%p91, %r86, 1;
	add.s32 	%r315, %r359, %r334;
	mul.lo.s32 	%r316, %r103, %r330;
	mov.u32 	%r317, %ctaid.y;
	mad.lo.s32 	%r318, %r316, %r317, %r356;
	mad.lo.s32 	%r319, %r315, %r103, %r318;
	shl.b32 	%r320, %r359, 2;
	mov.u32 	%r321, smem;
	add.s32 	%r96, %r321, %r320;
	ld.shared.f32 	%f363, [%r96];
	mul.wide.s32 	%rd117, %r319, 4;
	add.s64 	%rd25, %rd1, %rd117;
	ld.global.nc.f32 	%f364, [%rd25];
	fma.rn.f32 	%f399, %f363, %f364, %f399;
	@%p91 bra 	$L__BB4_93;
	setp.eq.s32 	%p92, %r86, 2;
	ld.shared.f32 	%f365, [%r96+4];
	mul.wide.s32 	%rd26, %r103, 4;
	add.s64 	%rd27, %rd25, %rd26;
	ld.global.nc.f32 	%f366, [%rd27];
	fma.rn.f32 	%f399, %f365, %f366, %f399;
	@%p92 bra 	$L__BB4_93;
	ld.shared.f32 	%f367, [%r96+8];
	add.s64 	%rd118, %rd27, %rd26;
	ld.global.nc.f32 	%f368, [%rd118];
	fma.rn.f32 	%f399, %f367, %f368, %f399;
$L__BB4_93:
	ld.param.u64 	%rd126, [_Z40attention_fwd_kernel_sinusoidal_fused_v4ILi64EEvPKfS1_S1_Pfiiiiif_param_3];
	fma.rn.f32 	%f369, %f53, %f391, %f399;
	add.s32 	%r322, %r356, %r3;
	cvta.to.global.u64 	%rd119, %rd126;
	mul.wide.s32 	%rd120, %r322, 4;
	add.s64 	%rd121, %rd119, %rd120;
	st.global.f32 	[%rd121], %f369;
	add.s32 	%r356, %r356, %r7;
	setp.lt.s32 	%p93, %r356, %r103;
	@%p93 bra 	$L__BB4_77;
$L__BB4_94:
	ld.param.u32 	%r331, [_Z40attention_fwd_kernel_sinusoidal_fused_v4ILi64EEvPKfS1_S1_Pfiiiiif_param_7];
	bar.sync 	0;
	setp.lt.s32 	%p94, %r11, %r331;
	add.s32 	%r333, %r333, 1;
	mov.u32 	%r334, %r11;
	mov.f32 	%f377, %f52;
	@%p94 bra 	$L__BB4_9;
	bra.uni 	$L__BB4_10;

}
	// .globl	_Z40attention_fwd_kernel_sinusoidal_fused_v5ILi64EEvPKfS1_S1_Pfiiiiif
.visible .entry _Z40attention_fwd_kernel_sinusoidal_fused_v5ILi64EEvPKfS1_S1_Pfiiiiif(
	.param .u64 .ptr .align 1 _Z40attention_fwd_kernel_sinusoidal_fused_v5ILi64EEvPKfS1_S1_Pfiiiiif_param_0,
	.param .u64 .ptr .align 1 _Z40attention_fwd_kernel_sinusoidal_fused_v5ILi64EEvPKfS1_S1_Pfiiiiif_param_1,
	.param .u64 .ptr .align 1 _Z40attention_fwd_kernel_sinusoidal_fused_v5ILi64EEvPKfS1_S1_Pfiiiiif_param_2,
	.param .u64 .ptr .align 1 _Z40attention_fwd_kernel_sinusoidal_fused_v5ILi64EEvPKfS1_S1_Pfiiiiif_param_3,
	.param .u32 _Z40attention_fwd_kernel_sinusoidal_fused_v5ILi64EEvPKfS1_S1_Pfiiiiif_param_4,
	.param .u32 _Z40attention_fwd_kernel_sinusoidal_fused_v5ILi64EEvPKfS1_S1_Pfiiiiif_param_5,
	.param .u32 _Z40attention_fwd_kernel_sinusoidal_fused_v5ILi64EEvPKfS1_S1_Pfiiiiif_param_6,
	.param .u32 _Z40attention_fwd_kernel_sinusoidal_fused_v5ILi64EEvPKfS1_S1_Pfiiiiif_param_7,
	.param .u32 _Z40attention_fwd_kernel_sinusoidal_fused_v5ILi64EEvPKfS1_S1_Pfiiiiif_param_8,
	.param .f32 _Z40attention_fwd_kernel_sinusoidal_fused_v5ILi64EEvPKfS1_S1_Pfiiiiif_param_9
)
{
	.reg .pred 	%p<78>;
	.reg .b32 	%r<255>;
	.reg .b32 	%f<673>;
	.reg .b64 	%rd<78>;

	ld.param.u64 	%rd11, [_Z40attention_fwd_kernel_sinusoidal_fused_v5ILi64EEvPKfS1_S1_Pfiiiiif_param_0];
	ld.param.u64 	%rd12, [_Z40attention_fwd_kernel_sinusoidal_fused_v5ILi64EEvPKfS1_S1_Pfiiiiif_param_1];
	ld.param.u64 	%rd13, [_Z40attention_fwd_kernel_sinusoidal_fused_v5ILi64EEvPKfS1_S1_Pfiiiiif_param_2];
	ld.param.u64 	%rd14, [_Z40attention_fwd_kernel_sinusoidal_fused_v5ILi64EEvPKfS1_S1_Pfiiiiif_param_3];
	ld.param.u32 	%r75, [_Z40attention_fwd_kernel_sinusoidal_fused_v5ILi64EEvPKfS1_S1_Pfiiiiif_param_6];
	ld.param.u32 	%r76, [_Z40attention_fwd_kernel_sinusoidal_fused_v5ILi64EEvPKfS1_S1_Pfiiiiif_param_7];
	ld.param.u32 	%r77, [_Z40attention_fwd_kernel_sinusoidal_fused_v5ILi64EEvPKfS1_S1_Pfiiiiif_param_8];
	ld.param.f32 	%f75, [_Z40attention_fwd_kernel_sinusoidal_fused_v5ILi64EEvPKfS1_S1_Pfiiiiif_param_9];
	cvta.to.global.u64 	%rd1, %rd12;
	cvta.to.global.u64 	%rd2, %rd11;
	cvta.to.global.u64 	%rd3, %rd13;
	cvta.to.global.u64 	%rd4, %rd14;
	mov.u32 	%r1, %ctaid.x;
	setp.ge.s32 	%p1, %r1, %r75;
	@%p1 bra 	$L__BB5_14;
	mov.u32 	%r78, %ctaid.y;
	mov.u32 	%r254, %tid.x;
	mul.lo.s32 	%r79, %r77, %r76;
	mul.lo.s32 	%r3, %r79, %r78;
	mad.lo.s32 	%r80, %r78, %r75, %r1;
	mul.lo.s32 	%r4, %r80, %r77;
	setp.ge.s32 	%p2, %r254, %r77;
	@%p2 bra 	$L__BB5_7;
	cvt.rn.f32.u32 	%f1, %r77;
	mov.f32 	%f76, 0fB0D40000;
	mov.f32 	%f77, 0f3EE68EBF;
	mul.rn.f32 	%f78, %f77, %f76;
	mov.f32 	%f79, 0f3D21D42E;
	mov.f32 	%f80, 0f3DF7B084;
	mul.rn.f32 	%f81, %f80, %f79;
	fma.rn.f32 	%f82, %f78, 0f3FB8AA3B, 0f34C28212;
	fma.rn.f32 	%f83, 0f3E4B8A05, 0f32A55E34, %f82;
	mul.f32 	%f84, %f81, 0f40400000;
	fma.rn.f32 	%f85, %f84, %f78, %f83;
	fma.rn.f32 	%f86, %f81, 0f3E4B8A05, %f85;
	mov.f32 	%f87, 0f41549694;
	add.rn.f32 	%f2, %f87, %f86;
	mov.f32 	%f88, 0fC1549694;
	add.rn.f32 	%f89, %f2, %f88;
	neg.f32 	%f90, %f89;
	add.rn.f32 	%f3, %f86, %f90;
	mov.u32 	%r5, %ntid.x;
	mov.u32 	%r230, %r254;
$L__BB5_3:
	shr.u32 	%r81, %r230, 31;
	add.s32 	%r82, %r230, %r81;
	shr.s32 	%r83, %r82, 1;
	cvt.rn.f32.s32 	%f92, %r83;
	add.f32 	%f93, %f92, %f92;
	div.rn.f32 	%f4, %f93, %f1;
	setp.eq.f32 	%p3, %f4, 0f00000000;
	mov.f32 	%f641, 0f3F800000;
	@%p3 bra 	$L__BB5_6;
	mul.rn.f32 	%f94, %f2, %f4;
	cvt.rni.f32.f32 	%f95, %f94;
	sub.f32 	%f96, %f94, %f95;
	neg.f32 	%f97, %f94;
	fma.rn.f32 	%f98, %f2, %f4, %f97;
	fma.rn.f32 	%f99, %f3, %f4, %f98;
	add.f32 	%f100, %f96, %f99;
	setp.gt.f32 	%p4, %f95, 0f00000000;
	selp.b32 	%r84, 0, -2097152000, %p4;
	abs.f32 	%f101, %f4;
	setp.num.f32 	%p5, %f101, %f101;
	setp.lt.f32 	%p6, %f94, 0f00000000;
	selp.f32 	%f102, 0f00000000, 0f7F800000, %p6;
	abs.f32 	%f103, %f94;
	setp.gt.f32 	%p7, %f103, 0f43180000;
	cvt.rzi.s32.f32 	%r85, %f95;
	shl.b32 	%r86, %r85, 23;
	sub.s32 	%r87, %r86, %r84;
	mov.b32 	%f104, %r87;
	add.s32 	%r88, %r84, 2130706432;
	mov.b32 	%f105, %r88;
	fma.rn.f32 	%f106, %f100, 0f391FCB8E, 0f3AAF85ED;
	fma.rn.f32 	%f107, %f106, %f100, 0f3C1D9856;
	fma.rn.f32 	%f108, %f107, %f100, 0f3D6357BB;
	fma.rn.f32 	%f109, %f108, %f100, 0f3E75FDEC;
	fma.rn.f32 	%f110, %f109, %f100, 0f3F317218;
	fma.rn.f32 	%f111, %f110, %f100, 0f3F800000;
	mul.f32 	%f112, %f111, %f105;
	mul.f32 	%f113, %f112, %f104;
	selp.f32 	%f641, %f102, %f113, %p7;
	@%p5 bra 	$L__BB5_6;
	mov.f32 	%f114, 0f461C4000;
	add.rn.f32 	%f641, %f114, %f4;
$L__BB5_6:
	rcp.rn.f32 	%f115, %f641;
	shl.b32 	%r89, %r230, 2;
	mov.u32 	%r90, smem;
	add.s32 	%r91, %r90, %r89;
	st.shared.f32 	[%r91+384], %f115;
	add.s32 	%r230, %r230, %r5;
	setp.lt.s32 	%p8, %r230, %r77;
	@%p8 bra 	$L__BB5_3;
$L__BB5_7:
	bar.sync 	0;
	setp.lt.s32 	%p9, %r76, 1;
	mov.f32 	%f643, 0f00000000;
	@%p9 bra 	$L__BB5_11;
	and.b32  	%r8, %r77, 3;
	cvt.rn.f32.u32 	%f8, %r1;
	mov.u32 	%r9, %ntid.x;
	and.b32  	%r10, %r254, 31;
	add.s32 	%r11, %r77, -1;
	shr.u32 	%r93, %r11, 2;
	add.s32 	%r94, %r93, 1;
	mul.f32 	%f9, %f75, 0f00000000;
	and.b32  	%r12, %r77, 2147483644;
	and.b32  	%r13, %r94, 2147483644;
	neg.s32 	%r14, %r12;
	add.s64 	%rd5, %rd2, 8;
	add.s64 	%rd6, %rd1, 8;
	mov.f32 	%f644, 0fFF800000;
	mov.f32 	%f643, 0f00000000;
	mov.b32 	%r231, 0;
	mov.u32 	%r232, %r231;
$L__BB5_9:
	add.s32 	%r18, %r232, 64;
	min.s32 	%r19, %r76, %r18;
	and.b32  	%r20, %r19, 7;
	and.b32  	%r21, %r19, 15;
	sub.s32 	%r22, %r19, %r232;
	setp.ge.s32 	%p10, %r254, %r22;
	@%p10 bra 	$L__BB5_41;
	setp.ne.s32 	%p11, %r8, 0;
	@%p11 bra 	$L__BB5_27;
	bra.uni 	$L__BB5_15;
$L__BB5_11:
	setp.ge.s32 	%p76, %r254, %r77;
	@%p76 bra 	$L__BB5_14;
	mov.u32 	%r15, %ntid.x;
$L__BB5_13:
	add.s32 	%r229, %r254, %r4;
	mul.wide.s32 	%rd76, %r229, 4;
	add.s64 	%rd77, %rd4, %rd76;
	ld.global.f32 	%f639, [%rd77];
	div.rn.f32 	%f640, %f639, %f643;
	st.global.f32 	[%rd77], %f640;
	add.s32 	%r254, %r254, %r15;
	setp.lt.s32 	%p77, %r254, %r77;
	@%p77 bra 	$L__BB5_13;
$L__BB5_14:
	ret;
$L__BB5_15:
	setp.gt.s32 	%p22, %r77, 0;
	mov.u32 	%r238, %r254;
	@%p22 bra 	$L__BB5_16;
	bra.uni 	$L__BB5_26;
$L__BB5_16:
	mov.u32 	%r233, %r254;
$L__BB5_17:
	setp.lt.u32 	%p24, %r11, 12;
	add.s32 	%r121, %r233, %r232;
	mad.lo.s32 	%r24, %r121, %r77, %r3;
	cvt.rn.f32.s32 	%f13, %r121;
	mov.f32 	%f646, 0f00000000;
	mov.b32 	%r236, 0;
	@%p24 bra 	$L__BB5_20;
	mov.f32 	%f646, 0f00000000;
	mov.b32 	%r236, 0;
	mov.u32 	%r235, %r236;
$L__BB5_19:
	.pragma "nounroll";
	add.s32 	%r123, %r236, %r4;
	mul.wide.s32 	%rd27, %r123, 4;
	add.s64 	%rd28, %rd2, %rd27;
	ld.global.nc.v4.f32 	{%f187, %f188, %f189, %f190}, [%rd28];
	add.s32 	%r124, %r236, %r24;
	mul.wide.s32 	%rd29, %r124, 4;
	add.s64 	%rd30, %rd1, %rd29;
	ld.global.nc.v4.f32 	{%f191, %f192, %f193, %f194}, [%rd30];
	shl.b32 	%r125, %r236, 2;
	mov.u32 	%r126, smem;
	add.s32 	%r127, %r126, %r125;
	ld.shared.v4.f32 	{%f195, %f196, %f197, %f198}, [%r127+384];
	mul.f32 	%f199, %f195, %f8;
	sin.approx.f32 	%f200, %f199;
	mul.f32 	%f201, %f195, %f13;
	sin.approx.f32 	%f202, %f201;
	mul.f32 	%f203, %f196, %f8;
	cos.approx.f32 	%f204, %f203;
	mul.f32 	%f205, %f196, %f13;
	cos.approx.f32 	%f206, %f205;
	mul.f32 	%f207, %f197, %f8;
	sin.approx.f32 	%f208, %f207;
	mul.f32 	%f209, %f197, %f13;
	sin.approx.f32 	%f210, %f209;
	mul.f32 	%f211, %f198, %f8;
	cos.approx.f32 	%f212, %f211;
	mul.f32 	%f213, %f198, %f13;
	cos.approx.f32 	%f214, %f213;
	add.f32 	%f215, %f187, %f200;
	add.f32 	%f216, %f191, %f202;
	add.f32 	%f217, %f188, %f204;
	add.f32 	%f218, %f192, %f206;
	add.f32 	%f219, %f189, %f208;
	add.f32 	%f220, %f193, %f210;
	add.f32 	%f221, %f190, %f212;
	add.f32 	%f222, %f194, %f214;
	mul.f32 	%f223, %f217, %f218;
	fma.rn.f32 	%f224, %f215, %f216, %f223;
	fma.rn.f32 	%f225, %f219, %f220, %f224;
	fma.rn.f32 	%f226, %f221, %f222, %f225;
	add.f32 	%f227, %f646, %f226;
	ld.global.nc.v4.f32 	{%f228, %f229, %f230, %f231}, [%rd28+16];
	ld.global.nc.v4.f32 	{%f232, %f233, %f234, %f235}, [%rd30+16];
	ld.shared.v4.f32 	{%f236, %f237, %f238, %f239}, [%r127+400];
	mul.f32 	%f240, %f236, %f8;
	sin.approx.f32 	%f241, %f240;
	mul.f32 	%f242, %f236, %f13;
	sin.approx.f32 	%f243, %f242;
	mul.f32 	%f244, %f237, %f8;
	cos.approx.f32 	%f245, %f244;
	mul.f32 	%f246, %f237, %f13;
	cos.approx.f32 	%f247, %f246;
	mul.f32 	%f248, %f238, %f8;
	sin.approx.f32 	%f249, %f248;
	mul.f32 	%f250, %f238, %f13;
	sin.approx.f32 	%f251, %f250;
	mul.f32 	%f252, %f239, %f8;
	cos.approx.f32 	%f253, %f252;
	mul.f32 	%f254, %f239, %f13;
	cos.approx.f32 	%f255, %f254;
	add.f32 	%f256, %f228, %f241;
	add.f32 	%f257, %f232, %f243;
	add.f32 	%f258, %f229, %f245;
	add.f32 	%f259, %f233, %f247;
	add.f32 	%f260, %f230, %f249;
	add.f32 	%f261, %f234, %f251;
	add.f32 	%f262, %f231, %f253;
	add.f32 	%f263, %f235, %f255;
	mul.f32 	%f264, %f258, %f259;
	fma.rn.f32 	%f265, %f256, %f257, %f264;
	fma.rn.f32 	%f266, %f260, %f261, %f265;
	fma.rn.f32 	%f267, %f262, %f263, %f266;
	add.f32 	%f268, %f227, %f267;
	ld.global.nc.v4.f32 	{%f269, %f270, %f271, %f272}, [%rd28+32];
	ld.global.nc.v4.f32 	{%f273, %f274, %f275, %f276}, [%rd30+32];
	ld.shared.v4.f32 	{%f277, %f278, %f279, %f280}, [%r127+416];
	mul.f32 	%f281, %f277, %f8;
	sin.approx.f32 	%f282, %f281;
	mul.f32 	%f283, %f277, %f13;
	sin.approx.f32 	%f284, %f283;
	mul.f32 	%f285, %f278, %f8;
	cos.approx.f32 	%f286, %f285;
	mul.f32 	%f287, %f278, %f13;
	cos.approx.f32 	%f288, %f287;
	mul.f32 	%f289, %f279, %f8;
	sin.approx.f32 	%f290, %f289;
	mul.f32 	%f291, %f279, %f13;
	sin.approx.f32 	%f292, %f291;
	mul.f32 	%f293, %f280, %f8;
	cos.approx.f32 	%f294, %f293;
	mul.f32 	%f295, %f280, %f13;
	cos.approx.f32 	%f296, %f295;
	add.f32 	%f297, %f269, %f282;
	add.f32 	%f298, %f273, %f284;
	add.f32 	%f299, %f270, %f286;
	add.f32 	%f300, %f274, %f288;
	add.f32 	%f301, %f271, %f290;
	add.f32 	%f302, %f275, %f292;
	add.f32 	%f303, %f272, %f294;
	add.f32 	%f304, %f276, %f296;
	mul.f32 	%f305, %f299, %f300;
	fma.rn.f32 	%f306, %f297, %f298, %f305;
	fma.rn.f32 	%f307, %f301, %f302, %f306;
	fma.rn.f32 	%f308, %f303, %f304, %f307;
	add.f32 	%f309, %f268, %f308;
	ld.global.nc.v4.f32 	{%f310, %f311, %f312, %f313}, [%rd28+48];
	ld.global.nc.v4.f32 	{%f314, %f315, %f316, %f317}, [%rd30+48];
	ld.shared.v4.f32 	{%f318, %f319, %f320, %f321}, [%r127+432];
	mul.f32 	%f322, %f318, %f8;
	sin.approx.f32 	%f323, %f322;
	mul.f32 	%f324, %f318, %f13;
	sin.approx.f32 	%f325, %f324;
	mul.f32 	%f326, %f319, %f8;
	cos.approx.f32 	%f327, %f326;
	mul.f32 	%f328, %f319, %f13;
	cos.approx.f32 	%f329, %f328;
	mul.f32 	%f330, %f320, %f8;
	sin.approx.f32 	%f331, %f330;
	mul.f32 	%f332, %f320, %f13;
	sin.approx.f32 	%f333, %f332;
	mul.f32 	%f334, %f321, %f8;
	cos.approx.f32 	%f335, %f334;
	mul.f32 	%f336, %f321, %f13;
	cos.approx.f32 	%f337, %f336;
	add.f32 	%f338, %f310, %f323;
	add.f32 	%f339, %f314, %f325;
	add.f32 	%f340, %f311, %f327;
	add.f32 	%f341, %f315, %f329;
	add.f32 	%f342, %f312, %f331;
	add.f32 	%f343, %f316, %f333;
	add.f32 	%f344, %f313, %f335;
	add.f32 	%f345, %f317, %f337;
	mul.f32 	%f346, %f340, %f341;
	fma.rn.f32 	%f347, %f338, %f339, %f346;
	fma.rn.f32 	%f348, %f342, %f343, %f347;
	fma.rn.f32 	%f349, %f344, %f345, %f348;
	add.f32 	%f646, %f309, %f349;
	add.s32 	%r236, %r236, 16;
	add.s32 	%r235, %r235, 4;
	setp.ne.s32 	%p25, %r235, %r13;
	@%p25 bra 	$L__BB5_19;
$L__BB5_20:
	shr.u32 	%r128, %r11, 2;
	add.s32 	%r129, %r128, 1;
	and.b32  	%r130, %r129, 3;
	setp.eq.s32 	%p26, %r130, 0;
	@%p26 bra 	$L__BB5_25;
	and.b32  	%r131, %r11, 12;
	setp.eq.s32 	%p27, %r131, 0;
	@%p27 bra 	$L__BB5_23;
	add.s32 	%r132, %r236, %r4;
	mul.wide.s32 	%rd31, %r132, 4;
	add.s64 	%rd32, %rd2, %rd31;
	ld.global.nc.v4.f32 	{%f351, %f352, %f353, %f354}, [%rd32];
	add.s32 	%r133, %r236, %r24;
	mul.wide.s32 	%rd33, %r133, 4;
	add.s64 	%rd34, %rd1, %rd33;
	ld.global.nc.v4.f32 	{%f355, %f356, %f357, %f358}, [%rd34];
	shl.b32 	%r134, %r236, 2;
	mov.u32 	%r135, smem;
	add.s32 	%r136, %r135, %r134;
	ld.shared.v4.f32 	{%f359, %f360, %f361, %f362}, [%r136+384];
	mul.f32 	%f363, %f359, %f8;
	sin.approx.f32 	%f364, %f363;
	mul.f32 	%f365, %f359, %f13;
	sin.approx.f32 	%f366, %f365;
	mul.f32 	%f367, %f360, %f8;
	cos.approx.f32 	%f368, %f367;
	mul.f32 	%f369, %f360, %f13;
	cos.approx.f32 	%f370, %f369;
	mul.f32 	%f371, %f361, %f8;
	sin.approx.f32 	%f372, %f371;
	mul.f32 	%f373, %f361, %f13;
	sin.approx.f32 	%f374, %f373;
	mul.f32 	%f375, %f362, %f8;
	cos.approx.f32 	%f376, %f375;
	mul.f32 	%f377, %f362, %f13;
	cos.approx.f32 	%f378, %f377;
	add.f32 	%f379, %f351, %f364;
	add.f32 	%f380, %f355, %f366;
	add.f32 	%f381, %f352, %f368;
	add.f32 	%f382, %f356, %f370;
	add.f32 	%f383, %f353, %f372;
	add.f32 	%f384, %f357, %f374;
	add.f32 	%f385, %f354, %f376;
	add.f32 	%f386, %f358, %f378;
	mul.f32 	%f387, %f381, %f382;
	fma.rn.f32 	%f388, %f379, %f380, %f387;
	fma.rn.f32 	%f389, %f383, %f384, %f388;
	fma.rn.f32 	%f390, %f385, %f386, %f389;
	add.f32 	%f391, %f646, %f390;
	ld.global.nc.v4.f32 	{%f392, %f393, %f394, %f395}, [%rd32+16];
	ld.global.nc.v4.f32 	{%f396, %f397, %f398, %f399}, [%rd34+16];
	ld.shared.v4.f32 	{%f400, %f401, %f402, %f403}, [%r136+400];
	mul.f32 	%f404, %f400, %f8;
	sin.approx.f32 	%f405, %f404;
	mul.f32 	%f406, %f400, %f13;
	sin.approx.f32 	%f407, %f406;
	mul.f32 	%f408, %f401, %f8;
	cos.approx.f32 	%f409, %f408;
	mul.f32 	%f410, %f401, %f13;
	cos.approx.f32 	%f411, %f410;
	mul.f32 	%f412, %f402, %f8;
	sin.approx.f32 	%f413, %f412;
	mul.f32 	%f414, %f402, %f13;
	sin.approx.f32 	%f415, %f414;
	mul.f32 	%f416, %f403, %f8;
	cos.approx.f32 	%f417, %f416;
	mul.f32 	%f418, %f403, %f13;
	cos.approx.f32 	%f419, %f418;
	add.f32 	%f420, %f392, %f405;
	add.f32 	%f421, %f396, %f407;
	add.f32 	%f422, %f393, %f409;
	add.f32 	%f423, %f397, %f411;
	add.f32 	%f424, %f394, %f413;
	add.f32 	%f425, %f398, %f415;
	add.f32 	%f426, %f395, %f417;
	add.f32 	%f427, %f399, %f419;
	mul.f32 	%f428, %f422, %f423;
	fma.rn.f32 	%f429, %f420, %f421, %f428;
	fma.rn.f32 	%f430, %f424, %f425, %f429;
	fma.rn.f32 	%f431, %f426, %f427, %f430;
	add.f32 	%f646, %f391, %f431;
	add.s32 	%r236, %r236, 8;
$L__BB5_23:
	and.b32  	%r137, %r11, 4;
	setp.ne.s32 	%p28, %r137, 0;
	@%p28 bra 	$L__BB5_25;
	add.s32 	%r138, %r236, %r4;
	mul.wide.s32 	%rd35, %r138, 4;
	add.s64 	%rd36, %rd2, %rd35;
	ld.global.nc.v4.f32 	{%f432, %f433, %f434, %f435}, [%rd36];
	add.s32 	%r139, %r236, %r24;
	mul.wide.s32 	%rd37, %r139, 4;
	add.s64 	%rd38, %rd1, %rd37;
	ld.global.nc.v4.f32 	{%f436, %f437, %f438, %f439}, [%rd38];
	shl.b32 	%r140, %r236, 2;
	mov.u32 	%r141, smem;
	add.s32 	%r142, %r141, %r140;
	ld.shared.v4.f32 	{%f440, %f441, %f442, %f443}, [%r142+384];
	mul.f32 	%f444, %f440, %f8;
	sin.approx.f32 	%f445, %f444;
	mul.f32 	%f446, %f440, %f13;
	sin.approx.f32 	%f447, %f446;
	mul.f32 	%f448, %f441, %f8;
	cos.approx.f32 	%f449, %f448;
	mul.f32 	%f450, %f441, %f13;
	cos.approx.f32 	%f451, %f450;
	mul.f32 	%f452, %f442, %f8;
	sin.approx.f32 	%f453, %f452;
	mul.f32 	%f454, %f442, %f13;
	sin.approx.f32 	%f455, %f454;
	mul.f32 	%f456, %f443, %f8;
	cos.approx.f32 	%f457, %f456;
	mul.f32 	%f458, %f443, %f13;
	cos.approx.f32 	%f459, %f458;
	add.f32 	%f460, %f432, %f445;
	add.f32 	%f461, %f436, %f447;
	add.f32 	%f462, %f433, %f449;
	add.f32 	%f463, %f437, %f451;
	add.f32 	%f464, %f434, %f453;
	add.f32 	%f465, %f438, %f455;
	add.f32 	%f466, %f435, %f457;
	add.f32 	%f467, %f439, %f459;
	mul.f32 	%f468, %f462, %f463;
	fma.rn.f32 	%f469, %f460, %f461, %f468;
	fma.rn.f32 	%f470, %f464, %f465, %f469;
	fma.rn.f32 	%f471, %f466, %f467, %f470;
	add.f32 	%f646, %f646, %f471;
$L__BB5_25:
	mul.f32 	%f472, %f75, %f646;
	shl.b32 	%r143, %r233, 2;
	mov.u32 	%r144, smem;
	add.s32 	%r145, %r144, %r143;
	st.shared.f32 	[%r145], %f472;
	add.s32 	%r233, %r233, %r9;
	setp.lt.s32 	%p29, %r233, %r22;
	@%p29 bra 	$L__BB5_17;
	bra.uni 	$L__BB5_41;
$L__BB5_26:
	shl.b32 	%r117, %r238, 2;
	mov.u32 	%r118, smem;
	add.s32 	%r119, %r118, %r117;
	st.shared.f32 	[%r119], %f9;
	add.s32 	%r238, %r238, %r9;
	setp.lt.s32 	%p23, %r238, %r22;
	@%p23 bra 	$L__BB5_26;
	bra.uni 	$L__BB5_41;
$L__BB5_27:
	setp.gt.s32 	%p12, %r77, 0;
	mov.u32 	%r246, %r254;
	@%p12 bra 	$L__BB5_28;
	bra.uni 	$L__BB5_40;
$L__BB5_28:
	mov.u32 	%r239, %r254;
$L__BB5_29:
	setp.lt.u32 	%p14, %r11, 3;
	add.s32 	%r99, %r239, %r232;
	mad.lo.s32 	%r36, %r99, %r77, %r3;
	cvt.rn.f32.s32 	%f23, %r99;
	mov.f32 	%f652, 0f00000000;
	mov.b32 	%r245, 0;
	@%p14 bra 	$L__BB5_32;
	mov.u32 	%r101, smem;
	add.s32 	%r242, %r101, 384;
	mov.f32 	%f652, 0f00000000;
	mov.u32 	%r240, %r36;
	mov.u32 	%r241, %r4;
	mov.u32 	%r243, %r14;
$L__BB5_31:
	.pragma "nounroll";
	mul.wide.s32 	%rd15, %r241, 4;
	add.s64 	%rd16, %rd5, %rd15;
	mul.wide.s32 	%rd17, %r240, 4;
	add.s64 	%rd18, %rd6, %rd17;
	ld.global.nc.f32 	%f121, [%rd16+-8];
	ld.global.nc.f32 	%f122, [%rd18+-8];
	ld.shared.v4.f32 	{%f123, %f124, %f125, %f126}, [%r242];
	mul.f32 	%f127, %f123, %f8;
	mul.f32 	%f128, %f123, %f23;
	sin.approx.f32 	%f129, %f128;
	sin.approx.f32 	%f130, %f127;
	add.f32 	%f131, %f122, %f129;
	add.f32 	%f132, %f121, %f130;
	fma.rn.f32 	%f133, %f132, %f131, %f652;
	ld.global.nc.f32 	%f134, [%rd16+-4];
	ld.global.nc.f32 	%f135, [%rd18+-4];
	mul.f32 	%f136, %f124, %f8;
	mul.f32 	%f137, %f124, %f23;
	cos.approx.f32 	%f138, %f137;
	cos.approx.f32 	%f139, %f136;
	add.f32 	%f140, %f135, %f138;
	add.f32 	%f141, %f134, %f139;
	fma.rn.f32 	%f142, %f141, %f140, %f133;
	ld.global.nc.f32 	%f143, [%rd16];
	ld.global.nc.f32 	%f144, [%rd18];
	mul.f32 	%f145, %f125, %f8;
	mul.f32 	%f146, %f125, %f23;
	sin.approx.f32 	%f147, %f146;
	sin.approx.f32 	%f148, %f145;
	add.f32 	%f149, %f144, %f147;
	add.f32 	%f150, %f143, %f148;
	fma.rn.f32 	%f151, %f150, %f149, %f142;
	ld.global.nc.f32 	%f152, [%rd16+4];
	ld.global.nc.f32 	%f153, [%rd18+4];
	mul.f32 	%f154, %f126, %f8;
	mul.f32 	%f155, %f126, %f23;
	cos.approx.f32 	%f156, %f155;
	cos.approx.f32 	%f157, %f154;
	add.f32 	%f158, %f153, %f156;
	add.f32 	%f159, %f152, %f157;
	fma.rn.f32 	%f652, %f159, %f158, %f151;
	add.s32 	%r243, %r243, 4;
	add.s32 	%r242, %r242, 16;
	add.s32 	%r241, %r241, 4;
	add.s32 	%r240, %r240, 4;
	setp.ne.s32 	%p15, %r243, 0;
	mov.u32 	%r245, %r12;
	@%p15 bra 	$L__BB5_31;
$L__BB5_32:
	setp.eq.s32 	%p16, %r8, 1;
	@%p16 bra 	$L__BB5_34;
	add.s32 	%r102, %r245, %r4;
	mul.wide.s32 	%rd19, %r102, 4;
	add.s64 	%rd20, %rd2, %rd19;
	ld.global.nc.f32 	%f161, [%rd20];
	add.s32 	%r103, %r245, %r36;
	mul.wide.s32 	%rd21, %r103, 4;
	add.s64 	%rd22, %rd1, %rd21;
	ld.global.nc.f32 	%f162, [%rd22];
	shl.b32 	%r104, %r245, 2;
	mov.u32 	%r105, smem;
	add.s32 	%r106, %r105, %r104;
	ld.shared.f32 	%f163, [%r106+384];
	mul.f32 	%f164, %f163, %f8;
	mul.f32 	%f165, %f163, %f23;
	sin.approx.f32 	%f166, %f165;
	sin.approx.f32 	%f167, %f164;
	add.f32 	%f168, %f162, %f166;
	add.f32 	%f169, %f161, %f167;
	fma.rn.f32 	%f170, %f169, %f168, %f652;
	ld.global.nc.f32 	%f171, [%rd20+4];
	ld.global.nc.f32 	%f172, [%rd22+4];
	ld.shared.f32 	%f173, [%r106+388];
	mul.f32 	%f174, %f173, %f8;
	mul.f32 	%f175, %f173, %f23;
	cos.approx.f32 	%f176, %f175;
	cos.approx.f32 	%f177, %f174;
	add.f32 	%f178, %f172, %f176;
	add.f32 	%f179, %f171, %f177;
	fma.rn.f32 	%f652, %f179, %f178, %f170;
	add.s32 	%r245, %r245, 2;
$L__BB5_34:
	and.b32  	%r107, %r77, 1;
	setp.eq.b32 	%p17, %r107, 1;
	not.pred 	%p18, %p17;
	@%p18 bra 	$L__BB5_39;
	add.s32 	%r108, %r245, %r4;
	mul.wide.s32 	%rd23, %r108, 4;
	add.s64 	%rd24, %rd2, %rd23;
	ld.global.nc.f32 	%f30, [%rd24];
	add.s32 	%r109, %r245, %r36;
	mul.wide.s32 	%rd25, %r109, 4;
	add.s64 	%rd26, %rd1, %rd25;
	ld.global.nc.f32 	%f31, [%rd26];
	shl.b32 	%r110, %r245, 2;
	mov.u32 	%r111, smem;
	add.s32 	%r112, %r111, %r110;
	ld.shared.f32 	%f180, [%r112+384];
	mul.f32 	%f32, %f180, %f8;
	mul.f32 	%f33, %f180, %f23;
	and.b32  	%r113, %r245, 1;
	setp.eq.b32 	%p19, %r113, 1;
	not.pred 	%p20, %p19;
	@%p20 bra 	$L__BB5_37;
	cos.approx.f32 	%f656, %f33;
	cos.approx.f32 	%f655, %f32;
	bra.uni 	$L__BB5_38;
$L__BB5_37:
	sin.approx.f32 	%f656, %f33;
	sin.approx.f32 	%f655, %f32;
$L__BB5_38:
	add.f32 	%f181, %f31, %f656;
	add.f32 	%f182, %f30, %f655;
	fma.rn.f32 	%f652, %f182, %f181, %f652;
$L__BB5_39:
	mul.f32 	%f183, %f75, %f652;
	shl.b32 	%r114, %r239, 2;
	mov.u32 	%r115, smem;
	add.s32 	%r116, %r115, %r114;
	st.shared.f32 	[%r116], %f183;
	add.s32 	%r239, %r239, %r9;
	setp.lt.s32 	%p21, %r239, %r22;
	@%p21 bra 	$L__BB5_29;
	bra.uni 	$L__BB5_41;
$L__BB5_40:
	shl.b32 	%r95, %r246, 2;
	mov.u32 	%r96, smem;
	add.s32 	%r97, %r96, %r95;
	st.shared.f32 	[%r97], %f9;
	add.s32 	%r246, %r246, %r9;
	setp.lt.s32 	%p13, %r246, %r22;
	@%p13 bra 	$L__BB5_40;
$L__BB5_41:
	setp.ge.s32 	%p30, %r254, %r22;
	bar.sync 	0;
	mov.f32 	%f659, 0fFF800000;
	@%p30 bra 	$L__BB5_44;
	mov.f32 	%f659, 0fFF800000;
	mov.u32 	%r247, %r254;
$L__BB5_43:
	shl.b32 	%r146, %r247, 2;
	mov.u32 	%r147, smem;
	add.s32 	%r148, %r147, %r146;
	ld.shared.f32 	%f475, [%r148];
	max.f32 	%f659, %f659, %f475;
	add.s32 	%r247, %r247, %r9;
	setp.lt.s32 	%p31, %r247, %r22;
	@%p31 bra 	$L__BB5_43;
$L__BB5_44:
	shr.u32 	%r149, %r254, 3;
	mov.u32 	%r150, smem;
	add.s32 	%r151, %r150, %r149;
	add.s32 	%r53, %r151, 256;
	setp.ne.s32 	%p32, %r10, 0;
	mov.b32 	%r152, %f659;
	shfl.sync.bfly.b32	%r153|%p33, %r152, 16, 31, -1;
	mov.b32 	%f476, %r153;
	max.f32 	%f477, %f659, %f476;
	mov.b32 	%r154, %f477;
	shfl.sync.bfly.b32	%r155|%p34, %r154, 8, 31, -1;
	mov.b32 	%f478, %r155;
	max.f32 	%f479, %f477, %f478;
	mov.b32 	%r156, %f479;
	shfl.sync.bfly.b32	%r157|%p35, %r156, 4, 31, -1;
	mov.b32 	%f480, %r157;
	max.f32 	%f481, %f479, %f480;
	mov.b32 	%r158, %f481;
	shfl.sync.bfly.b32	%r159|%p36, %r158, 2, 31, -1;
	mov.b32 	%f482, %r159;
	max.f32 	%f483, %f481, %f482;
	mov.b32 	%r160, %f483;
	shfl.sync.bfly.b32	%r161|%p37, %r160, 1, 31, -1;
	mov.b32 	%f484, %r161;
	max.f32 	%f45, %f483, %f484;
	@%p32 bra 	$L__BB5_46;
	st.shared.f32 	[%r53], %f45;
$L__BB5_46:
	shl.b32 	%r162, %r10, 2;
	add.s32 	%r164, %r150, %r162;
	add.s32 	%r54, %r164, 256;
	add.s32 	%r165, %r9, 31;
	shr.u32 	%r55, %r165, 5;
	setp.gt.u32 	%p38, %r254, 31;
	bar.sync 	0;
	@%p38 bra 	$L__BB5_51;
	setp.ge.u32 	%p39, %r254, %r55;
	mov.f32 	%f660, 0fFF800000;
	@%p39 bra 	$L__BB5_49;
	ld.shared.f32 	%f660, [%r54];
$L__BB5_49:
	setp.ne.s32 	%p40, %r10, 0;
	mov.b32 	%r166, %f660;
	shfl.sync.bfly.b32	%r167|%p41, %r166, 16, 31, -1;
	mov.b32 	%f486, %r167;
	max.f32 	%f487, %f660, %f486;
	mov.b32 	%r168, %f487;
	shfl.sync.bfly.b32	%r169|%p42, %r168, 8, 31, -1;
	mov.b32 	%f488, %r169;
	max.f32 	%f489, %f487, %f488;
	mov.b32 	%r170, %f489;
	shfl.sync.bfly.b32	%r171|%p43, %r170, 4, 31, -1;
	mov.b32 	%f490, %r171;
	max.f32 	%f491, %f489, %f490;
	mov.b32 	%r172, %f491;
	shfl.sync.bfly.b32	%r173|%p44, %r172, 2, 31, -1;
	mov.b32 	%f492, %r173;
	max.f32 	%f493, %f491, %f492;
	mov.b32 	%r174, %f493;
	shfl.sync.bfly.b32	%r175|%p45, %r174, 1, 31, -1;
	mov.b32 	%f494, %r175;
	max.f32 	%f48, %f493, %f494;
	@%p40 bra 	$L__BB5_51;
	st.shared.f32 	[smem+256], %f48;
$L__BB5_51:
	setp.ge.s32 	%p46, %r254, %r22;
	bar.sync 	0;
	ld.shared.f32 	%f496, [smem+256];
	max.f32 	%f49, %f644, %f496;
	sub.f32 	%f497, %f644, %f49;
	fma.rn.f32 	%f498, %f497, 0f3BBB989D, 0f3F000000;
	cvt.sat.f32.f32 	%f499, %f498;
	mov.f32 	%f500, 0f4B400001;
	mov.f32 	%f501, 0f437C0000;
	fma.rm.f32 	%f502, %f499, %f501, %f500;
	add.f32 	%f503, %f502, 0fCB40007F;
	neg.f32 	%f504, %f503;
	fma.rn.f32 	%f505, %f497, 0f3FB8AA3B, %f504;
	fma.rn.f32 	%f506, %f497, 0f32A57060, %f505;
	mov.b32 	%r176, %f502;
	shl.b32 	%r177, %r176, 23;
	mov.b32 	%f507, %r177;
	ex2.approx.ftz.f32 	%f508, %f506;
	mul.f32 	%f50, %f508, %f507;
	mov.f32 	%f662, 0f00000000;
	@%p46 bra 	$L__BB5_54;
	mov.f32 	%f662, 0f00000000;
	mov.u32 	%r248, %r254;
$L__BB5_53:
	shl.b32 	%r178, %r248, 2;
	mov.u32 	%r179, smem;
	add.s32 	%r180, %r179, %r178;
	ld.shared.f32 	%f510, [%r180];
	sub.f32 	%f511, %f510, %f49;
	fma.rn.f32 	%f512, %f511, 0f3BBB989D, 0f3F000000;
	cvt.sat.f32.f32 	%f513, %f512;
	mov.f32 	%f514, 0f4B400001;
	mov.f32 	%f515, 0f437C0000;
	fma.rm.f32 	%f516, %f513, %f515, %f514;
	add.f32 	%f517, %f516, 0fCB40007F;
	neg.f32 	%f518, %f517;
	fma.rn.f32 	%f519, %f511, 0f3FB8AA3B, %f518;
	fma.rn.f32 	%f520, %f511, 0f32A57060, %f519;
	mov.b32 	%r181, %f516;
	shl.b32 	%r182, %r181, 23;
	mov.b32 	%f521, %r182;
	ex2.approx.ftz.f32 	%f522, %f520;
	mul.f32 	%f523, %f522, %f521;
	st.shared.f32 	[%r180], %f523;
	add.f32 	%f662, %f662, %f523;
	add.s32 	%r248, %r248, %r9;
	setp.lt.s32 	%p47, %r248, %r22;
	@%p47 bra 	$L__BB5_53;
$L__BB5_54:
	mov.b32 	%r183, %f662;
	shfl.sync.bfly.b32	%r184|%p49, %r183, 16, 31, -1;
	mov.b32 	%f524, %r184;
	add.f32 	%f525, %f662, %f524;
	mov.b32 	%r185, %f525;
	shfl.sync.bfly.b32	%r186|%p50, %r185, 8, 31, -1;
	mov.b32 	%f526, %r186;
	add.f32 	%f527, %f525, %f526;
	mov.b32 	%r187, %f527;
	shfl.sync.bfly.b32	%r188|%p51, %r187, 4, 31, -1;
	mov.b32 	%f528, %r188;
	add.f32 	%f529, %f527, %f528;
	mov.b32 	%r189, %f529;
	shfl.sync.bfly.b32	%r190|%p52, %r189, 2, 31, -1;
	mov.b32 	%f530, %r190;
	add.f32 	%f531, %f529, %f530;
	mov.b32 	%r191, %f531;
	shfl.sync.bfly.b32	%r192|%p53, %r191, 1, 31, -1;
	mov.b32 	%f532, %r192;
	add.f32 	%f54, %f531, %f532;
	@%p32 bra 	$L__BB5_56;
	st.shared.f32 	[%r53], %f54;
$L__BB5_56:
	setp.gt.u32 	%p54, %r254, 31;
	bar.sync 	0;
	@%p54 bra 	$L__BB5_61;
	setp.ge.u32 	%p55, %r254, %r55;
	mov.f32 	%f663, 0f00000000;
	@%p55 bra 	$L__BB5_59;
	ld.shared.f32 	%f663, [%r54];
$L__BB5_59:
	setp.ne.s32 	%p56, %r10, 0;
	mov.b32 	%r193, %f663;
	shfl.sync.bfly.b32	%r194|%p57, %r193, 16, 31, -1;
	mov.b32 	%f534, %r194;
	add.f32 	%f535, %f663, %f534;
	mov.b32 	%r195, %f535;
	shfl.sync.bfly.b32	%r196|%p58, %r195, 8, 31, -1;
	mov.b32 	%f536, %r196;
	add.f32 	%f537, %f535, %f536;
	mov.b32 	%r197, %f537;
	shfl.sync.bfly.b32	%r198|%p59, %r197, 4, 31, -1;
	mov.b32 	%f538, %r198;
	add.f32 	%f539, %f537, %f538;
	mov.b32 	%r199, %f539;
	shfl.sync.bfly.b32	%r200|%p60, %r199, 2, 31, -1;
	mov.b32 	%f540, %r200;
	add.f32 	%f541, %f539, %f540;
	mov.b32 	%r201, %f541;
	shfl.sync.bfly.b32	%r202|%p61, %r201, 1, 31, -1;
	mov.b32 	%f542, %r202;
	add.f32 	%f57, %f541, %f542;
	@%p56 bra 	$L__BB5_61;
	st.shared.f32 	[smem+256], %f57;
$L__BB5_61:
	setp.ge.s32 	%p62, %r254, %r77;
	bar.sync 	0;
	ld.shared.f32 	%f543, [smem+256];
	fma.rn.f32 	%f643, %f643, %f50, %f543;
	@%p62 bra 	$L__BB5_80;
	shl.b32 	%r203, %r231, 6;
	sub.s32 	%r204, %r19, %r203;
	sub.s32 	%r58, %r204, %r21;
	and.b32  	%r59, %r19, 3;
	add.s32 	%r60, %r204, -1;
	mov.u32 	%r249, %r254;
$L__BB5_63:
	setp.eq.s32 	%p63, %r232, 0;
	add.s32 	%r205, %r249, %r4;
	mul.wide.s32 	%rd39, %r205, 4;
	add.s64 	%rd7, %rd4, %rd39;
	mov.f32 	%f664, 0f00000000;
	@%p63 bra 	$L__BB5_65;
	ld.global.f32 	%f664, [%rd7];
$L__BB5_65:
	setp.lt.s32 	%p64, %r22, 1;
	mov.f32 	%f672, 0f00000000;
	@%p64 bra 	$L__BB5_79;
	setp.lt.u32 	%p65, %r60, 15;
	add.s32 	%r62, %r249, %r3;
	mov.f32 	%f672, 0f00000000;
	mov.b32 	%r252, 0;
	@%p65 bra 	$L__BB5_69;
	mov.f32 	%f672, 0f00000000;
	mov.b32 	%r250, 0;
$L__BB5_68:
	.pragma "nounroll";
	add.s32 	%r208, %r250, %r232;
	mad.lo.s32 	%r209, %r208, %r77, %r62;
	shl.b32 	%r210, %r250, 2;
	mov.u32 	%r211, smem;
	add.s32 	%r212, %r211, %r210;
	ld.shared.v4.f32 	{%f549, %f550, %f551, %f552}, [%r212];
	mul.wide.s32 	%rd40, %r209, 4;
	add.s64 	%rd41, %rd3, %rd40;
	ld.global.nc.f32 	%f553, [%rd41];
	fma.rn.f32 	%f554, %f549, %f553, %f672;
	mul.wide.s32 	%rd42, %r77, 4;
	add.s64 	%rd43, %rd41, %rd42;
	ld.global.nc.f32 	%f555, [%rd43];
	fma.rn.f32 	%f556, %f550, %f555, %f554;
	add.s64 	%rd44, %rd43, %rd42;
	ld.global.nc.f32 	%f557, [%rd44];
	fma.rn.f32 	%f558, %f551, %f557, %f556;
	add.s64 	%rd45, %rd44, %rd42;
	ld.global.nc.f32 	%f559, [%rd45];
	fma.rn.f32 	%f560, %f552, %f559, %f558;
	ld.shared.v4.f32 	{%f561, %f562, %f563, %f564}, [%r212+16];
	add.s64 	%rd46, %rd45, %rd42;
	ld.global.nc.f32 	%f565, [%rd46];
	fma.rn.f32 	%f566, %f561, %f565, %f560;
	add.s64 	%rd47, %rd46, %rd42;
	ld.global.nc.f32 	%f567, [%rd47];
	fma.rn.f32 	%f568, %f562, %f567, %f566;
	add.s64 	%rd48, %rd47, %rd42;
	ld.global.nc.f32 	%f569, [%rd48];
	fma.rn.f32 	%f570, %f563, %f569, %f568;
	add.s64 	%rd49, %rd48, %rd42;
	ld.global.nc.f32 	%f571, [%rd49];
	fma.rn.f32 	%f572, %f564, %f571, %f570;
	ld.shared.v4.f32 	{%f573, %f574, %f575, %f576}, [%r212+32];
	add.s64 	%rd50, %rd49, %rd42;
	ld.global.nc.f32 	%f577, [%rd50];
	fma.rn.f32 	%f578, %f573, %f577, %f572;
	add.s64 	%rd51, %rd50, %rd42;
	ld.global.nc.f32 	%f579, [%rd51];
	fma.rn.f32 	%f580, %f574, %f579, %f578;
	add.s64 	%rd52, %rd51, %rd42;
	ld.global.nc.f32 	%f581, [%rd52];
	fma.rn.f32 	%f582, %f575, %f581, %f580;
	add.s64 	%rd53, %rd52, %rd42;
	ld.global.nc.f32 	%f583, [%rd53];
	fma.rn.f32 	%f584, %f576, %f583, %f582;
	ld.shared.v4.f32 	{%f585, %f586, %f587, %f588}, [%r212+48];
	add.s64 	%rd54, %rd53, %rd42;
	ld.global.nc.f32 	%f589, [%rd54];
	fma.rn.f32 	%f590, %f585, %f589, %f584;
	add.s64 	%rd55, %rd54, %rd42;
	ld.global.nc.f32 	%f591, [%rd55];
	fma.rn.f32 	%f592, %f586, %f591, %f590;
	add.s64 	%rd56, %rd55, %rd42;
	ld.global.nc.f32 	%f593, [%rd56];
	fma.rn.f32 	%f594, %f587, %f593, %f592;
	add.s64 	%rd57, %rd56, %rd42;
	ld.global.nc.f32 	%f595, [%rd57];
	fma.rn.f32 	%f672, %f588, %f595, %f594;
	add.s32 	%r250, %r250, 16;
	setp.ne.s32 	%p66, %r250, %r58;
	mov.u32 	%r252, %r58;
	@%p66 bra 	$L__BB5_68;
$L__BB5_69:
	setp.eq.s32 	%p67, %r21, 0;
	@%p67 bra 	$L__BB5_79;
	add.s32 	%r213, %r21, -1;
	setp.lt.u32 	%p68, %r213, 7;
	@%p68 bra 	$L__BB5_72;
	add.s32 	%r214, %r252, %r232;
	mad.lo.s32 	%r215, %r214, %r77, %r62;
	shl.b32 	%r216, %r252, 2;
	mov.u32 	%r217, smem;
	add.s32 	%r218, %r217, %r216;
	ld.shared.f32 	%f597, [%r218];
	mul.wide.s32 	%rd58, %r215, 4;
	add.s64 	%rd59, %rd3, %rd58;
	ld.global.nc.f32 	%f598, [%rd59];
	fma.rn.f32 	%f599, %f597, %f598, %f672;
	ld.shared.f32 	%f600, [%r218+4];
	mul.wide.s32 	%rd60, %r77, 4;
	add.s64 	%rd61, %rd59, %rd60;
	ld.global.nc.f32 	%f601, [%rd61];
	fma.rn.f32 	%f602, %f600, %f601, %f599;
	ld.shared.f32 	%f603, [%r218+8];
	add.s64 	%rd62, %rd61, %rd60;
	ld.global.nc.f32 	%f604, [%rd62];
	fma.rn.f32 	%f605, %f603, %f604, %f602;
	ld.shared.f32 	%f606, [%r218+12];
	add.s64 	%rd63, %rd62, %rd60;
	ld.global.nc.f32 	%f607, [%rd63];
	fma.rn.f32 	%f608, %f606, %f607, %f605;
	ld.shared.f32 	%f609, [%r218+16];
	add.s64 	%rd64, %rd63, %rd60;
	ld.global.nc.f32 	%f610, [%rd64];
	fma.rn.f32 	%f611, %f609, %f610, %f608;
	ld.shared.f32 	%f612, [%r218+20];
	add.s64 	%rd65, %rd64, %rd60;
	ld.global.nc.f32 	%f613, [%rd65];
	fma.rn.f32 	%f614, %f612, %f613, %f611;
	ld.shared.f32 	%f615, [%r218+24];
	add.s64 	%rd66, %rd65, %rd60;
	ld.global.nc.f32 	%f616, [%rd66];
	fma.rn.f32 	%f617, %f615, %f616, %f614;
	ld.shared.f32 	%f618, [%r218+28];
	add.s64 	%rd67, %rd66, %rd60;
	ld.global.nc.f32 	%f619, [%rd67];
	fma.rn.f32 	%f672, %f618, %f619, %f617;
	add.s32 	%r252, %r252, 8;
$L__BB5_72:
	setp.eq.s32 	%p69, %r20, 0;
	@%p69 bra 	$L__BB5_79;
	add.s32 	%r219, %r20, -1;
	setp.lt.u32 	%p70, %r219, 3;
	@%p70 bra 	$L__BB5_75;
	add.s32 	%r220, %r252, %r232;
	mad.lo.s32 	%r221, %r220, %r77, %r62;
	shl.b32 	%r222, %r252, 2;
	mov.u32 	%r223, smem;
	add.s32 	%r224, %r223, %r222;
	ld.shared.f32 	%f621, [%r224];
	mul.wide.s32 	%rd68, %r221, 4;
	add.s64 	%rd69, %rd3, %rd68;
	ld.global.nc.f32 	%f622, [%rd69];
	fma.rn.f32 	%f623, %f621, %f622, %f672;
	ld.shared.f32 	%f624, [%r224+4];
	mul.wide.s32 	%rd70, %r77, 4;
	add.s64 	%rd71, %rd69, %rd70;
	ld.global.nc.f32 	%f625, [%rd71];
	fma.rn.f32 	%f626, %f624, %f625, %f623;
	ld.shared.f32 	%f627, [%r224+8];
	add.s64 	%rd72, %rd71, %rd70;
	ld.global.nc.f32 	%f628, [%rd72];
	fma.rn.f32 	%f629, %f627, %f628, %f626;
	ld.shared.f32 	%f630, [%r224+12];
	add.s64 	%rd73, %rd72, %rd70;
	ld.global.nc.f32 	%f631, [%rd73];
	fma.rn.f32 	%f672, %f630, %f631, %f629;
	add.s32 	%r252, %r252, 4;
$L__BB5_75:
	setp.eq.s32 	%p71, %r59, 0;
	@%p71 bra 	$L__BB5_79;
	setp.eq.s32 	%p72, %r59, 1;
	add.s32 	%r225, %r252, %r232;
	mad.lo.s32 	%r226, %r225, %r77, %r62;
	shl.b32 	%r227, %r252, 2;
	mov.u32 	%r228, smem;
	add.s32 	%r70, %r228, %r227;
	ld.shared.f32 	%f632, [%r70];
	mul.wide.s32 	%rd74, %r226, 4;
	add.s64 	%rd8, %rd3, %rd74;
	ld.global.nc.f32 	%f633, [%rd8];
	fma.rn.f32 	%f672, %f632, %f633, %f672;
	@%p72 bra 	$L__BB5_79;
	setp.eq.s32 	%p73, %r59, 2;
	ld.shared.f32 	%f634, [%r70+4];
	mul.wide.s32 	%rd9, %r77, 4;
	add.s64 	%rd10, %rd8, %rd9;
	ld.global.nc.f32 	%f635, [%rd10];
	fma.rn.f32 	%f672, %f634, %f635, %f672;
	@%p73 bra 	$L__BB5_79;
	ld.shared.f32 	%f636, [%r70+8];
	add.s64 	%rd75, %rd10, %rd9;
	ld.global.nc.f32 	%f637, [%rd75];
	fma.rn.f32 	%f672, %f636, %f637, %f672;
$L__BB5_79:
	fma.rn.f32 	%f638, %f50, %f664, %f672;
	st.global.f32 	[%rd7], %f638;
	add.s32 	%r249, %r249, %r9;
	setp.lt.s32 	%p74, %r249, %r77;
	@%p74 bra 	$L__BB5_63;
$L__BB5_80:
	bar.sync 	0;
	setp.lt.s32 	%p75, %r18, %r76;
	add.s32 	%r231, %r231, 1;
	mov.u32 	%r232, %r18;
	mov.f32 	%f644, %f49;
	@%p75 bra 	$L__BB5_9;
	bra.uni 	$L__BB5_11;

}
	// .globl	_Z20attention_fwd_kernelILi64EEvPKfS1_S1_Pfiiiiif
.visible .entry _Z20attention_fwd_kernelILi64EEvPKfS1_S1_Pfiiiiif(
	.param .u64 .ptr .align 1 _Z20attention_fwd_kernelILi64EEvPKfS1_S1_Pfiiiiif_param_0,
	.param .u64 .ptr .align 1 _Z20attention_fwd_kernelILi64EEvPKfS1_S1_Pfiiiiif_param_1,
	.param .u64 .ptr .align 1 _Z20attention_fwd_kernelILi64EEvPKfS1_S1_Pfiiiiif_param_2,
	.param .u64 .ptr .align 1 _Z20attention_fwd_kernelILi64EEvPKfS1_S1_Pfiiiiif_param_3,
	.param .u32 _Z20attention_fwd_kernelILi64EEvPKfS1_S1_Pfiiiiif_param_4,
	.param .u32 _Z20attention_fwd_kernelILi64EEvPKfS1_S1_Pfiiiiif_param_5,
	.param .u32 _Z20attention_fwd_kernelILi64EEvPKfS1_S1_Pfiiiiif_param_6,
	.param .u32 _Z20attention_fwd_kernelILi64EEvPKfS1_S1_Pfiiiiif_param_7,
	.param .u32 _Z20attention_fwd_kernelILi64EEvPKfS1_S1_Pfiiiiif_param_8,
	.param .f32 _Z20attention_fwd_kernelILi64EEvPKfS1_S1_Pfiiiiif_param_9
)
{
	.reg .pred 	%p<64>;
	.reg .b32 	%r<192>;
	.reg .b32 	%f<345>;
	.reg .b64 	%rd<76>;

	ld.param.u64 	%rd12, [_Z20attention_fwd_kernelILi64EEvPKfS1_S1_Pfiiiiif_param_0];
	ld.param.u64 	%rd13, [_Z20attention_fwd_kernelILi64EEvPKfS1_S1_Pfiiiiif_param_1];
	ld.param.u64 	%rd14, [_Z20attention_fwd_kernelILi64EEvPKfS1_S1_Pfiiiiif_param_2];
	ld.param.u32 	%r58, [_Z20attention_fwd_kernelILi64EEvPKfS1_S1_Pfiiiiif_param_6];
	ld.param.u32 	%r59, [_Z20attention_fwd_kernelILi64EEvPKfS1_S1_Pfiiiiif_param_7];
	ld.param.u32 	%r60, [_Z20attention_fwd_kernelILi64EEvPKfS1_S1_Pfiiiiif_param_8];
	cvta.to.global.u64 	%rd1, %rd13;
	cvta.to.global.u64 	%rd2, %rd12;
	cvta.to.global.u64 	%rd3, %rd14;
	mov.u32 	%r1, %ctaid.x;
	setp.ge.s32 	%p1, %r1, %r58;
	@%p1 bra 	$L__BB6_7;
	mov.u32 	%r61, %ctaid.y;
	mov.u32 	%r191, %tid.x;
	mul.lo.s32 	%r62, %r60, %r59;
	mul.lo.s32 	%r3, %r62, %r61;
	mad.lo.s32 	%r63, %r61, %r58, %r1;
	mul.lo.s32 	%r4, %r63, %r60;
	setp.lt.s32 	%p2, %r59, 1;
	mov.f32 	%f320, 0f00000000;
	@%p2 bra 	$L__BB6_4;
	mov.u32 	%r5, %ntid.x;
	and.b32  	%r6, %r191, 31;
	and.b32  	%r7, %r60, 15;
	and.b32  	%r8, %r60, 7;
	and.b32  	%r9, %r60, 2147483632;
	and.b32  	%r10, %r60, 3;
	add.s64 	%rd4, %rd2, 32;
	mov.f32 	%f321, 0fFF800000;
	mov.f32 	%f320, 0f00000000;
	mov.b32 	%r174, 0;
	mov.u32 	%r175, %r174;
$L__BB6_3:
	add.s32 	%r14, %r175, 64;
	min.s32 	%r15, %r59, %r14;
	and.b32  	%r16, %r15, 7;
	and.b32  	%r17, %r15, 15;
	sub.s32 	%r18, %r15, %r175;
	setp.ge.s32 	%p3, %r191, %r18;
	@%p3 bra 	$L__BB6_25;
	bra.uni 	$L__BB6_8;
$L__BB6_4:
	setp.ge.s32 	%p62, %r191, %r60;
	@%p62 bra 	$L__BB6_7;
	mov.u32 	%r11, %ntid.x;
$L__BB6_6:
	ld.param.u64 	%rd75, [_Z20attention_fwd_kernelILi64EEvPKfS1_S1_Pfiiiiif_param_3];
	add.s32 	%r173, %r191, %r4;
	cvta.to.global.u64 	%rd70, %rd75;
	mul.wide.s32 	%rd71, %r173, 4;
	add.s64 	%rd72, %rd70, %rd71;
	ld.global.f32 	%f315, [%rd72];
	div.rn.f32 	%f316, %f315, %f320;
	st.global.f32 	[%rd72], %f316;
	add.s32 	%r191, %r191, %r11;
	setp.lt.s32 	%p63, %r191, %r60;
	@%p63 bra 	$L__BB6_6;
$L__BB6_7:
	ret;
$L__BB6_8:
	setp.gt.s32 	%p4, %r60, 0;
	mov.u32 	%r183, %r191;
	@%p4 bra 	$L__BB6_9;
	bra.uni 	$L__BB6_24;
$L__BB6_9:
	mov.u32 	%r176, %r191;
$L__BB6_10:
	add.s32 	%r69, %r60, -1;
	setp.lt.u32 	%p6, %r69, 15;
	add.s32 	%r70, %r176, %r175;
	mad.lo.s32 	%r20, %r70, %r60, %r3;
	mov.f32 	%f329, 0f00000000;
	mov.b32 	%r181, 0;
	@%p6 bra 	$L__BB6_13;
	and.b32  	%r71, %r60, 2147483632;
	neg.s32 	%r179, %r71;
	mov.f32 	%f329, 0f00000000;
	mov.u32 	%r177, %r20;
	mov.u32 	%r178, %r4;
$L__BB6_12:
	.pragma "nounroll";
	mul.wide.s32 	%rd15, %r178, 4;
	add.s64 	%rd16, %rd4, %rd15;
	mul.wide.s32 	%rd17, %r177, 4;
	add.s64 	%rd18, %rd1, %rd17;
	ld.global.nc.f32 	%f59, [%rd16+-32];
	ld.global.nc.f32 	%f60, [%rd18];
	fma.rn.f32 	%f61, %f59, %f60, %f329;
	ld.global.nc.f32 	%f62, [%rd16+-28];
	ld.global.nc.f32 	%f63, [%rd18+4];
	fma.rn.f32 	%f64, %f62, %f63, %f61;
	ld.global.nc.f32 	%f65, [%rd16+-24];
	ld.global.nc.f32 	%f66, [%rd18+8];
	fma.rn.f32 	%f67, %f65, %f66, %f64;
	ld.global.nc.f32 	%f68, [%rd16+-20];
	ld.global.nc.f32 	%f69, [%rd18+12];
	fma.rn.f32 	%f70, %f68, %f69, %f67;
	ld.global.nc.f32 	%f71, [%rd16+-16];
	ld.global.nc.f32 	%f72, [%rd18+16];
	fma.rn.f32 	%f73, %f71, %f72, %f70;
	ld.global.nc.f32 	%f74, [%rd16+-12];
	ld.global.nc.f32 	%f75, [%rd18+20];
	fma.rn.f32 	%f76, %f74, %f75, %f73;
	ld.global.nc.f32 	%f77, [%rd16+-8];
	ld.global.nc.f32 	%f78, [%rd18+24];
	fma.rn.f32 	%f79, %f77, %f78, %f76;
	ld.global.nc.f32 	%f80, [%rd16+-4];
	ld.global.nc.f32 	%f81, [%rd18+28];
	fma.rn.f32 	%f82, %f80, %f81, %f79;
	ld.global.nc.f32 	%f83, [%rd16];
	ld.global.nc.f32 	%f84, [%rd18+32];
	fma.rn.f32 	%f85, %f83, %f84, %f82;
	ld.global.nc.f32 	%f86, [%rd16+4];
	ld.global.nc.f32 	%f87, [%rd18+36];
	fma.rn.f32 	%f88, %f86, %f87, %f85;
	ld.global.nc.f32 	%f89, [%rd16+8];
	ld.global.nc.f32 	%f90, [%rd18+40];
	fma.rn.f32 	%f91, %f89, %f90, %f88;
	ld.global.nc.f32 	%f92, [%rd16+12];
	ld.global.nc.f32 	%f93, [%rd18+44];
	fma.rn.f32 	%f94, %f92, %f93, %f91;
	ld.global.nc.f32 	%f95, [%rd16+16];
	ld.global.nc.f32 	%f96, [%rd18+48];
	fma.rn.f32 	%f97, %f95, %f96, %f94;
	ld.global.nc.f32 	%f98, [%rd16+20];
	ld.global.nc.f32 	%f99, [%rd18+52];
	fma.rn.f32 	%f100, %f98, %f99, %f97;
	ld.global.nc.f32 	%f101, [%rd16+24];
	ld.global.nc.f32 	%f102, [%rd18+56];
	fma.rn.f32 	%f103, %f101, %f102, %f100;
	ld.global.nc.f32 	%f104, [%rd16+28];
	ld.global.nc.f32 	%f105, [%rd18+60];
	fma.rn.f32 	%f329, %f104, %f105, %f103;
	add.s32 	%r179, %r179, 16;
	add.s32 	%r178, %r178, 16;
	add.s32 	%r177, %r177, 16;
	setp.ne.s32 	%p7, %r179, 0;
	mov.u32 	%r181, %r9;
	@%p7 bra 	$L__BB6_12;
$L__BB6_13:
	setp.eq.s32 	%p8, %r7, 0;
	@%p8 bra 	$L__BB6_23;
	add.s32 	%r72, %r7, -1;
	setp.lt.u32 	%p9, %r72, 7;
	@%p9 bra 	$L__BB6_16;
	add.s32 	%r73, %r181, %r4;
	mul.wide.s32 	%rd19, %r73, 4;
	add.s64 	%rd20, %rd2, %rd19;
	ld.global.nc.f32 	%f107, [%rd20];
	add.s32 	%r74, %r20, %r181;
	mul.wide.s32 	%rd21, %r74, 4;
	add.s64 	%rd22, %rd1, %rd21;
	ld.global.nc.f32 	%f108, [%rd22];
	fma.rn.f32 	%f109, %f107, %f108, %f329;
	ld.global.nc.f32 	%f110, [%rd20+4];
	ld.global.nc.f32 	%f111, [%rd22+4];
	fma.rn.f32 	%f112, %f110, %f111, %f109;
	ld.global.nc.f32 	%f113, [%rd20+8];
	ld.global.nc.f32 	%f114, [%rd22+8];
	fma.rn.f32 	%f115, %f113, %f114, %f112;
	ld.global.nc.f32 	%f116, [%rd20+12];
	ld.global.nc.f32 	%f117, [%rd22+12];
	fma.rn.f32 	%f118, %f116, %f117, %f115;
	ld.global.nc.f32 	%f119, [%rd20+16];
	ld.global.nc.f32 	%f120, [%rd22+16];
	fma.rn.f32 	%f121, %f119, %f120, %f118;
	ld.global.nc.f32 	%f122, [%rd20+20];
	ld.global.nc.f32 	%f123, [%rd22+20];
	fma.rn.f32 	%f124, %f122, %f123, %f121;
	ld.global.nc.f32 	%f125, [%rd20+24];
	ld.global.nc.f32 	%f126, [%rd22+24];
	fma.rn.f32 	%f127, %f125, %f126, %f124;
	ld.global.nc.f32 	%f128, [%rd20+28];
	ld.global.nc.f32 	%f129, [%rd22+28];
	fma.rn.f32 	%f329, %f128, %f129, %f127;
	add.s32 	%r181, %r181, 8;
$L__BB6_16:
	setp.eq.s32 	%p10, %r8, 0;
	@%p10 bra 	$L__BB6_23;
	add.s32 	%r75, %r8, -1;
	setp.lt.u32 	%p11, %r75, 3;
	@%p11 bra 	$L__BB6_19;
	add.s32 	%r76, %r181, %r4;
	mul.wide.s32 	%rd23, %r76, 4;
	add.s64 	%rd24, %rd2, %rd23;
	ld.global.nc.f32 	%f131, [%rd24];
	add.s32 	%r77, %r20, %r181;
	mul.wide.s32 	%rd25, %r77, 4;
	add.s64 	%rd26, %rd1, %rd25;
	ld.global.nc.f32 	%f132, [%rd26];
	fma.rn.f32 	%f133, %f131, %f132, %f329;
	ld.global.nc.f32 	%f134, [%rd24+4];
	ld.global.nc.f32 	%f135, [%rd26+4];
	fma.rn.f32 	%f136, %f134, %f135, %f133;
	ld.global.nc.f32 	%f137, [%rd24+8];
	ld.global.nc.f32 	%f138, [%rd26+8];
	fma.rn.f32 	%f139, %f137, %f138, %f136;
	ld.global.nc.f32 	%f140, [%rd24+12];
	ld.global.nc.f32 	%f141, [%rd26+12];
	fma.rn.f32 	%f329, %f140, %f141, %f139;
	add.s32 	%r181, %r181, 4;
$L__BB6_19:
	setp.eq.s32 	%p12, %r10, 0;
	@%p12 bra 	$L__BB6_23;
	setp.eq.s32 	%p13, %r10, 1;
	add.s32 	%r78, %r181, %r4;
	mul.wide.s32 	%rd27, %r78, 4;
	add.s64 	%rd5, %rd2, %rd27;
	ld.global.nc.f32 	%f142, [%rd5];
	add.s32 	%r79, %r20, %r181;
	mul.wide.s32 	%rd28, %r79, 4;
	add.s64 	%rd6, %rd1, %rd28;
	ld.global.nc.f32 	%f143, [%rd6];
	fma.rn.f32 	%f329, %f142, %f143, %f329;
	@%p13 bra 	$L__BB6_23;
	setp.eq.s32 	%p14, %r10, 2;
	ld.global.nc.f32 	%f144, [%rd5+4];
	ld.global.nc.f32 	%f145, [%rd6+4];
	fma.rn.f32 	%f329, %f144, %f145, %f329;
	@%p14 bra 	$L__BB6_23;
	ld.global.nc.f32 	%f146, [%rd5+8];
	ld.global.nc.f32 	%f147, [%rd6+8];
	fma.rn.f32 	%f329, %f146, %f147, %f329;
$L__BB6_23:
	ld.param.f32 	%f318, [_Z20attention_fwd_kernelILi64EEvPKfS1_S1_Pfiiiiif_param_9];
	mul.f32 	%f148, %f318, %f329;
	shl.b32 	%r80, %r176, 2;
	mov.u32 	%r81, smem;
	add.s32 	%r82, %r81, %r80;
	st.shared.f32 	[%r82], %f148;
	add.s32 	%r176, %r176, %r5;
	setp.lt.s32 	%p15, %r176, %r18;
	@%p15 bra 	$L__BB6_10;
	bra.uni 	$L__BB6_25;
$L__BB6_24:
	ld.param.f32 	%f317, [_Z20attention_fwd_kernelILi64EEvPKfS1_S1_Pfiiiiif_param_9];
	shl.b32 	%r65, %r183, 2;
	mov.u32 	%r66, smem;
	add.s32 	%r67, %r66, %r65;
	mul.f32 	%f55, %f317, 0f00000000;
	st.shared.f32 	[%r67], %f55;
	add.s32 	%r183, %r183, %r5;
	setp.lt.s32 	%p5, %r183, %r18;
	@%p5 bra 	$L__BB6_24;
$L__BB6_25:
	setp.ge.s32 	%p16, %r191, %r18;
	bar.sync 	0;
	mov.f32 	%f331, 0fFF800000;
	@%p16 bra 	$L__BB6_28;
	mov.f32 	%f331, 0fFF800000;
	mov.u32 	%r184, %r191;
$L__BB6_27:
	shl.b32 	%r83, %r184, 2;
	mov.u32 	%r84, smem;
	add.s32 	%r85, %r84, %r83;
	ld.shared.f32 	%f151, [%r85];
	max.f32 	%f331, %f331, %f151;
	add.s32 	%r184, %r184, %r5;
	setp.lt.s32 	%p17, %r184, %r18;
	@%p17 bra 	$L__BB6_27;
$L__BB6_28:
	shr.u32 	%r86, %r191, 3;
	mov.u32 	%r87, smem;
	add.s32 	%r88, %r87, %r86;
	add.s32 	%r38, %r88, 256;
	setp.ne.s32 	%p18, %r6, 0;
	mov.b32 	%r89, %f331;
	shfl.sync.bfly.b32	%r90|%p19, %r89, 16, 31, -1;
	mov.b32 	%f152, %r90;
	max.f32 	%f153, %f331, %f152;
	mov.b32 	%r91, %f153;
	shfl.sync.bfly.b32	%r92|%p20, %r91, 8, 31, -1;
	mov.b32 	%f154, %r92;
	max.f32 	%f155, %f153, %f154;
	mov.b32 	%r93, %f155;
	shfl.sync.bfly.b32	%r94|%p21, %r93, 4, 31, -1;
	mov.b32 	%f156, %r94;
	max.f32 	%f157, %f155, %f156;
	mov.b32 	%r95, %f157;
	shfl.sync.bfly.b32	%r96|%p22, %r95, 2, 31, -1;
	mov.b32 	%f158, %r96;
	max.f32 	%f159, %f157, %f158;
	mov.b32 	%r97, %f159;
	shfl.sync.bfly.b32	%r98|%p23, %r97, 1, 31, -1;
	mov.b32 	%f160, %r98;
	max.f32 	%f21, %f159, %f160;
	@%p18 bra 	$L__BB6_30;
	st.shared.f32 	[%r38], %f21;
$L__BB6_30:
	setp.gt.u32 	%p24, %r191, 31;
	bar.sync 	0;
	@%p24 bra 	$L__BB6_35;
	add.s32 	%r99, %r5, 31;
	shr.u32 	%r100, %r99, 5;
	setp.ge.u32 	%p25, %r191, %r100;
	mov.f32 	%f332, 0fFF800000;
	@%p25 bra 	$L__BB6_33;
	shl.b32 	%r101, %r6, 2;
	add.s32 	%r103, %r87, %r101;
	ld.shared.f32 	%f332, [%r103+256];
$L__BB6_33:
	setp.ne.s32 	%p26, %r6, 0;
	mov.b32 	%r104, %f332;
	shfl.sync.bfly.b32	%r105|%p27, %r104, 16, 31, -1;
	mov.b32 	%f162, %r105;
	max.f32 	%f163, %f332, %f162;
	mov.b32 	%r106, %f163;
	shfl.sync.bfly.b32	%r107|%p28, %r106, 8, 31, -1;
	mov.b32 	%f164, %r107;
	max.f32 	%f165, %f163, %f164;
	mov.b32 	%r108, %f165;
	shfl.sync.bfly.b32	%r109|%p29, %r108, 4, 31, -1;
	mov.b32 	%f166, %r109;
	max.f32 	%f167, %f165, %f166;
	mov.b32 	%r110, %f167;
	shfl.sync.bfly.b32	%r111|%p30, %r110, 2, 31, -1;
	mov.b32 	%f168, %r111;
	max.f32 	%f169, %f167, %f168;
	mov.b32 	%r112, %f169;
	shfl.sync.bfly.b32	%r113|%p31, %r112, 1, 31, -1;
	mov.b32 	%f170, %r113;
	max.f32 	%f24, %f169, %f170;
	@%p26 bra 	$L__BB6_35;
	st.shared.f32 	[smem+256], %f24;
$L__BB6_35:
	setp.ge.s32 	%p32, %r191, %r18;
	bar.sync 	0;
	ld.shared.f32 	%f172, [smem+256];
	max.f32 	%f25, %f321, %f172;
	sub.f32 	%f173, %f321, %f25;
	fma.rn.f32 	%f174, %f173, 0f3BBB989D, 0f3F000000;
	cvt.sat.f32.f32 	%f175, %f174;
	mov.f32 	%f176, 0f4B400001;
	mov.f32 	%f177, 0f437C0000;
	fma.rm.f32 	%f178, %f175, %f177, %f176;
	add.f32 	%f179, %f178, 0fCB40007F;
	neg.f32 	%f180, %f179;
	fma.rn.f32 	%f181, %f173, 0f3FB8AA3B, %f180;
	fma.rn.f32 	%f182, %f173, 0f32A57060, %f181;
	mov.b32 	%r114, %f178;
	shl.b32 	%r115, %r114, 23;
	mov.b32 	%f183, %r115;
	ex2.approx.ftz.f32 	%f184, %f182;
	mul.f32 	%f26, %f184, %f183;
	mov.f32 	%f334, 0f00000000;
	@%p32 bra 	$L__BB6_38;
	mov.f32 	%f334, 0f00000000;
	mov.u32 	%r185, %r191;
$L__BB6_37:
	shl.b32 	%r116, %r185, 2;
	add.s32 	%r118, %r87, %r116;
	ld.shared.f32 	%f186, [%r118];
	sub.f32 	%f187, %f186, %f25;
	fma.rn.f32 	%f188, %f187, 0f3BBB989D, 0f3F000000;
	cvt.sat.f32.f32 	%f189, %f188;
	mov.f32 	%f190, 0f4B400001;
	mov.f32 	%f191, 0f437C0000;
	fma.rm.f32 	%f192, %f189, %f191, %f190;
	add.f32 	%f193, %f192, 0fCB40007F;
	neg.f32 	%f194, %f193;
	fma.rn.f32 	%f195, %f187, 0f3FB8AA3B, %f194;
	fma.rn.f32 	%f196, %f187, 0f32A57060, %f195;
	mov.b32 	%r119, %f192;
	shl.b32 	%r120, %r119, 23;
	mov.b32 	%f197, %r120;
	ex2.approx.ftz.f32 	%f198, %f196;
	mul.f32 	%f199, %f198, %f197;
	st.shared.f32 	[%r118], %f199;
	add.f32 	%f334, %f334, %f199;
	add.s32 	%r185, %r185, %r5;
	setp.lt.s32 	%p33, %r185, %r18;
	@%p33 bra 	$L__BB6_37;
$L__BB6_38:
	setp.ne.s32 	%p34, %r6, 0;
	mov.b32 	%r121, %f334;
	shfl.sync.bfly.b32	%r122|%p35, %r121, 16, 31, -1;
	mov.b32 	%f200, %r122;
	add.f32 	%f201, %f334, %f200;
	mov.b32 	%r123, %f201;
	shfl.sync.bfly.b32	%r124|%p36, %r123, 8, 31, -1;
	mov.b32 	%f202, %r124;
	add.f32 	%f203, %f201, %f202;
	mov.b32 	%r125, %f203;
	shfl.sync.bfly.b32	%r126|%p37, %r125, 4, 31, -1;
	mov.b32 	%f204, %r126;
	add.f32 	%f205, %f203, %f204;
	mov.b32 	%r127, %f205;
	shfl.sync.bfly.b32	%r128|%p38, %r127, 2, 31, -1;
	mov.b32 	%f206, %r128;
	add.f32 	%f207, %f205, %f206;
	mov.b32 	%r129, %f207;
	shfl.sync.bfly.b32	%r130|%p39, %r129, 1, 31, -1;
	mov.b32 	%f208, %r130;
	add.f32 	%f30, %f207, %f208;
	@%p34 bra 	$L__BB6_40;
	st.shared.f32 	[%r38], %f30;
$L__BB6_40:
	setp.gt.u32 	%p40, %r191, 31;
	bar.sync 	0;
	@%p40 bra 	$L__BB6_45;
	add.s32 	%r131, %r5, 31;
	shr.u32 	%r132, %r131, 5;
	setp.ge.u32 	%p41, %r191, %r132;
	mov.f32 	%f335, 0f00000000;
	@%p41 bra 	$L__BB6_43;
	shl.b32 	%r133, %r6, 2;
	add.s32 	%r135, %r87, %r133;
	ld.shared.f32 	%f335, [%r135+256];
$L__BB6_43:
	setp.ne.s32 	%p42, %r6, 0;
	mov.b32 	%r136, %f335;
	shfl.sync.bfly.b32	%r137|%p43, %r136, 16, 31, -1;
	mov.b32 	%f210, %r137;
	add.f32 	%f211, %f335, %f210;
	mov.b32 	%r138, %f211;
	shfl.sync.bfly.b32	%r139|%p44, %r138, 8, 31, -1;
	mov.b32 	%f212, %r139;
	add.f32 	%f213, %f211, %f212;
	mov.b32 	%r140, %f213;
	shfl.sync.bfly.b32	%r141|%p45, %r140, 4, 31, -1;
	mov.b32 	%f214, %r141;
	add.f32 	%f215, %f213, %f214;
	mov.b32 	%r142, %f215;
	shfl.sync.bfly.b32	%r143|%p46, %r142, 2, 31, -1;
	mov.b32 	%f216, %r143;
	add.f32 	%f217, %f215, %f216;
	mov.b32 	%r144, %f217;
	shfl.sync.bfly.b32	%r145|%p47, %r144, 1, 31, -1;
	mov.b32 	%f218, %r145;
	add.f32 	%f33, %f217, %f218;
	@%p42 bra 	$L__BB6_45;
	st.shared.f32 	[smem+256], %f33;
$L__BB6_45:
	setp.ge.s32 	%p48, %r191, %r60;
	bar.sync 	0;
	ld.shared.f32 	%f219, [smem+256];
	fma.rn.f32 	%f320, %f320, %f26, %f219;
	@%p48 bra 	$L__BB6_64;
	shl.b32 	%r146, %r174, 6;
	sub.s32 	%r147, %r15, %r146;
	sub.s32 	%r41, %r147, %r17;
	and.b32  	%r42, %r15, 3;
	add.s32 	%r43, %r147, -1;
	mov.u32 	%r186, %r191;
$L__BB6_47:
	ld.param.u64 	%rd73, [_Z20attention_fwd_kernelILi64EEvPKfS1_S1_Pfiiiiif_param_3];
	setp.eq.s32 	%p49, %r175, 0;
	add.s32 	%r148, %r186, %r4;
	cvta.to.global.u64 	%rd29, %rd73;
	mul.wide.s32 	%rd30, %r148, 4;
	add.s64 	%rd7, %rd29, %rd30;
	mov.f32 	%f336, 0f00000000;
	@%p49 bra 	$L__BB6_49;
	ld.global.f32 	%f336, [%rd7];
$L__BB6_49:
	setp.lt.s32 	%p50, %r18, 1;
	mov.f32 	%f344, 0f00000000;
	@%p50 bra 	$L__BB6_63;
	setp.lt.u32 	%p51, %r43, 15;
	add.s32 	%r45, %r186, %r3;
	mov.f32 	%f344, 0f00000000;
	mov.b32 	%r189, 0;
	@%p51 bra 	$L__BB6_53;
	mov.f32 	%f344, 0f00000000;
	mov.b32 	%r187, 0;
$L__BB6_52:
	.pragma "nounroll";
	add.s32 	%r151, %r187, %r175;
	mad.lo.s32 	%r152, %r151, %r60, %r45;
	shl.b32 	%r153, %r187, 2;
	mov.u32 	%r154, smem;
	add.s32 	%r155, %r154, %r153;
	ld.shared.v4.f32 	{%f225, %f226, %f227, %f228}, [%r155];
	mul.wide.s32 	%rd31, %r152, 4;
	add.s64 	%rd32, %rd3, %rd31;
	ld.global.nc.f32 	%f229, [%rd32];
	fma.rn.f32 	%f230, %f225, %f229, %f344;
	mul.wide.s32 	%rd33, %r60, 4;
	add.s64 	%rd34, %rd32, %rd33;
	ld.global.nc.f32 	%f231, [%rd34];
	fma.rn.f32 	%f232, %f226, %f231, %f230;
	add.s64 	%rd35, %rd34, %rd33;
	ld.global.nc.f32 	%f233, [%rd35];
	fma.rn.f32 	%f234, %f227, %f233, %f232;
	add.s64 	%rd36, %rd35, %rd33;
	ld.global.nc.f32 	%f235, [%rd36];
	fma.rn.f32 	%f236, %f228, %f235, %f234;
	ld.shared.v4.f32 	{%f237, %f238, %f239, %f240}, [%r155+16];
	add.s64 	%rd37, %rd36, %rd33;
	ld.global.nc.f32 	%f241, [%rd37];
	fma.rn.f32 	%f242, %f237, %f241, %f236;
	add.s64 	%rd38, %rd37, %rd33;
	ld.global.nc.f32 	%f243, [%rd38];
	fma.rn.f32 	%f244, %f238, %f243, %f242;
	add.s64 	%rd39, %rd38, %rd33;
	ld.global.nc.f32 	%f245, [%rd39];
	fma.rn.f32 	%f246, %f239, %f245, %f244;
	add.s64 	%rd40, %rd39, %rd33;
	ld.global.nc.f32 	%f247, [%rd40];
	fma.rn.f32 	%f248, %f240, %f247, %f246;
	ld.shared.v4.f32 	{%f249, %f250, %f251, %f252}, [%r155+32];
	add.s64 	%rd41, %rd40, %rd33;
	ld.global.nc.f32 	%f253, [%rd41];
	fma.rn.f32 	%f254, %f249, %f253, %f248;
	add.s64 	%rd42, %rd41, %rd33;
	ld.global.nc.f32 	%f255, [%rd42];
	fma.rn.f32 	%f256, %f250, %f255, %f254;
	add.s64 	%rd43, %rd42, %rd33;
	ld.global.nc.f32 	%f257, [%rd43];
	fma.rn.f32 	%f258, %f251, %f257, %f256;
	add.s64 	%rd44, %rd43, %rd33;
	ld.global.nc.f32 	%f259, [%rd44];
	fma.rn.f32 	%f260, %f252, %f259, %f258;
	ld.shared.v4.f32 	{%f261, %f262, %f263, %f264}, [%r155+48];
	add.s64 	%rd45, %rd44, %rd33;
	ld.global.nc.f32 	%f265, [%rd45];
	fma.rn.f32 	%f266, %f261, %f265, %f260;
	add.s64 	%rd46, %rd45, %rd33;
	ld.global.nc.f32 	%f267, [%rd46];
	fma.rn.f32 	%f268, %f262, %f267, %f266;
	add.s64 	%rd47, %rd46, %rd33;
	ld.global.nc.f32 	%f269, [%rd47];
	fma.rn.f32 	%f270, %f263, %f269, %f268;
	add.s64 	%rd48, %rd47, %rd33;
	ld.global.nc.f32 	%f271, [%rd48];
	fma.rn.f32 	%f344, %f264, %f271, %f270;
	add.s32 	%r187, %r187, 16;
	setp.ne.s32 	%p52, %r187, %r41;
	mov.u32 	%r189, %r41;
	@%p52 bra 	$L__BB6_52;
$L__BB6_53:
	setp.eq.s32 	%p53, %r17, 0;
	@%p53 bra 	$L__BB6_63;
	add.s32 	%r156, %r17, -1;
	setp.lt.u32 	%p54, %r156, 7;
	@%p54 bra 	$L__BB6_56;
	add.s32 	%r157, %r189, %r175;
	mad.lo.s32 	%r158, %r157, %r60, %r45;
	shl.b32 	%r159, %r189, 2;
	mov.u32 	%r160, smem;
	add.s32 	%r161, %r160, %r159;
	ld.shared.f32 	%f273, [%r161];
	mul.wide.s32 	%rd49, %r158, 4;
	add.s64 	%rd50, %rd3, %rd49;
	ld.global.nc.f32 	%f274, [%rd50];
	fma.rn.f32 	%f275, %f273, %f274, %f344;
	ld.shared.f32 	%f276, [%r161+4];
	mul.wide.s32 	%rd51, %r60, 4;
	add.s64 	%rd52, %rd50, %rd51;
	ld.global.nc.f32 	%f277, [%rd52];
	fma.rn.f32 	%f278, %f276, %f277, %f275;
	ld.shared.f32 	%f279, [%r161+8];
	add.s64 	%rd53, %rd52, %rd51;
	ld.global.nc.f32 	%f280, [%rd53];
	fma.rn.f32 	%f281, %f279, %f280, %f278;
	ld.shared.f32 	%f282, [%r161+12];
	add.s64 	%rd54, %rd53, %rd51;
	ld.global.nc.f32 	%f283, [%rd54];
	fma.rn.f32 	%f284, %f282, %f283, %f281;
	ld.shared.f32 	%f285, [%r161+16];
	add.s64 	%rd55, %rd54, %rd51;
	ld.global.nc.f32 	%f286, [%rd55];
	fma.rn.f32 	%f287, %f285, %f286, %f284;
	ld.shared.f32 	%f288, [%r161+20];
	add.s64 	%rd56, %rd55, %rd51;
	ld.global.nc.f32 	%f289, [%rd56];
	fma.rn.f32 	%f290, %f288, %f289, %f287;
	ld.shared.f32 	%f291, [%r161+24];
	add.s64 	%rd57, %rd56, %rd51;
	ld.global.nc.f32 	%f292, [%rd57];
	fma.rn.f32 	%f293, %f291, %f292, %f290;
	ld.shared.f32 	%f294, [%r161+28];
	add.s64 	%rd58, %rd57, %rd51;
	ld.global.nc.f32 	%f295, [%rd58];
	fma.rn.f32 	%f344, %f294, %f295, %f293;
	add.s32 	%r189, %r189, 8;
$L__BB6_56:
	setp.eq.s32 	%p55, %r16, 0;
	@%p55 bra 	$L__BB6_63;
	add.s32 	%r162, %r16, -1;
	setp.lt.u32 	%p56, %r162, 3;
	@%p56 bra 	$L__BB6_59;
	add.s32 	%r163, %r189, %r175;
	mad.lo.s32 	%r164, %r163, %r60, %r45;
	shl.b32 	%r165, %r189, 2;
	mov.u32 	%r166, smem;
	add.s32 	%r167, %r166, %r165;
	ld.shared.f32 	%f297, [%r167];
	mul.wide.s32 	%rd59, %r164, 4;
	add.s64 	%rd60, %rd3, %rd59;
	ld.global.nc.f32 	%f298, [%rd60];
	fma.rn.f32 	%f299, %f297, %f298, %f344;
	ld.shared.f32 	%f300, [%r167+4];
	mul.wide.s32 	%rd61, %r60, 4;
	add.s64 	%rd62, %rd60, %rd61;
	ld.global.nc.f32 	%f301, [%rd62];
	fma.rn.f32 	%f302, %f300, %f301, %f299;
	ld.shared.f32 	%f303, [%r167+8];
	add.s64 	%rd63, %rd62, %rd61;
	ld.global.nc.f32 	%f304, [%rd63];
	fma.rn.f32 	%f305, %f303, %f304, %f302;
	ld.shared.f32 	%f306, [%r167+12];
	add.s64 	%rd64, %rd63, %rd61;
	ld.global.nc.f32 	%f307, [%rd64];
	fma.rn.f32 	%f344, %f306, %f307, %f305;
	add.s32 	%r189, %r189, 4;
$L__BB6_59:
	setp.eq.s32 	%p57, %r42, 0;
	@%p57 bra 	$L__BB6_63;
	setp.eq.s32 	%p58, %r42, 1;
	add.s32 	%r168, %r189, %r175;
	mad.lo.s32 	%r169, %r168, %r60, %r45;
	shl.b32 	%r170, %r189, 2;
	mov.u32 	%r171, smem;
	add.s32 	%r53, %r171, %r170;
	ld.shared.f32 	%f308, [%r53];
	mul.wide.s32 	%rd65, %r169, 4;
	add.s64 	%rd8, %rd3, %rd65;
	ld.global.nc.f32 	%f309, [%rd8];
	fma.rn.f32 	%f344, %f308, %f309, %f344;
	@%p58 bra 	$L__BB6_63;
	setp.eq.s32 	%p59, %r42, 2;
	ld.shared.f32 	%f310, [%r53+4];
	mul.wide.s32 	%rd9, %r60, 4;
	add.s64 	%rd10, %rd8, %rd9;
	ld.global.nc.f32 	%f311, [%rd10];
	fma.rn.f32 	%f344, %f310, %f311, %f344;
	@%p59 bra 	$L__BB6_63;
	ld.shared.f32 	%f312, [%r53+8];
	add.s64 	%rd66, %rd10, %rd9;
	ld.global.nc.f32 	%f313, [%rd66];
	fma.rn.f32 	%f344, %f312, %f313, %f344;
$L__BB6_63:
	ld.param.u64 	%rd74, [_Z20attention_fwd_kernelILi64EEvPKfS1_S1_Pfiiiiif_param_3];
	fma.rn.f32 	%f314, %f26, %f336, %f344;
	add.s32 	%r172, %r186, %r4;
	cvta.to.global.u64 	%rd67, %rd74;
	mul.wide.s32 	%rd68, %r172, 4;
	add.s64 	%rd69, %rd67, %rd68;
	st.global.f32 	[%rd69], %f314;
	add.s32 	%r186, %r186, %r5;
	setp.lt.s32 	%p60, %r186, %r60;
	@%p60 bra 	$L__BB6_47;
$L__BB6_64:
	bar.sync 	0;
	setp.lt.s32 	%p61, %r14, %r59;
	add.s32 	%r174, %r174, 1;
	mov.u32 	%r175, %r14;
	mov.f32 	%f321, %f25;
	@%p61 bra 	$L__BB6_3;
	bra.uni 	$L__BB6_4;

}


// ===== COMPILED SASS (sm_100) =====

	.target	sm_100

	.elftype	@"ET_EXEC"


//--------------------- .note.nv.tkinfo           --------------------------
	.section	.note.nv.tkinfo,"",@"SHT_NOTE"
	.sectionflags	@"SHF_NOTE_NV_TKINFO"
	.tkinfo
        /*0018*/ 	.word	0x00000002
        /*0030*/ 	.string	""
        /*0030*/ 	.string	"ptxas"
        /*0030*/ 	.string	"Cuda compilation tools, release 13.0, V13.0.88"
        /*0030*/ 	.string	"Build cuda_13.0.r13.0/compiler.36424714_0"
        /*0030*/ 	.string	"-arch sm_100 -m 64 "



//--------------------- .note.nv.cuinfo           --------------------------
	.section	.note.nv.cuinfo,"",@"SHT_NOTE"
	.sectionflags	@"SHF_NOTE_NV_CUINFO"
        /*0018*/ 	.short	0x0002
        /*001a*/ 	.short	0x0064
        /*001c*/ 	.short	0x0082
	.zero		2


//--------------------- .nv.info                  --------------------------
	.section	.nv.info,"",@"SHT_CUDA_INFO"
	.align	4


	//----- nvinfo : EIATTR_REGCOUNT
	.align		4
        /*0000*/ 	.byte	0x04, 0x2f
        /*0002*/ 	.short	(.L_2 - .L_1)
	.align		4
.L_1:
        /*0004*/ 	.word	index@(_Z27apply_sinusoidal_embeddingsPKfS0_S0_Pfiii)
        /*0008*/ 	.word	0x00000014


	//----- nvinfo : EIATTR_FRAME_SIZE
	.align		4
.L_2:
        /*000c*/ 	.byte	0x04, 0x11
        /*000e*/ 	.short	(.L_4 - .L_3)
	.align		4
.L_3:
        /*0010*/ 	.word	index@(_Z27apply_sinusoidal_embeddingsPKfS0_S0_Pfiii)
        /*0014*/ 	.word	0x00000000


	//----- nvinfo : EIATTR_REGCOUNT
	.align		4
.L_4:
        /*0018*/ 	.byte	0x04, 0x2f
        /*001a*/ 	.short	(.L_6 - .L_5)
	.align		4
.L_5:
        /*001c*/ 	.word	index@(_Z37attention_fwd_kernel_sinusoidal_fusedILi64EEvPKfS1_S1_S1_S1_Pfiiiiif)
        /*0020*/ 	.word	0x00000020


	//----- nvinfo : EIATTR_FRAME_SIZE
	.align		4
.L_6:
        /*0024*/ 	.byte	0x04, 0x11
        /*0026*/ 	.short	(.L_8 - .L_7)
	.align		4
.L_7:
        /*0028*/ 	.word	index@($__internal_8_$__cuda_sm3x_div_rn_noftz_f32_slowpath)
        /*002c*/ 	.word	0x00000000


	//----- nvinfo : EIATTR_FRAME_SIZE
	.align		4
.L_8:
        /*0030*/ 	.byte	0x04, 0x11
        /*0032*/ 	.short	(.L_10 - .L_9)
	.align		4
.L_9:
        /*0034*/ 	.word	index@(_Z37attention_fwd_kernel_sinusoidal_fusedILi64EEvPKfS1_S1_S1_S1_Pfiiiiif)
        /*0038*/ 	.word	0x00000000


	//----- nvinfo : EIATTR_REGCOUNT
	.align		4
.L_10:
        /*003c*/ 	.byte	0x04, 0x2f
        /*003e*/ 	.short	(.L_12 - .L_11)
	.align		4
.L_11:
        /*0040*/ 	.word	index@(_Z40attention_fwd_kernel_sinusoidal_fused_v2ILi64EEvPKfS1_S1_S1_S1_Pfiiiiif)
        /*0044*/ 	.word	0x00000028


	//----- nvinfo : EIATTR_FRAME_SIZE
	.align		4
.L_12:
        /*0048*/ 	.byte	0x04, 0x11
        /*004a*/ 	.short	(.L_14 - .L_13)
	.align		4
.L_13:
        /*004c*/ 	.word	index@($__internal_7_$__cuda_sm3x_div_rn_noftz_f32_slowpath)
        /*0050*/ 	.word	0x00000000


	//----- nvinfo : EIATTR_FRAME_SIZE
	.align		4
.L_14:
        /*0054*/ 	.byte	0x04, 0x11
        /*0056*/ 	.short	(.L_16 - .L_15)
	.align		4
.L_15:
        /*0058*/ 	.word	index@(_Z40attention_fwd_kernel_sinusoidal_fused_v2ILi64EEvPKfS1_S1_S1_S1_Pfiiiiif)
        /*005c*/ 	.word	0x00000000


	//----- nvinfo : EIATTR_REGCOUNT
	.align		4
.L_16:
        /*0060*/ 	.byte	0x04, 0x2f
        /*0062*/ 	.short	(.L_18 - .L_17)
	.align		4
.L_17:
        /*0064*/ 	.word	index@(_Z40attention_fwd_kernel_sinusoidal_fused_v3ILi64EEvPKfS1_S1_Pfiiiiif)
        /*0068*/ 	.word	0x00000022


	//----- nvinfo : EIATTR_FRAME_SIZE
	.align		4
.L_18:
        /*006c*/ 	.byte	0x04, 0x11
        /*006e*/ 	.short	(.L_20 - .L_19)
	.align		4
.L_19:
        /*0070*/ 	.word	index@($__internal_6_$__cuda_sm3x_div_rn_noftz_f32_slowpath)
        /*0074*/ 	.word	0x00000020


	//----- nvinfo : EIATTR_FRAME_SIZE
	.align		4
.L_20:
        /*0078*/ 	.byte	0x04, 0x11
        /*007a*/ 	.short	(.L_22 - .L_21)
	.align		4
.L_21:
        /*007c*/ 	.word	index@($__internal_5_$__cuda_sm20_rcp_rn_f32_slowpath)
        /*0080*/ 	.word	0x00000020


	//----- nvinfo : EIATTR_FRAME_SIZE
	.align		4
.L_22:
        /*0084*/ 	.byte	0x04, 0x11
        /*0086*/ 	.short	(.L_24 - .L_23)
	.align		4
.L_23:
        /*0088*/ 	.word	index@(_Z40attention_fwd_kernel_sinusoidal_fused_v3ILi64EEvPKfS1_S1_Pfiiiiif)
        /*008c*/ 	.word	0x00000020


	//----- nvinfo : EIATTR_REGCOUNT
	.align		4
.L_24:
        /*0090*/ 	.byte	0x04, 0x2f
        /*0092*/ 	.short	(.L_26 - .L_25)
	.align		4
.L_25:
        /*0094*/ 	.word	index@(_Z40attention_fwd_kernel_sinusoidal_fused_v4ILi64EEvPKfS1_S1_Pfiiiiif)
        /*0098*/ 	.word	0x00000028


	//----- nvinfo : EIATTR_FRAME_SIZE
	.align		4
.L_26:
        /*009c*/ 	.byte	0x04, 0x11
        /*009e*/ 	.short	(.L_28 - .L_27)
	.align		4
.L_27:
        /*00a0*/ 	.word	index@($__internal_4_$__cuda_sm3x_div_rn_noftz_f32_slowpath)
        /*00a4*/ 	.word	0x00000000


	//----- nvinfo : EIATTR_FRAME_SIZE
	.align		4
.L_28:
        /*00a8*/ 	.byte	0x04, 0x11
        /*00aa*/ 	.short	(.L_30 - .L_29)
	.align		4
.L_29:
        /*00ac*/ 	.word	index@($__internal_3_$__cuda_sm20_rcp_rn_f32_slowpath)
        /*00b0*/ 	.word	0x00000000


	//----- nvinfo : EIATTR_FRAME_SIZE
	.align		4
.L_30:
        /*00b4*/ 	.byte	0x04, 0x11
        /*00b6*/ 	.short	(.L_32 - .L_31)
	.align		4
.L_31:
        /*00b8*/ 	.word	index@(_Z40attention_fwd_kernel_sinusoidal_fused_v4ILi64EEvPKfS1_S1_Pfiiiiif)
        /*00bc*/ 	.word	0x00000000


	//----- nvinfo : EIATTR_REGCOUNT
	.align		4
.L_32:
        /*00c0*/ 	.byte	0x04, 0x2f
        /*00c2*/ 	.short	(.L_34 - .L_33)
	.align		4
.L_33:
        /*00c4*/ 	.word	index@(_Z40attention_fwd_kernel_sinusoidal_fused_v5ILi64EEvPKfS1_S1_Pfiiiiif)
        /*00c8*/ 	.word	0x00000028


	//----- nvinfo : EIATTR_FRAME_SIZE
	.align		4
.L_34:
        /*00cc*/ 	.byte	0x04, 0x11
        /*00ce*/ 	.short	(.L_36 - .L_35)
	.align		4
.L_35:
        /*00d0*/ 	.word	index@($__internal_2_$__cuda_sm3x_div_rn_noftz_f32_slowpath)
        /*00d4*/ 	.word	0x00000000


	//----- nvinfo : EIATTR_FRAME_SIZE
	.align		4
.L_36:
        /*00d8*/ 	.byte	0x04, 0x11
        /*00da*/ 	.short	(.L_38 - .L_37)
	.align		4
.L_37:
        /*00dc*/ 	.word	index@($__internal_1_$__cuda_sm20_rcp_rn_f32_slowpath)
        /*00e0*/ 	.word	0x00000000


	//----- nvinfo : EIATTR_FRAME_SIZE
	.align		4
.L_38:
        /*00e4*/ 	.byte	0x04, 0x11
        /*00e6*/ 	.short	(.L_40 - .L_39)
	.align		4
.L_39:
        /*00e8*/ 	.word	index@(_Z40attention_fwd_kernel_sinusoidal_fused_v5ILi64EEvPKfS1_S1_Pfiiiiif)
        /*00ec*/ 	.word	0x00000000


	//----- nvinfo : EIATTR_REGCOUNT
	.align		4
.L_40:
        /*00f0*/ 	.byte	0x04, 0x2f
        /*00f2*/ 	.short	(.L_42 - .L_41)
	.align		4
.L_41:
        /*00f4*/ 	.word	index@(_Z20attention_fwd_kernelILi64EEvPKfS1_S1_Pfiiiiif)
        /*00f8*/ 	.word	0x00000020


	//----- nvinfo : EIATTR_FRAME_SIZE
	.align		4
.L_42:
        /*00fc*/ 	.byte	0x04, 0x11
        /*00fe*/ 	.short	(.L_44 - .L_43)
	.align		4
.L_43:
        /*0100*/ 	.word	index@($__internal_0_$__cuda_sm3x_div_rn_noftz_f32_slowpath)
        /*0104*/ 	.word	0x00000000


	//----- nvinfo : EIATTR_FRAME_SIZE
	.align		4
.L_44:
        /*0108*/ 	.byte	0x04, 0x11
        /*010a*/ 	.short	(.L_46 - .L_45)
	.align		4
.L_45:
        /*010c*/ 	.word	index@(_Z20attention_fwd_kernelILi64EEvPKfS1_S1_Pfiiiiif)
        /*0110*/ 	.word	0x00000000


	//----- nvinfo : EIATTR_MIN_STACK_SIZE
	.align		4
.L_46:
        /*0114*/ 	.byte	0x04, 0x12
        /*0116*/ 	.short	(.L_48 - .L_47)
	.align		4
.L_47:
        /*0118*/ 	.word	index@(_Z20attention_fwd_kernelILi64EEvPKfS1_S1_Pfiiiiif)
        /*011c*/ 	.word	0x00000000


	//----- nvinfo : EIATTR_MIN_STACK_SIZE
	.align		4
.L_48:
        /*0120*/ 	.byte	0x04, 0x12
        /*0122*/ 	.short	(.L_50 - .L_49)
	.align		4
.L_49:
        /*0124*/ 	.word	index@(_Z40attention_fwd_kernel_sinusoidal_fused_v5ILi64EEvPKfS1_S1_Pfiiiiif)
        /*0128*/ 	.word	0x00000000


	//----- nvinfo : EIATTR_MIN_STACK_SIZE
	.align		4
.L_50:
        /*012c*/ 	.byte	0x04, 0x12
        /*012e*/ 	.short	(.L_52 - .L_51)
	.align		4
.L_51:
        /*0130*/ 	.word	index@(_Z40attention_fwd_kernel_sinusoidal_fused_v4ILi64EEvPKfS1_S1_Pfiiiiif)
        /*0134*/ 	.word	0x00000000


	//----- nvinfo : EIATTR_MIN_STACK_SIZE
	.align		4
.L_52:
        /*0138*/ 	.byte	0x04, 0x12
        /*013a*/ 	.short	(.L_54 - .L_53)
	.align		4
.L_53:
        /*013c*/ 	.word	index@(_Z40attention_fwd_kernel_sinusoidal_fused_v3ILi64EEvPKfS1_S1_Pfiiiiif)
        /*0140*/ 	.word	0x00000020


	//----- nvinfo : EIATTR_MIN_STACK_SIZE
	.align		4
.L_54:
        /*0144*/ 	.byte	0x04, 0x12
        /*0146*/ 	.short	(.L_56 - .L_55)
	.align		4
.L_55:
        /*0148*/ 	.word	index@(_Z40attention_fwd_kernel_sinusoidal_fused_v2ILi64EEvPKfS1_S1_S1_S1_Pfiiiiif)
        /*014c*/ 	.word	0x00000000


	//----- nvinfo : EIATTR_MIN_STACK_SIZE
	.align		4
.L_56:
        /*0150*/ 	.byte	0x04, 0x12
        /*0152*/ 	.short	(.L_58 - .L_57)
	.align		4
.L_57:
        /*0154*/ 	.word	index@(_Z37attention_fwd_kernel_sinusoidal_fusedILi64EEvPKfS1_S1_S1_S1_Pfiiiiif)
        /*0158*/ 	.word	0x00000000


	//----- nvinfo : EIATTR_MIN_STACK_SIZE
	.align		4
.L_58:
        /*015c*/ 	.byte	0x04, 0x12
        /*015e*/ 	.short	(.L_60 - .L_59)
	.align		4
.L_59:
        /*0160*/ 	.word	index@(_Z27apply_sinusoidal_embeddingsPKfS0_S0_Pfiii)
        /*0164*/ 	.word	0x00000000
.L_60:


//--------------------- .nv.compat                --------------------------
	.section	.nv.compat,"",@"SHT_CUDA_COMPAT_INFO"
	.align	4
        /*0000*/ 	.byte	0x02, 0x09, 0x00, 0x00, 0x02, 0x02, 0x01, 0x00, 0x02, 0x05, 0x05, 0x00, 0x03, 0x07, 0x01, 0x01
        /*0010*/ 	.byte	0x02, 0x03, 0x00, 0x00, 0x02, 0x06, 0x01, 0x00, 0x04, 0x0b, 0x08, 0x00, 0x01, 0x00, 0x00, 0x00
        /*0020*/ 	.byte	0x00, 0x00, 0x00, 0x00


//--------------------- .nv.info._Z20attention_fwd_kernelILi64EEvPKfS1_S1_Pfiiiiif --------------------------
	.section	.nv.info._Z20attention_fwd_kernelILi64EEvPKfS1_S1_Pfiiiiif,"",@"SHT_CUDA_INFO"
	.sectionflags	@""
	.align	4


	//----- nvinfo : EIATTR_CUDA_API_VERSION
	.align		4
        /*0000*/ 	.byte	0x04, 0x37
        /*0002*/ 	.short	(.L_62 - .L_61)
.L_61:
        /*0004*/ 	.word	0x00000082


	//----- nvinfo : EIATTR_KPARAM_INFO
	.align		4
.L_62:
        /*0008*/ 	.byte	0x04, 0x17
        /*000a*/ 	.short	(.L_64 - .L_63)
.L_63:
        /*000c*/ 	.word	0x00000000
        /*0010*/ 	.short	0x0009
        /*0012*/ 	.short	0x0034
        /*0014*/ 	.byte	0x00, 0xf0, 0x11, 0x00


	//----- nvinfo : EIATTR_KPARAM_INFO
	.align		4
.L_64:
        /*0018*/ 	.byte	0x04, 0x17
        /*001a*/ 	.short	(.L_66 - .L_65)
.L_65:
        /*001c*/ 	.word	0x00000000
        /*0020*/ 	.short	0x0008
        /*0022*/ 	.short	0x0030
        /*0024*/ 	.byte	0x00, 0xf0, 0x11, 0x00


	//----- nvinfo : EIATTR_KPARAM_INFO
	.align		4
.L_66:
        /*0028*/ 	.byte	0x04, 0x17
        /*002a*/ 	.short	(.L_68 - .L_67)
.L_67:
        /*002c*/ 	.word	0x00000000
        /*0030*/ 	.short	0x0007
        /*0032*/ 	.short	0x002c
        /*0034*/ 	.byte	0x00, 0xf0, 0x11, 0x00


	//----- nvinfo : EIATTR_KPARAM_INFO
	.align		4
.L_68:
        /*0038*/ 	.byte	0x04, 0x17
        /*003a*/ 	.short	(.L_70 - .L_69)
.L_69:
        /*003c*/ 	.word	0x00000000
        /*0040*/ 	.short	0x0006
        /*0042*/ 	.short	0x0028
        /*0044*/ 	.byte	0x00, 0xf0, 0x11, 0x00


	//----- nvinfo : EIATTR_KPARAM_INFO
	.align		4
.L_70:
        /*0048*/ 	.byte	0x04, 0x17
        /*004a*/ 	.short	(.L_72 - .L_71)
.L_71:
        /*004c*/ 	.word	0x00000000
        /*0050*/ 	.short	0x0005
        /*0052*/ 	.short	0x0024
        /*0054*/ 	.byte	0x00, 0xf0, 0x11, 0x00


	//----- nvinfo : EIATTR_KPARAM_INFO
	.align		4
.L_72:
        /*0058*/ 	.byte	0x04, 0x17
        /*005a*/ 	.short	(.L_74 - .L_73)
.L_73:
        /*005c*/ 	.word	0x00000000
        /*0060*/ 	.short	0x0004
        /*0062*/ 	.short	0x0020
        /*0064*/ 	.byte	0x00, 0xf0, 0x11, 0x00


	//----- nvinfo : EIATTR_KPARAM_INFO
	.align		4
.L_74:
        /*0068*/ 	.byte	0x04, 0x17
        /*006a*/ 	.short	(.L_76 - .L_75)
.L_75:
        /*006c*/ 	.word	0x00000000
        /*0070*/ 	.short	0x0003
        /*0072*/ 	.short	0x0018
        /*0074*/ 	.byte	0x00, 0xf5, 0x21, 0x00


	//----- nvinfo : EIATTR_KPARAM_INFO
	.align		4
.L_76:
        /*0078*/ 	.byte	0x04, 0x17
        /*007a*/ 	.short	(.L_78 - .L_77)
.L_77:
        /*007c*/ 	.word	0x00000000
        /*0080*/ 	.short	0x0002
        /*0082*/ 	.short	0x0010
        /*0084*/ 	.byte	0x00, 0xf5, 0x21, 0x00


	//----- nvinfo : EIATTR_KPARAM_INFO
	.align		4
.L_78:
        /*0088*/ 	.byte	0x04, 0x17
        /*008a*/ 	.short	(.L_80 - .L_79)
.L_79:
        /*008c*/ 	.word	0x00000000
        /*0090*/ 	.short	0x0001
        /*0092*/ 	.short	0x0008
        /*0094*/ 	.byte	0x00, 0xf5, 0x21, 0x00


	//----- nvinfo : EIATTR_KPARAM_INFO
	.align		4
.L_80:
        /*0098*/ 	.byte	0x04, 0x17
        /*009a*/ 	.short	(.L_82 - .L_81)
.L_81:
        /*009c*/ 	.word	0x00000000
        /*00a0*/ 	.short	0x0000
        /*00a2*/ 	.short	0x0000
        /*00a4*/ 	.byte	0x00, 0xf5, 0x21, 0x00


	//----- nvinfo : EIATTR_SPARSE_MMA_MASK
	.align		4
.L_82:
        /*00a8*/ 	.byte	0x03, 0x50
        /*00aa*/ 	.short	0x0000


	//----- nvinfo : EIATTR_MAXREG_COUNT
	.align		4
        /*00ac*/ 	.byte	0x03, 0x1b
        /*00ae*/ 	.short	0x00ff


	//----- nvinfo : EIATTR_NUM_BARRIERS
	.align		4
        /*00b0*/ 	.byte	0x02, 0x4c
        /*00b2*/ 	.byte	0x01
	.zero		1


	//----- nvinfo : EIATTR_MERCURY_ISA_VERSION
	.align		4
        /*00b4*/ 	.byte	0x03, 0x5f
        /*00b6*/ 	.short	0x0101


	//----- nvinfo : EIATTR_COOP_GROUP_MASK_REGIDS
	.align		4
        /*00b8*/ 	.byte	0x04, 0x29
        /*00ba*/ 	.short	(.L_84 - .L_83)


	//   ....[0]....
.L_83:
        /*00bc*/ 	.word	0xffffffff


	//   ....[1]....
        /*00c0*/ 	.word	0xffffffff


	//   ....[2]....
        /*00c4*/ 	.word	0xffffffff


	//   ....[3]....
        /*00c8*/ 	.word	0xffffffff


	//   ....[4]....
        /*00cc*/ 	.word	0xffffffff


	//   ....[5]....
        /*00d0*/ 	.word	0xffffffff


	//   ....[6]....
        /*00d4*/ 	.word	0xffffffff


	//   ....[7]....
        /*00d8*/ 	.word	0xffffffff


	//   ....[8]....
        /*00dc*/ 	.word	0xffffffff


	//   ....[9]....
        /*00e0*/ 	.word	0xffffffff


	//   ....[10]....
        /*00e4*/ 	.word	0xffffffff


	//   ....[11]....
        /*00e8*/ 	.word	0xffffffff


	//   ....[12]....
        /*00ec*/ 	.word	0xffffffff


	//   ....[13]....
        /*00f0*/ 	.word	0xffffffff


	//   ....[14]....
        /*00f4*/ 	.word	0xffffffff


	//   ....[15]....
        /*00f8*/ 	.word	0xffffffff


	//   ....[16]....
        /*00fc*/ 	.word	0xffffffff


	//   ....[17]....
        /*0100*/ 	.word	0xffffffff


	//   ....[18]....
        /*0104*/ 	.word	0xffffffff


	//   ....[19]....
        /*0108*/ 	.word	0xffffffff


	//   ....[20]....
        /*010c*/ 	.word	0x0500000d


	//   ....[21]....
        /*0110*/ 	.word	0x0500000d


	//   ....[22]....
        /*0114*/ 	.word	0x0500000d


	//   ....[23]....
        /*0118*/ 	.word	0x0500000d


	//   ....[24]....
        /*011c*/ 	.word	0x0500000d


	//   ....[25]....
        /*0120*/ 	.word	0x0500000d


	//   ....[26]....
        /*0124*/ 	.word	0x0500000d


	//   ....[27]....
        /*0128*/ 	.word	0x0500000d


	//   ....[28]....
        /*012c*/ 	.word	0x0500000d


	//   ....[29]....
        /*0130*/ 	.word	0x0500000d


	//----- nvinfo : EIATTR_COOP_GROUP_INSTR_OFFSETS
	.align		4
.L_84:
        /*0134*/ 	.byte	0x04, 0x28
        /*0136*/ 	.short	(.L_86 - .L_85)


	//   ....[0]....
.L_85:
        /*0138*/ 	.word	0x00000ed0


	//   ....[1]....
        /*013c*/ 	.word	0x00000f40


	//   ....[2]....
        /*0140*/ 	.word	0x00000f70


	//   ....[3]....
        /*0144*/ 	.word	0x00000f90


	//   ....[4]....
        /*0148*/ 	.word	0x00000fb0


	//   ....[5]....
        /*014c*/ 	.word	0x00001080


	//   ....[6]....
        /*0150*/ 	.word	0x000010a0


	//   ....[7]....
        /*0154*/ 	.word	0x000010c0


	//   ....[8]....
        /*0158*/ 	.word	0x000010e0


	//   ....[9]....
        /*015c*/ 	.word	0x00001100


	//   ....[10]....
        /*0160*/ 	.word	0x00001330


	//   ....[11]....
        /*0164*/ 	.word	0x00001390


	//   ....[12]....
        /*0168*/ 	.word	0x000013b0


	//   ....[13]....
        /*016c*/ 	.word	0x000013d0


	//   ....[14]....
        /*0170*/ 	.word	0x00001400


	//   ....[15]....
        /*0174*/ 	.word	0x00001520


	//   ....[16]....
        /*0178*/ 	.word	0x00001540


	//   ....[17]....
        /*017c*/ 	.word	0x00001560


	//   ....[18]....
        /*0180*/ 	.word	0x00001580


	//   ....[19]....
        /*0184*/ 	.word	0x000015a0


	//   ....[20]....
        /*0188*/ 	.word	0x00002580


	//   ....[21]....
        /*018c*/ 	.word	0x000025f0


	//   ....[22]....
        /*0190*/ 	.word	0x00002660


	//   ....[23]....
        /*0194*/ 	.word	0x000026d0


	//   ....[24]....
        /*0198*/ 	.word	0x00002740


	//   ....[25]....
        /*019c*/ 	.word	0x000027d0


	//   ....[26]....
        /*01a0*/ 	.word	0x00002840


	//   ....[27]....
        /*01a4*/ 	.word	0x000028b0


	//   ....[28]....
        /*01a8*/ 	.word	0x00002920


	//   ....[29]....
        /*01ac*/ 	.word	0x00002990


	//----- nvinfo : EIATTR_VRC_CTA_INIT_COUNT
	.align		4
.L_86:
        /*01b0*/ 	.byte	0x02, 0x4a
	.zero		1
	.zero		1


	//----- nvinfo : EIATTR_EXIT_INSTR_OFFSETS
	.align		4
        /*01b4*/ 	.byte	0x04, 0x1c
        /*01b6*/ 	.short	(.L_88 - .L_87)


	//   ....[0]....
.L_87:
        /*01b8*/ 	.word	0x00000050


	//   ....[1]....
        /*01bc*/ 	.word	0x00002380


	//   ....[2]....
        /*01c0*/ 	.word	0x00002520


	//----- nvinfo : EIATTR_CRS_STACK_SIZE
	.align		4
.L_88:
        /*01c4*/ 	.byte	0x04, 0x1e
        /*01c6*/ 	.short	(.L_90 - .L_89)
.L_89:
        /*01c8*/ 	.word	0x00000000


	//----- nvinfo : EIATTR_CBANK_PARAM_SIZE
	.align		4
.L_90:
        /*01cc*/ 	.byte	0x03, 0x19
        /*01ce*/ 	.short	0x0038


	//----- nvinfo : EIATTR_PARAM_CBANK
	.align		4
        /*01d0*/ 	.byte	0x04, 0x0a
        /*01d2*/ 	.short	(.L_92 - .L_91)
	.align		4
.L_91:
        /*01d4*/ 	.word	index@(.nv.constant0._Z20attention_fwd_kernelILi64EEvPKfS1_S1_Pfiiiiif)
        /*01d8*/ 	.short	0x0380
        /*01da*/ 	.short	0x0038


	//----- nvinfo : EIATTR_SW_WAR
	.align		4
.L_92:
        /*01dc*/ 	.byte	0x04, 0x36
        /*01de*/ 	.short	(.L_94 - .L_93)
.L_93:
        /*01e0*/ 	.word	0x00000008
.L_94:


//--------------------- .nv.info._Z40attention_fwd_kernel_sinusoidal_fused_v5ILi64EEvPKfS1_S1_Pfiiiiif --------------------------
	.section	.nv.info._Z40attention_fwd_kernel_sinusoidal_fused_v5ILi64EEvPKfS1_S1_Pfiiiiif,"",@"SHT_CUDA_INFO"
	.sectionflags	@""
	.align	4


	//----- nvinfo : EIATTR_CUDA_API_VERSION
	.align		4
        /*0000*/ 	.byte	0x04, 0x37
        /*0002*/ 	.short	(.L_96 - .L_95)
.L_95:
        /*0004*/ 	.word	0x00000082


	//----- nvinfo : EIATTR_KPARAM_INFO
	.align		4
.L_96:
        /*0008*/ 	.byte	0x04, 0x17
        /*000a*/ 	.short	(.L_98 - .L_97)
.L_97:
        /*000c*/ 	.word	0x00000000
        /*0010*/ 	.short	0x0009
        /*0012*/ 	.short	0x0034
        /*0014*/ 	.byte	0x00, 0xf0, 0x11, 0x00


	//----- nvinfo : EIATTR_KPARAM_INFO
	.align		4
.L_98:
        /*0018*/ 	.byte	0x04, 0x17
        /*001a*/ 	.short	(.L_100 - .L_99)
.L_99:
        /*001c*/ 	.word	0x00000000
        /*0020*/ 	.short	0x0008
        /*0022*/ 	.short	0x0030
        /*0024*/ 	.byte	0x00, 0xf0, 0x11, 0x00


	//----- nvinfo : EIATTR_KPARAM_INFO
	.align		4
.L_100:
        /*0028*/ 	.byte	0x04, 0x17
        /*002a*/ 	.short	(.L_102 - .L_101)
.L_101:
        /*002c*/ 	.word	0x00000000
        /*0030*/ 	.short	0x0007
        /*0032*/ 	.short	0x002c
        /*0034*/ 	.byte	0x00, 0xf0, 0x11, 0x00


	//----- nvinfo : EIATTR_KPARAM_INFO
	.align		4
.L_102:
        /*0038*/ 	.byte	0x04, 0x17
        /*003a*/ 	.short	(.L_104 - .L_103)
.L_103:
        /*003c*/ 	.word	0x00000000
        /*0040*/ 	.short	0x0006
        /*0042*/ 	.short	0x0028
        /*0044*/ 	.byte	0x00, 0xf0, 0x11, 0x00


	//----- nvinfo : EIATTR_KPARAM_INFO
	.align		4
.L_104:
        /*0048*/ 	.byte	0x04, 0x17
        /*004a*/ 	.short	(.L_106 - .L_105)
.L_105:
        /*004c*/ 	.word	0x00000000
        /*0050*/ 	.short	0x0005
        /*0052*/ 	.short	0x0024
        /*0054*/ 	.byte	0x00, 0xf0, 0x11, 0x00


	//----- nvinfo : EIATTR_KPARAM_INFO
	.align		4
.L_106:
        /*0058*/ 	.byte	0x04, 0x17
        /*005a*/ 	.short	(.L_108 - .L_107)
.L_107:
        /*005c*/ 	.word	0x00000000
        /*0060*/ 	.short	0x0004
        /*0062*/ 	.short	0x0020
        /*0064*/ 	.byte	0x00, 0xf0, 0x11, 0x00


	//----- nvinfo : EIATTR_KPARAM_INFO
	.align		4
.L_108:
        /*0068*/ 	.byte	0x04, 0x17
        /*006a*/ 	.short	(.L_110 - .L_109)
.L_109:
        /*006c*/ 	.word	0x00000000
        /*0070*/ 	.short	0x0003
        /*0072*/ 	.short	0x0018
        /*0074*/ 	.byte	0x00, 0xf5, 0x21, 0x00


	//----- nvinfo : EIATTR_KPARAM_INFO
	.align		4
.L_110:
        /*0078*/ 	.byte	0x04, 0x17
        /*007a*/ 	.short	(.L_112 - .L_111)
.L_111:
        /*007c*/ 	.word	0x00000000
        /*0080*/ 	.short	0x0002
        /*0082*/ 	.short	0x0010
        /*0084*/ 	.byte	0x00, 0xf5, 0x21, 0x00


	//----- nvinfo : EIATTR_KPARAM_INFO
	.align		4
.L_112:
        /*0088*/ 	.byte	0x04, 0x17
        /*008a*/ 	.short	(.L_114 - .L_113)
.L_113:
        /*008c*/ 	.word	0x00000000
        /*0090*/ 	.short	0x0001
        /*0092*/ 	.short	0x0008
        /*0094*/ 	.byte	0x00, 0xf5, 0x21, 0x00


	//----- nvinfo : EIATTR_KPARAM_INFO
	.align		4
.L_114:
        /*0098*/ 	.byte	0x04, 0x17
        /*009a*/ 	.short	(.L_116 - .L_115)
.L_115:
        /*009c*/ 	.word	0x00000000
        /*00a0*/ 	.short	0x0000
        /*00a2*/ 	.short	0x0000
        /*00a4*/ 	.byte	0x00, 0xf5, 0x21, 0x00


	//----- nvinfo : EIATTR_SPARSE_MMA_MASK
	.align		4
.L_116:
        /*00a8*/ 	.byte	0x03, 0x50
        /*00aa*/ 	.short	0x0000


	//----- nvinfo : EIATTR_MAXREG_COUNT
	.align		4
        /*00ac*/ 	.byte	0x03, 0x1b
        /*00ae*/ 	.short	0x00ff


	//----- nvinfo : EIATTR_NUM_BARRIERS
	.align		4
        /*00b0*/ 	.byte	0x02, 0x4c
        /*00b2*/ 	.byte	0x01
	.zero		1


	//----- nvinfo : EIATTR_MERCURY_ISA_VERSION
	.align		4
        /*00b4*/ 	.byte	0x03, 0x5f
        /*00b6*/ 	.short	0x0101


	//----- nvinfo : EIATTR_COOP_GROUP_MASK_REGIDS
	.align		4
        /*00b8*/ 	.byte	0x04, 0x29
        /*00ba*/ 	.short	(.L_118 - .L_117)


	//   ....[0]....
.L_117:
        /*00bc*/ 	.word	0xffffffff


	//   ....[1]....
        /*00c0*/ 	.word	0xffffffff


	//   ....[2]....
        /*00c4*/ 	.word	0xffffffff


	//   ....[3]....
        /*00c8*/ 	.word	0xffffffff


	//   ....[4]....
        /*00cc*/ 	.word	0xffffffff


	//   ....[5]....
        /*00d0*/ 	.word	0xffffffff


	//   ....[6]....
        /*00d4*/ 	.word	0xffffffff


	//   ....[7]....
        /*00d8*/ 	.word	0xffffffff


	//   ....[8]....
        /*00dc*/ 	.word	0xffffffff


	//   ....[9]....
        /*00e0*/ 	.word	0xffffffff


	//   ....[10]....
        /*00e4*/ 	.word	0xffffffff


	//   ....[11]....
        /*00e8*/ 	.word	0xffffffff


	//   ....[12]....
        /*00ec*/ 	.word	0xffffffff


	//   ....[13]....
        /*00f0*/ 	.word	0xffffffff


	//   ....[14]....
        /*00f4*/ 	.word	0xffffffff


	//   ....[15]....
        /*00f8*/ 	.word	0xffffffff


	//   ....[16]....
        /*00fc*/ 	.word	0xffffffff


	//   ....[17]....
        /*0100*/ 	.word	0xffffffff


	//   ....[18]....
        /*0104*/ 	.word	0xffffffff


	//   ....[19]....
        /*0108*/ 	.word	0xffffffff


	//   ....[20]....
        /*010c*/ 	.word	0x0500000d


	//   ....[21]....
        /*0110*/ 	.word	0x0500000d


	//   ....[22]....
        /*0114*/ 	.word	0x0500000d


	//   ....[23]....
        /*0118*/ 	.word	0x0500000d


	//   ....[24]....
        /*011c*/ 	.word	0x0500000d


	//   ....[25]....
        /*0120*/ 	.word	0x0500000d


	//   ....[26]....
        /*0124*/ 	.word	0x0500000d


	//   ....[27]....
        /*0128*/ 	.word	0x0500000d


	//   ....[28]....
        /*012c*/ 	.word	0x0500000d


	//   ....[29]....
        /*0130*/ 	.word	0x0500000d


	//----- nvinfo : EIATTR_COOP_GROUP_INSTR_OFFSETS
	.align		4
.L_118:
        /*0134*/ 	.byte	0x04, 0x28
        /*0136*/ 	.short	(.L_120 - .L_119)


	//   ....[0]....
.L_119:
        /*0138*/ 	.word	0x00002d60


	//   ....[1]....
        /*013c*/ 	.word	0x00002de0


	//   ....[2]....
        /*0140*/ 	.word	0x00002e30


	//   ....[3]....
        /*0144*/ 	.word	0x00002e50


	//   ....[4]....
        /*0148*/ 	.word	0x00002e70


	//   ....[5]....
        /*014c*/ 	.word	0x00002f10


	//   ....[6]....
        /*0150*/ 	.word	0x00002f30


	//   ....[7]....
        /*0154*/ 	.word	0x00002f50


	//   ....[8]....
        /*0158*/ 	.word	0x00002f70


	//   ....[9]....
        /*015c*/ 	.word	0x00002f90


	//   ....[10]....
        /*0160*/ 	.word	0x000031c0


	//   ....[11]....
        /*0164*/ 	.word	0x000031e0


	//   ....[12]....
        /*0168*/ 	.word	0x00003200


	//   ....[13]....
        /*016c*/ 	.word	0x00003220


	//   ....[14]....
        /*0170*/ 	.word	0x00003250


	//   ....[15]....
        /*0174*/ 	.word	0x00003380


	//   ....[16]....
        /*0178*/ 	.word	0x000033a0


	//   ....[17]....
        /*017c*/ 	.word	0x000033c0


	//   ....[18]....
        /*0180*/ 	.word	0x000033e0


	//   ....[19]....
        /*0184*/ 	.word	0x00003400


	//   ....[20]....
        /*0188*/ 	.word	0x000043d0


	//   ....[21]....
        /*018c*/ 	.word	0x00004440


	//   ....[22]....
        /*0190*/ 	.word	0x000044b0


	//   ....[23]....
        /*0194*/ 	.word	0x00004520


	//   ....[24]....
        /*0198*/ 	.word	0x00004590


	//   ....[25]....
        /*019c*/ 	.word	0x00004610


	//   ....[26]....
        /*01a0*/ 	.word	0x00004680


	//   ....[27]....
        /*01a4*/ 	.word	0x000046f0


	//   ....[28]....
        /*01a8*/ 	.word	0x00004760


	//   ....[29]....
        /*01ac*/ 	.word	0x000047d0


	//----- nvinfo : EIATTR_VRC_CTA_INIT_COUNT
	.align		4
.L_120:
        /*01b0*/ 	.byte	0x02, 0x4a
	.zero		1
	.zero		1


	//----- nvinfo : EIATTR_EXIT_INSTR_OFFSETS
	.align		4
        /*01b4*/ 	.byte	0x04, 0x1c
        /*01b6*/ 	.short	(.L_122 - .L_121)


	//   ....[0]....
.L_121:
        /*01b8*/ 	.word	0x00000050


	//   ....[1]....
        /*01bc*/ 	.word	0x000041d0


	//   ....[2]....
        /*01c0*/ 	.word	0x00004370


	//----- nvinfo : EIATTR_CRS_STACK_SIZE
	.align		4
.L_122:
        /*01c4*/ 	.byte	0x04, 0x1e
        /*01c6*/ 	.short	(.L_124 - .L_123)
.L_123:
        /*01c8*/ 	.word	0x00000000


	//----- nvinfo : EIATTR_CBANK_PARAM_SIZE
	.align		4
.L_124:
        /*01cc*/ 	.byte	0x03, 0x19
        /*01ce*/ 	.short	0x0038


	//----- nvinfo : EIATTR_PARAM_CBANK
	.align		4
        /*01d0*/ 	.byte	0x04, 0x0a
        /*01d2*/ 	.short	(.L_126 - .L_125)
	.align		4
.L_125:
        /*01d4*/ 	.word	index@(.nv.constant0._Z40attention_fwd_kernel_sinusoidal_fused_v5ILi64EEvPKfS1_S1_Pfiiiiif)
        /*01d8*/ 	.short	0x0380
        /*01da*/ 	.short	0x0038


	//----- nvinfo : EIATTR_SW_WAR
	.align		4
.L_126:
        /*01dc*/ 	.byte	0x04, 0x36
        /*01de*/ 	.short	(.L_128 - .L_127)
.L_127:
        /*01e0*/ 	.word	0x00000008
.L_128:


//--------------------- .nv.info._Z40attention_fwd_kernel_sinusoidal_fused_v4ILi64EEvPKfS1_S1_Pfiiiiif --------------------------
	.section	.nv.info._Z40attention_fwd_kernel_sinusoidal_fused_v4ILi64EEvPKfS1_S1_Pfiiiiif,"",@"SHT_CUDA_INFO"
	.sectionflags	@""
	.align	4


	//----- nvinfo : EIATTR_CUDA_API_VERSION
	.align		4
        /*0000*/ 	.byte	0x04, 0x37
        /*0002*/ 	.short	(.L_130 - .L_129)
.L_129:
        /*0004*/ 	.word	0x00000082


	//----- nvinfo : EIATTR_KPARAM_INFO
	.align		4
.L_130:
        /*0008*/ 	.byte	0x04, 0x17
        /*000a*/ 	.short	(.L_132 - .L_131)
.L_131:
        /*000c*/ 	.word	0x00000000
        /*0010*/ 	.short	0x0009
        /*0012*/ 	.short	0x0034
        /*0014*/ 	.byte	0x00, 0xf0, 0x11, 0x00


	//----- nvinfo : EIATTR_KPARAM_INFO
	.align		4
.L_132:
        /*0018*/ 	.byte	0x04, 0x17
        /*001a*/ 	.short	(.L_134 - .L_133)
.L_133:
        /*001c*/ 	.word	0x00000000
        /*0020*/ 	.short	0x0008
        /*0022*/ 	.short	0x0030
        /*0024*/ 	.byte	0x00, 0xf0, 0x11, 0x00


	//----- nvinfo : EIATTR_KPARAM_INFO
	.align		4
.L_134:
        /*0028*/ 	.byte	0x04, 0x17
        /*002a*/ 	.short	(.L_136 - .L_135)
.L_135:
        /*002c*/ 	.word	0x00000000
        /*0030*/ 	.short	0x0007
        /*0032*/ 	.short	0x002c
        /*0034*/ 	.byte	0x00, 0xf0, 0x11, 0x00


	//----- nvinfo : EIATTR_KPARAM_INFO
	.align		4
.L_136:
        /*0038*/ 	.byte	0x04, 0x17
        /*003a*/ 	.short	(.L_138 - .L_137)
.L_137:
        /*003c*/ 	.word	0x00000000
        /*0040*/ 	.short	0x0006
        /*0042*/ 	.short	0x0028
        /*0044*/ 	.byte	0x00, 0xf0, 0x11, 0x00


	//----- nvinfo : EIATTR_KPARAM_INFO
	.align		4
.L_138:
        /*0048*/ 	.byte	0x04, 0x17
        /*004a*/ 	.short	(.L_140 - .L_139)
.L_139:
        /*004c*/ 	.word	0x00000000
        /*0050*/ 	.short	0x0005
        /*0052*/ 	.short	0x0024
        /*0054*/ 	.byte	0x00, 0xf0, 0x11, 0x00


	//----- nvinfo : EIATTR_KPARAM_INFO
	.align		4
.L_140:
        /*0058*/ 	.byte	0x04, 0x17
        /*005a*/ 	.short	(.L_142 - .L_141)
.L_141:
        /*005c*/ 	.word	0x00000000
        /*0060*/ 	.short	0x0004
        /*0062*/ 	.short	0x0020
        /*0064*/ 	.byte	0x00, 0xf0, 0x11, 0x00


	//----- nvinfo : EIATTR_KPARAM_INFO
	.align		4
.L_142:
        /*0068*/ 	.byte	0x04, 0x17
        /*006a*/ 	.short	(.L_144 - .L_143)
.L_143:
        /*006c*/ 	.word	0x00000000
        /*0070*/ 	.short	0x0003
        /*0072*/ 	.short	0x0018
        /*0074*/ 	.byte	0x00, 0xf5, 0x21, 0x00


	//----- nvinfo : EIATTR_KPARAM_INFO
	.align		4
.L_144:
        /*0078*/ 	.byte	0x04, 0x17
        /*007a*/ 	.short	(.L_146 - .L_145)
.L_145:
        /*007c*/ 	.word	0x00000000
        /*0080*/ 	.short	0x0002
        /*0082*/ 	.short	0x0010
        /*0084*/ 	.byte	0x00, 0xf5, 0x21, 0x00


	//----- nvinfo : EIATTR_KPARAM_INFO
	.align		4
.L_146:
        /*0088*/ 	.byte	0x04, 0x17
        /*008a*/ 	.short	(.L_148 - .L_147)
.L_147:
        /*008c*/ 	.word	0x00000000
        /*0090*/ 	.short	0x0001
        /*0092*/ 	.short	0x0008
        /*0094*/ 	.byte	0x00, 0xf5, 0x21, 0x00


	//----- nvinfo : EIATTR_KPARAM_INFO
	.align		4
.L_148:
        /*0098*/ 	.byte	0x04, 0x17
        /*009a*/ 	.short	(.L_150 - .L_149)
.L_149:
        /*009c*/ 	.word	0x00000000
        /*00a0*/ 	.short	0x0000
        /*00a2*/ 	.short	0x0000
        /*00a4*/ 	.byte	0x00, 0xf5, 0x21, 0x00


	//----- nvinfo : EIATTR_SPARSE_MMA_MASK
	.align		4
.L_150:
        /*00a8*/ 	.byte	0x03, 0x50
        /*00aa*/ 	.short	0x0000


	//----- nvinfo : EIATTR_MAXREG_COUNT
	.align		4
        /*00ac*/ 	.byte	0x03, 0x1b
        /*00ae*/ 	.short	0x00ff


	//----- nvinfo : EIATTR_NUM_BARRIERS
	.align		4
        /*00b0*/ 	.byte	0x02, 0x4c
        /*00b2*/ 	.byte	0x01
	.zero		1


	//----- nvinfo : EIATTR_MERCURY_ISA_VERSION
	.align		4
        /*00b4*/ 	.byte	0x03, 0x5f
        /*00b6*/ 	.short	0x0101


	//----- nvinfo : EIATTR_COOP_GROUP_MASK_REGIDS
	.align		4
        /*00b8*/ 	.byte	0x04, 0x29
        /*00ba*/ 	.short	(.L_152 - .L_151)


	//   ....[0]....
.L_151:
        /*00bc*/ 	.word	0xffffffff


	//   ....[1]....
        /*00c0*/ 	.word	0xffffffff


	//   ....[2]....
        /*00c4*/ 	.word	0xffffffff


	//   ....[3]....
        /*00c8*/ 	.word	0xffffffff


	//   ....[4]....
        /*00cc*/ 	.word	0xffffffff


	//   ....[5]....
        /*00d0*/ 	.word	0xffffffff


	//   ....[6]....
        /*00d4*/ 	.word	0xffffffff


	//   ....[7]....
        /*00d8*/ 	.word	0xffffffff


	//   ....[8]....
        /*00dc*/ 	.word	0xffffffff


	//   ....[9]....
        /*00e0*/ 	.word	0xffffffff


	//   ....[10]....
        /*00e4*/ 	.word	0xffffffff


	//   ....[11]....
        /*00e8*/ 	.word	0xffffffff


	//   ....[12]....
        /*00ec*/ 	.word	0xffffffff


	//   ....[13]....
        /*00f0*/ 	.word	0xffffffff


	//   ....[14]....
        /*00f4*/ 	.word	0xffffffff


	//   ....[15]....
        /*00f8*/ 	.word	0xffffffff


	//   ....[16]....
        /*00fc*/ 	.word	0xffffffff


	//   ....[17]....
        /*0100*/ 	.word	0xffffffff


	//   ....[18]....
        /*0104*/ 	.word	0xffffffff


	//   ....[19]....
        /*0108*/ 	.word	0xffffffff


	//   ....[20]....
        /*010c*/ 	.word	0x0500000f


	//   ....[21]....
        /*0110*/ 	.word	0x0500000f


	//   ....[22]....
        /*0114*/ 	.word	0x0500000f


	//   ....[23]....
        /*0118*/ 	.word	0x0500000f


	//   ....[24]....
        /*011c*/ 	.word	0x0500000f


	//   ....[25]....
        /*0120*/ 	.word	0x0500000f


	//   ....[26]....
        /*0124*/ 	.word	0x0500000f


	//   ....[27]....
        /*0128*/ 	.word	0x0500000f


	//   ....[28]....
        /*012c*/ 	.word	0x0500000f


	//   ....[29]....
        /*0130*/ 	.word	0x0500000f


	//----- nvinfo : EIATTR_COOP_GROUP_INSTR_OFFSETS
	.align		4
.L_152:
        /*0134*/ 	.byte	0x04, 0x28
        /*0136*/ 	.short	(.L_154 - .L_153)


	//   ....[0]....
.L_153:
        /*0138*/ 	.word	0x00002b20


	//   ....[1]....
        /*013c*/ 	.word	0x00002b80


	//   ....[2]....
        /*0140*/ 	.word	0x00002bb0


	//   ....[3]....
        /*0144*/ 	.word	0x00002bd0


	//   ....[4]....
        /*0148*/ 	.word	0x00002bf0


	//   ....[5]....
        /*014c*/ 	.word	0x00002ce0


	//   ....[6]....
        /*0150*/ 	.word	0x00002d00


	//   ....[7]....
        /*0154*/ 	.word	0x00002d20


	//   ....[8]....
        /*0158*/ 	.word	0x00002d40


	//   ....[9]....
        /*015c*/ 	.word	0x00002d60


	//   ....[10]....
        /*0160*/ 	.word	0x00002f90


	//   ....[11]....
        /*0164*/ 	.word	0x00002fd0


	//   ....[12]....
        /*0168*/ 	.word	0x00002ff0


	//   ....[13]....
        /*016c*/ 	.word	0x00003010


	//   ....[14]....
        /*0170*/ 	.word	0x00003040


	//   ....[15]....
        /*0174*/ 	.word	0x00003180


	//   ....[16]....
        /*0178*/ 	.word	0x000031a0


	//   ....[17]....
        /*017c*/ 	.word	0x000031c0


	//   ....[18]....
        /*0180*/ 	.word	0x000031e0


	//   ....[19]....
        /*0184*/ 	.word	0x00003200


	//   ....[20]....
        /*0188*/ 	.word	0x000042b0


	//   ....[21]....
        /*018c*/ 	.word	0x00004320


	//   ....[22]....
        /*0190*/ 	.word	0x00004390


	//   ....[23]....
        /*0194*/ 	.word	0x00004400


	//   ....[24]....
        /*0198*/ 	.word	0x00004470


	//   ....[25]....
        /*019c*/ 	.word	0x000044f0


	//   ....[26]....
        /*01a0*/ 	.word	0x00004560


	//   ....[27]....
        /*01a4*/ 	.word	0x000045d0


	//   ....[28]....
        /*01a8*/ 	.word	0x00004640


	//   ....[29]....
        /*01ac*/ 	.word	0x000046b0


	//----- nvinfo : EIATTR_VRC_CTA_INIT_COUNT
	.align		4
.L_154:
        /*01b0*/ 	.byte	0x02, 0x4a
	.zero		1
	.zero		1


	//----- nvinfo : EIATTR_EXIT_INSTR_OFFSETS
	.align		4
        /*01b4*/ 	.byte	0x04, 0x1c
        /*01b6*/ 	.short	(.L_156 - .L_155)


	//   ....[0]....
.L_155:
        /*01b8*/ 	.word	0x00000050


	//   ....[1]....
        /*01bc*/ 	.word	0x000040a0


	//   ....[2]....
        /*01c0*/ 	.word	0x00004250


	//----- nvinfo : EIATTR_CRS_STACK_SIZE
	.align		4
.L_156:
        /*01c4*/ 	.byte	0x04, 0x1e
        /*01c6*/ 	.short	(.L_158 - .L_157)
.L_157:
        /*01c8*/ 	.word	0x00000000


	//----- nvinfo : EIATTR_CBANK_PARAM_SIZE
	.align		4
.L_158:
        /*01cc*/ 	.byte	0x03, 0x19
        /*01ce*/ 	.short	0x0038


	//----- nvinfo : EIATTR_PARAM_CBANK
	.align		4
        /*01d0*/ 	.byte	0x04, 0x0a
        /*01d2*/ 	.short	(.L_160 - .L_159)
	.align		4
.L_159:
        /*01d4*/ 	.word	index@(.nv.constant0._Z40attention_fwd_kernel_sinusoidal_fused_v4ILi64EEvPKfS1_S1_Pfiiiiif)
        /*01d8*/ 	.short	0x0380
        /*01da*/ 	.short	0x0038


	//----- nvinfo : EIATTR_SW_WAR
	.align		4
.L_160:
        /*01dc*/ 	.byte	0x04, 0x36
        /*01de*/ 	.short	(.L_162 - .L_161)
.L_161:
        /*01e0*/ 	.word	0x00000008
.L_162:


//--------------------- .nv.info._Z40attention_fwd_kernel_sinusoidal_fused_v3ILi64EEvPKfS1_S1_Pfiiiiif --------------------------
	.section	.nv.info._Z40attention_fwd_kernel_sinusoidal_fused_v3ILi64EEvPKfS1_S1_Pfiiiiif,"",@"SHT_CUDA_INFO"
	.sectionflags	@""
	.align	4


	//----- nvinfo : EIATTR_CUDA_API_VERSION
	.align		4
        /*0000*/ 	.byte	0x04, 0x37
        /*0002*/ 	.short	(.L_164 - .L_163)
.L_163:
        /*0004*/ 	.word	0x00000082


	//----- nvinfo : EIATTR_KPARAM_INFO
	.align		4
.L_164:
        /*0008*/ 	.byte	0x04, 0x17
        /*000a*/ 	.short	(.L_166 - .L_165)
.L_165:
        /*000c*/ 	.word	0x00000000
        /*0010*/ 	.short	0x0009
        /*0012*/ 	.short	0x0034
        /*0014*/ 	.byte	0x00, 0xf0, 0x11, 0x00


	//----- nvinfo : EIATTR_KPARAM_INFO
	.align		4
.L_166:
        /*0018*/ 	.byte	0x04, 0x17
        /*001a*/ 	.short	(.L_168 - .L_167)
.L_167:
        /*001c*/ 	.word	0x00000000
        /*0020*/ 	.short	0x0008
        /*0022*/ 	.short	0x0030
        /*0024*/ 	.byte	0x00, 0xf0, 0x11, 0x00


	//----- nvinfo : EIATTR_KPARAM_INFO
	.align		4
.L_168:
        /*0028*/ 	.byte	0x04, 0x17
        /*002a*/ 	.short	(.L_170 - .L_169)
.L_169:
        /*002c*/ 	.word	0x00000000
        /*0030*/ 	.short	0x0007
        /*0032*/ 	.short	0x002c
        /*0034*/ 	.byte	0x00, 0xf0, 0x11, 0x00


	//----- nvinfo : EIATTR_KPARAM_INFO
	.align		4
.L_170:
        /*0038*/ 	.byte	0x04, 0x17
        /*003a*/ 	.short	(.L_172 - .L_171)
.L_171:
        /*003c*/ 	.word	0x00000000
        /*0040*/ 	.short	0x0006
        /*0042*/ 	.short	0x0028
        /*0044*/ 	.byte	0x00, 0xf0, 0x11, 0x00


	//----- nvinfo : EIATTR_KPARAM_INFO
	.align		4
.L_172:
        /*0048*/ 	.byte	0x04, 0x17
        /*004a*/ 	.short	(.L_174 - .L_173)
.L_173:
        /*004c*/ 	.word	0x00000000
        /*0050*/ 	.short	0x0005
        /*0052*/ 	.short	0x0024
        /*0054*/ 	.byte	0x00, 0xf0, 0x11, 0x00


	//----- nvinfo : EIATTR_KPARAM_INFO
	.align		4
.L_174:
        /*0058*/ 	.byte	0x04, 0x17
        /*005a*/ 	.short	(.L_176 - .L_175)
.L_175:
        /*005c*/ 	.word	0x00000000
        /*0060*/ 	.short	0x0004
        /*0062*/ 	.short	0x0020
        /*0064*/ 	.byte	0x00, 0xf0, 0x11, 0x00


	//----- nvinfo : EIATTR_KPARAM_INFO
	.align		4
.L_176:
        /*0068*/ 	.byte	0x04, 0x17
        /*006a*/ 	.short	(.L_178 - .L_177)
.L_177:
        /*006c*/ 	.word	0x00000000
        /*0070*/ 	.short	0x0003
        /*0072*/ 	.short	0x0018
        /*0074*/ 	.byte	0x00, 0xf5, 0x21, 0x00


	//----- nvinfo : EIATTR_KPARAM_INFO
	.align		4
.L_178:
        /*0078*/ 	.byte	0x04, 0x17
        /*007a*/ 	.short	(.L_180 - .L_179)
.L_179:
        /*007c*/ 	.word	0x00000000
        /*0080*/ 	.short	0x0002
        /*0082*/ 	.short	0x0010
        /*0084*/ 	.byte	0x00, 0xf5, 0x21, 0x00


	//----- nvinfo : EIATTR_KPARAM_INFO
	.align		4
.L_180:
        /*0088*/ 	.byte	0x04, 0x17
        /*008a*/ 	.short	(.L_182 - .L_181)
.L_181:
        /*008c*/ 	.word	0x00000000
        /*0090*/ 	.short	0x0001
        /*0092*/ 	.short	0x0008
        /*0094*/ 	.byte	0x00, 0xf5, 0x21, 0x00


	//----- nvinfo : EIATTR_KPARAM_INFO
	.align		4
.L_182:
        /*0098*/ 	.byte	0x04, 0x17
        /*009a*/ 	.short	(.L_184 - .L_183)
.L_183:
        /*009c*/ 	.word	0x00000000
        /*00a0*/ 	.short	0x0000
        /*00a2*/ 	.short	0x0000
        /*00a4*/ 	.byte	0x00, 0xf5, 0x21, 0x00


	//----- nvinfo : EIATTR_SPARSE_MMA_MASK
	.align		4
.L_184:
        /*00a8*/ 	.byte	0x03, 0x50
        /*00aa*/ 	.short	0x0000


	//----- nvinfo : EIATTR_MAXREG_COUNT
	.align		4
        /*00ac*/ 	.byte	0x03, 0x1b
        /*00ae*/ 	.short	0x00ff


	//----- nvinfo : EIATTR_NUM_BARRIERS
	.align		4
        /*00b0*/ 	.byte	0x02, 0x4c
        /*00b2*/ 	.byte	0x01
	.zero		1


	//----- nvinfo : EIATTR_MERCURY_ISA_VERSION
	.align		4
        /*00b4*/ 	.byte	0x03, 0x5f
        /*00b6*/ 	.short	0x0101


	//----- nvinfo : EIATTR_COOP_GROUP_MASK_REGIDS
	.align		4
        /*00b8*/ 	.byte	0x04, 0x29
        /*00ba*/ 	.short	(.L_186 - .L_185)


	//   ....[0]....
.L_185:
        /*00bc*/ 	.word	0xffffffff


	//   ....[1]....
        /*00c0*/ 	.word	0xffffffff


	//   ....[2]....
        /*00c4*/ 	.word	0xffffffff


	//   ....[3]....
        /*00c8*/ 	.word	0xffffffff


	//   ....[4]....
        /*00cc*/ 	.word	0xffffffff


	//   ....[5]....
        /*00d0*/ 	.word	0xffffffff


	//   ....[6]....
        /*00d4*/ 	.word	0xffffffff


	//   ....[7]....
        /*00d8*/ 	.word	0xffffffff


	//   ....[8]....
        /*00dc*/ 	.word	0xffffffff


	//   ....[9]....
        /*00e0*/ 	.word	0xffffffff


	//   ....[10]....
        /*00e4*/ 	.word	0xffffffff


	//   ....[11]....
        /*00e8*/ 	.word	0xffffffff


	//   ....[12]....
        /*00ec*/ 	.word	0xffffffff


	//   ....[13]....
        /*00f0*/ 	.word	0xffffffff


	//   ....[14]....
        /*00f4*/ 	.word	0xffffffff


	//   ....[15]....
        /*00f8*/ 	.word	0xffffffff


	//   ....[16]....
        /*00fc*/ 	.word	0xffffffff


	//   ....[17]....
        /*0100*/ 	.word	0xffffffff


	//   ....[18]....
        /*0104*/ 	.word	0xffffffff


	//   ....[19]....
        /*0108*/ 	.word	0xffffffff


	//   ....[20]....
        /*010c*/ 	.word	0x0500000d


	//   ....[21]....
        /*0110*/ 	.word	0x0500000d


	//   ....[22]....
        /*0114*/ 	.word	0x0500000d


	//   ....[23]....
        /*0118*/ 	.word	0x0500000d


	//   ....[24]....
        /*011c*/ 	.word	0x0500000d


	//   ....[25]....
        /*0120*/ 	.word	0x0500000d


	//   ....[26]....
        /*0124*/ 	.word	0x0500000d


	//   ....[27]....
        /*0128*/ 	.word	0x0500000d


	//   ....[28]....
        /*012c*/ 	.word	0x0500000d


	//   ....[29]....
        /*0130*/ 	.word	0x0500000d


	//----- nvinfo : EIATTR_COOP_GROUP_INSTR_OFFSETS
	.align		4
.L_186:
        /*0134*/ 	.byte	0x04, 0x28
        /*0136*/ 	.short	(.L_188 - .L_187)


	//   ....[0]....
.L_187:
        /*0138*/ 	.word	0x00001ef0


	//   ....[1]....
        /*013c*/ 	.word	0x00001f10


	//   ....[2]....
        /*0140*/ 	.word	0x00001f40


	//   ....[3]....
        /*0144*/ 	.word	0x00001f80


	//   ....[4]....
        /*0148*/ 	.word	0x00001fc0


	//   ....[5]....
        /*014c*/ 	.word	0x000020e0


	//   ....[6]....
        /*0150*/ 	.word	0x00002100


	//   ....[7]....
        /*0154*/ 	.word	0x00002120


	//   ....[8]....
        /*0158*/ 	.word	0x00002140


	//   ....[9]....
        /*015c*/ 	.word	0x00002160


	//   ....[10]....
        /*0160*/ 	.word	0x000023c0


	//   ....[11]....
        /*0164*/ 	.word	0x00002440


	//   ....[12]....
        /*0168*/ 	.word	0x00002470


	//   ....[13]....
        /*016c*/ 	.word	0x000024e0


	//   ....[14]....
        /*0170*/ 	.word	0x00002500


	//   ....[15]....
        /*0174*/ 	.word	0x000025d0


	//   ....[16]....
        /*0178*/ 	.word	0x000025f0


	//   ....[17]....
        /*017c*/ 	.word	0x00002610


	//   ....[18]....
        /*0180*/ 	.word	0x00002630


	//   ....[19]....
        /*0184*/ 	.word	0x00002650


	//   ....[20]....
        /*0188*/ 	.word	0x00003710


	//   ....[21]....
        /*018c*/ 	.word	0x00003780


	//   ....[22]....
        /*0190*/ 	.word	0x000037f0


	//   ....[23]....
        /*0194*/ 	.word	0x00003860


	//   ....[24]....
        /*0198*/ 	.word	0x000038d0


	//   ....[25]....
        /*019c*/ 	.word	0x00003960


	//   ....[26]....
        /*01a0*/ 	.word	0x000039d0


	//   ....[27]....
        /*01a4*/ 	.word	0x00003a40


	//   ....[28]....
        /*01a8*/ 	.word	0x00003ab0


	//   ....[29]....
        /*01ac*/ 	.word	0x00003b20


	//----- nvinfo : EIATTR_VRC_CTA_INIT_COUNT
	.align		4
.L_188:
        /*01b0*/ 	.byte	0x02, 0x4a
	.zero		1
	.zero		1


	//----- nvinfo : EIATTR_EXIT_INSTR_OFFSETS
	.align		4
        /*01b4*/ 	.byte	0x04, 0x1c
        /*01b6*/ 	.short	(.L_190 - .L_189)


	//   ....[0]....
.L_189:
        /*01b8*/ 	.word	0x00000050


	//   ....[1]....
        /*01bc*/ 	.word	0x00003520


	//   ....[2]....
        /*01c0*/ 	.word	0x000036b0


	//----- nvinfo : EIATTR_CRS_STACK_SIZE
	.align		4
.L_190:
        /*01c4*/ 	.byte	0x04, 0x1e
        /*01c6*/ 	.short	(.L_192 - .L_191)
.L_191:
        /*01c8*/ 	.word	0x00000000


	//----- nvinfo : EIATTR_CBANK_PARAM_SIZE
	.align		4
.L_192:
        /*01cc*/ 	.byte	0x03, 0x19
        /*01ce*/ 	.short	0x0038


	//----- nvinfo : EIATTR_PARAM_CBANK
	.align		4
        /*01d0*/ 	.byte	0x04, 0x0a
        /*01d2*/ 	.short	(.L_194 - .L_193)
	.align		4
.L_193:
        /*01d4*/ 	.word	index@(.nv.constant0._Z40attention_fwd_kernel_sinusoidal_fused_v3ILi64EEvPKfS1_S1_Pfiiiiif)
        /*01d8*/ 	.short	0x0380
        /*01da*/ 	.short	0x0038


	//----- nvinfo : EIATTR_SW_WAR
	.align		4
.L_194:
        /*01dc*/ 	.byte	0x04, 0x36
        /*01de*/ 	.short	(.L_196 - .L_195)
.L_195:
        /*01e0*/ 	.word	0x00000008
.L_196:


//--------------------- .nv.info._Z40attention_fwd_kernel_sinusoidal_fused_v2ILi64EEvPKfS1_S1_S1_S1_Pfiiiiif --------------------------
	.section	.nv.info._Z40attention_fwd_kernel_sinusoidal_fused_v2ILi64EEvPKfS1_S1_S1_S1_Pfiiiiif,"",@"SHT_CUDA_INFO"
	.sectionflags	@""
	.align	4


	//----- nvinfo : EIATTR_CUDA_API_VERSION
	.align		4
        /*0000*/ 	.byte	0x04, 0x37
        /*0002*/ 	.short	(.L_198 - .L_197)
.L_197:
        /*0004*/ 	.word	0x00000082


	//----- nvinfo : EIATTR_KPARAM_INFO
	.align		4
.L_198:
        /*0008*/ 	.byte	0x04, 0x17
        /*000a*/ 	.short	(.L_200 - .L_199)
.L_199:
        /*000c*/ 	.word	0x00000000
        /*0010*/ 	.short	0x000b
        /*0012*/ 	.short	0x0044
        /*0014*/ 	.byte	0x00, 0xf0, 0x11, 0x00


	//----- nvinfo : EIATTR_KPARAM_INFO
	.align		4
.L_200:
        /*0018*/ 	.byte	0x04, 0x17
        /*001a*/ 	.short	(.L_202 - .L_201)
.L_201:
        /*001c*/ 	.word	0x00000000
        /*0020*/ 	.short	0x000a
        /*0022*/ 	.short	0x0040
        /*0024*/ 	.byte	0x00, 0xf0, 0x11, 0x00


	//----- nvinfo : EIATTR_KPARAM_INFO
	.align		4
.L_202:
        /*0028*/ 	.byte	0x04, 0x17
        /*002a*/ 	.short	(.L_204 - .L_203)
.L_203:
        /*002c*/ 	.word	0x00000000
        /*0030*/ 	.short	0x0009
        /*0032*/ 	.short	0x003c
        /*0034*/ 	.byte	0x00, 0xf0, 0x11, 0x00


	//----- nvinfo : EIATTR_KPARAM_INFO
	.align		4
.L_204:
        /*0038*/ 	.byte	0x04, 0x17
        /*003a*/ 	.short	(.L_206 - .L_205)
.L_205:
        /*003c*/ 	.word	0x00000000
        /*0040*/ 	.short	0x0008
        /*0042*/ 	.short	0x0038
        /*0044*/ 	.byte	0x00, 0xf0, 0x11, 0x00


	//----- nvinfo : EIATTR_KPARAM_INFO
	.align		4
.L_206:
        /*0048*/ 	.byte	0x04, 0x17
        /*004a*/ 	.short	(.L_208 - .L_207)
.L_207:
        /*004c*/ 	.word	0x00000000
        /*0050*/ 	.short	0x0007
        /*0052*/ 	.short	0x0034
        /*0054*/ 	.byte	0x00, 0xf0, 0x11, 0x00


	//----- nvinfo : EIATTR_KPARAM_INFO
	.align		4
.L_208:
        /*0058*/ 	.byte	0x04, 0x17
        /*005a*/ 	.short	(.L_210 - .L_209)
.L_209:
        /*005c*/ 	.word	0x00000000
        /*0060*/ 	.short	0x0006
        /*0062*/ 	.short	0x0030
        /*0064*/ 	.byte	0x00, 0xf0, 0x11, 0x00


	//----- nvinfo : EIATTR_KPARAM_INFO
	.align		4
.L_210:
        /*0068*/ 	.byte	0x04, 0x17
        /*006a*/ 	.short	(.L_212 - .L_211)
.L_211:
        /*006c*/ 	.word	0x00000000
        /*0070*/ 	.short	0x0005
        /*0072*/ 	.short	0x0028
        /*0074*/ 	.byte	0x00, 0xf5, 0x21, 0x00


	//----- nvinfo : EIATTR_KPARAM_INFO
	.align		4
.L_212:
        /*0078*/ 	.byte	0x04, 0x17
        /*007a*/ 	.short	(.L_214 - .L_213)
.L_213:
        /*007c*/ 	.word	0x00000000
        /*0080*/ 	.short	0x0004
        /*0082*/ 	.short	0x0020
        /*0084*/ 	.byte	0x00, 0xf5, 0x21, 0x00


	//----- nvinfo : EIATTR_KPARAM_INFO
	.align		4
.L_214:
        /*0088*/ 	.byte	0x04, 0x17
        /*008a*/ 	.short	(.L_216 - .L_215)
.L_215:
        /*008c*/ 	.word	0x00000000
        /*0090*/ 	.short	0x0003
        /*0092*/ 	.short	0x0018
        /*0094*/ 	.byte	0x00, 0xf5, 0x21, 0x00


	//----- nvinfo : EIATTR_KPARAM_INFO
	.align		4
.L_216:
        /*0098*/ 	.byte	0x04, 0x17
        /*009a*/ 	.short	(.L_218 - .L_217)
.L_217:
        /*009c*/ 	.word	0x00000000
        /*00a0*/ 	.short	0x0002
        /*00a2*/ 	.short	0x0010
        /*00a4*/ 	.byte	0x00, 0xf5, 0x21, 0x00


	//----- nvinfo : EIATTR_KPARAM_INFO
	.align		4
.L_218:
        /*00a8*/ 	.byte	0x04, 0x17
        /*00aa*/ 	.short	(.L_220 - .L_219)
.L_219:
        /*00ac*/ 	.word	0x00000000
        /*00b0*/ 	.short	0x0001
        /*00b2*/ 	.short	0x0008
        /*00b4*/ 	.byte	0x00, 0xf5, 0x21, 0x00


	//----- nvinfo : EIATTR_KPARAM_INFO
	.align		4
.L_220:
        /*00b8*/ 	.byte	0x04, 0x17
        /*00ba*/ 	.short	(.L_222 - .L_221)
.L_221:
        /*00bc*/ 	.word	0x00000000
        /*00c0*/ 	.short	0x0000
        /*00c2*/ 	.short	0x0000
        /*00c4*/ 	.byte	0x00, 0xf5, 0x21, 0x00


	//----- nvinfo : EIATTR_SPARSE_MMA_MASK
	.align		4
.L_222:
        /*00c8*/ 	.byte	0x03, 0x50
        /*00ca*/ 	.short	0x0000


	//----- nvinfo : EIATTR_MAXREG_COUNT
	.align		4
        /*00cc*/ 	.byte	0x03, 0x1b
        /*00ce*/ 	.short	0x00ff


	//----- nvinfo : EIATTR_NUM_BARRIERS
	.align		4
        /*00d0*/ 	.byte	0x02, 0x4c
        /*00d2*/ 	.byte	0x01
	.zero		1


	//----- nvinfo : EIATTR_MERCURY_ISA_VERSION
	.align		4
        /*00d4*/ 	.byte	0x03, 0x5f
        /*00d6*/ 	.short	0x0101


	//----- nvinfo : EIATTR_COOP_GROUP_MASK_REGIDS
	.align		4
        /*00d8*/ 	.byte	0x04, 0x29
        /*00da*/ 	.short	(.L_224 - .L_223)


	//   ....[0]....
.L_223:
        /*00dc*/ 	.word	0xffffffff


	//   ....[1]....
        /*00e0*/ 	.word	0xffffffff


	//   ....[2]....
        /*00e4*/ 	.word	0xffffffff


	//   ....[3]....
        /*00e8*/ 	.word	0xffffffff


	//   ....[4]....
        /*00ec*/ 	.word	0xffffffff


	//   ....[5]....
        /*00f0*/ 	.word	0xffffffff


	//   ....[6]....
        /*00f4*/ 	.word	0xffffffff


	//   ....[7]....
        /*00f8*/ 	.word	0xffffffff


	//   ....[8]....
        /*00fc*/ 	.word	0xffffffff


	//   ....[9]....
        /*0100*/ 	.word	0xffffffff


	//   ....[10]....
        /*0104*/ 	.word	0xffffffff


	//   ....[11]....
        /*0108*/ 	.word	0xffffffff


	//   ....[12]....
        /*010c*/ 	.word	0xffffffff


	//   ....[13]....
        /*0110*/ 	.word	0xffffffff


	//   ....[14]....
        /*0114*/ 	.word	0xffffffff


	//   ....[15]....
        /*0118*/ 	.word	0xffffffff


	//   ....[16]....
        /*011c*/ 	.word	0xffffffff


	//   ....[17]....
        /*0120*/ 	.word	0xffffffff


	//   ....[18]....
        /*0124*/ 	.word	0xffffffff


	//   ....[19]....
        /*0128*/ 	.word	0xffffffff


	//   ....[20]....
        /*012c*/ 	.word	0x0500000d


	//   ....[21]....
        /*0130*/ 	.word	0x0500000d


	//   ....[22]....
        /*0134*/ 	.word	0x0500000d


	//   ....[23]....
        /*0138*/ 	.word	0x0500000d


	//   ....[24]....
        /*013c*/ 	.word	0x0500000d


	//   ....[25]....
        /*0140*/ 	.word	0x0500000d


	//   ....[26]....
        /*0144*/ 	.word	0x0500000d


	//   ....[27]....
        /*0148*/ 	.word	0x0500000d


	//   ....[28]....
        /*014c*/ 	.word	0x0500000d


	//   ....[29]....
        /*0150*/ 	.word	0x0500000d


	//----- nvinfo : EIATTR_COOP_GROUP_INSTR_OFFSETS
	.align		4
.L_224:
        /*0154*/ 	.byte	0x04, 0x28
        /*0156*/ 	.short	(.L_226 - .L_225)


	//   ....[0]....
.L_225:
        /*0158*/ 	.word	0x000020f0


	//   ....[1]....
        /*015c*/ 	.word	0x00002150


	//   ....[2]....
        /*0160*/ 	.word	0x00002170


	//   ....[3]....
        /*0164*/ 	.word	0x00002190


	//   ....[4]....
        /*0168*/ 	.word	0x000021b0


	//   ....[5]....
        /*016c*/ 	.word	0x00002250


	//   ....[6]....
        /*0170*/ 	.word	0x00002270


	//   ....[7]....
        /*0174*/ 	.word	0x00002290


	//   ....[8]....
        /*0178*/ 	.word	0x000022b0


	//   ....[9]....
        /*017c*/ 	.word	0x000022d0


	//   ....[10]....
        /*0180*/ 	.word	0x00002560


	//   ....[11]....
        /*0184*/ 	.word	0x000025a0


	//   ....[12]....
        /*0188*/ 	.word	0x000025c0


	//   ....[13]....
        /*018c*/ 	.word	0x000025e0


	//   ....[14]....
        /*0190*/ 	.word	0x00002620


	//   ....[15]....
        /*0194*/ 	.word	0x00002720


	//   ....[16]....
        /*0198*/ 	.word	0x00002740


	//   ....[17]....
        /*019c*/ 	.word	0x00002760


	//   ....[18]....
        /*01a0*/ 	.word	0x00002780


	//   ....[19]....
        /*01a4*/ 	.word	0x000027a0


	//   ....[20]....
        /*01a8*/ 	.word	0x00003750


	//   ....[21]....
        /*01ac*/ 	.word	0x000037c0


	//   ....[22]....
        /*01b0*/ 	.word	0x00003830


	//   ....[23]....
        /*01b4*/ 	.word	0x000038a0


	//   ....[24]....
        /*01b8*/ 	.word	0x00003910


	//   ....[25]....
        /*01bc*/ 	.word	0x000039a0


	//   ....[26]....
        /*01c0*/ 	.word	0x00003a10


	//   ....[27]....
        /*01c4*/ 	.word	0x00003a80


	//   ....[28]....
        /*01c8*/ 	.word	0x00003af0


	//   ....[29]....
        /*01cc*/ 	.word	0x00003b60


	//----- nvinfo : EIATTR_VRC_CTA_INIT_COUNT
	.align		4
.L_226:
        /*01d0*/ 	.byte	0x02, 0x4a
	.zero		1
	.zero		1


	//----- nvinfo : EIATTR_EXIT_INSTR_OFFSETS
	.align		4
        /*01d4*/ 	.byte	0x04, 0x1c
        /*01d6*/ 	.short	(.L_228 - .L_227)


	//   ....[0]....
.L_227:
        /*01d8*/ 	.word	0x00000050


	//   ....[1]....
        /*01dc*/ 	.word	0x00003550


	//   ....[2]....
        /*01e0*/ 	.word	0x000036f0


	//----- nvinfo : EIATTR_CRS_STACK_SIZE
	.align		4
.L_228:
        /*01e4*/ 	.byte	0x04, 0x1e
        /*01e6*/ 	.short	(.L_230 - .L_229)
.L_229:
        /*01e8*/ 	.word	0x00000000


	//----- nvinfo : EIATTR_CBANK_PARAM_SIZE
	.align		4
.L_230:
        /*01ec*/ 	.byte	0x03, 0x19
        /*01ee*/ 	.short	0x0048


	//----- nvinfo : EIATTR_PARAM_CBANK
	.align		4
        /*01f0*/ 	.byte	0x04, 0x0a
        /*01f2*/ 	.short	(.L_232 - .L_231)
	.align		4
.L_231:
        /*01f4*/ 	.word	index@(.nv.constant0._Z40attention_fwd_kernel_sinusoidal_fused_v2ILi64EEvPKfS1_S1_S1_S1_Pfiiiiif)
        /*01f8*/ 	.short	0x0380
        /*01fa*/ 	.short	0x0048


	//----- nvinfo : EIATTR_SW_WAR
	.align		4
.L_232:
        /*01fc*/ 	.byte	0x04, 0x36
        /*01fe*/ 	.short	(.L_234 - .L_233)
.L_233:
        /*0200*/ 	.word	0x00000008
.L_234:


//--------------------- .nv.info._Z37attention_fwd_kernel_sinusoidal_fusedILi64EEvPKfS1_S1_S1_S1_Pfiiiiif --------------------------
	.section	.nv.info._Z37attention_fwd_kernel_sinusoidal_fusedILi64EEvPKfS1_S1_S1_S1_Pfiiiiif,"",@"SHT_CUDA_INFO"
	.sectionflags	@""
	.align	4


	//----- nvinfo : EIATTR_CUDA_API_VERSION
	.align		4
        /*0000*/ 	.byte	0x04, 0x37
        /*0002*/ 	.short	(.L_236 - .L_235)
.L_235:
        /*0004*/ 	.word	0x00000082


	//----- nvinfo : EIATTR_KPARAM_INFO
	.align		4
.L_236:
        /*0008*/ 	.byte	0x04, 0x17
        /*000a*/ 	.short	(.L_238 - .L_237)
.L_237:
        /*000c*/ 	.word	0x00000000
        /*0010*/ 	.short	0x000b
        /*0012*/ 	.short	0x0044
        /*0014*/ 	.byte	0x00, 0xf0, 0x11, 0x00


	//----- nvinfo : EIATTR_KPARAM_INFO
	.align		4
.L_238:
        /*0018*/ 	.byte	0x04, 0x17
        /*001a*/ 	.short	(.L_240 - .L_239)
.L_239:
        /*001c*/ 	.word	0x00000000
        /*0020*/ 	.short	0x000a
        /*0022*/ 	.short	0x0040
        /*0024*/ 	.byte	0x00, 0xf0, 0x11, 0x00


	//----- nvinfo : EIATTR_KPARAM_INFO
	.align		4
.L_240:
        /*0028*/ 	.byte	0x04, 0x17
        /*002a*/ 	.short	(.L_242 - .L_241)
.L_241:
        /*002c*/ 	.word	0x00000000
        /*0030*/ 	.short	0x0009
        /*0032*/ 	.short	0x003c
        /*0034*/ 	.byte	0x00, 0xf0, 0x11, 0x00


	//----- nvinfo : EIATTR_KPARAM_INFO
	.align		4
.L_242:
        /*0038*/ 	.byte	0x04, 0x17
        /*003a*/ 	.short	(.L_244 - .L_243)
.L_243:
        /*003c*/ 	.word	0x00000000
        /*0040*/ 	.short	0x0008
        /*0042*/ 	.short	0x0038
        /*0044*/ 	.byte	0x00, 0xf0, 0x11, 0x00


	//----- nvinfo : EIATTR_KPARAM_INFO
	.align		4
.L_244:
        /*0048*/ 	.byte	0x04, 0x17
        /*004a*/ 	.short	(.L_246 - .L_245)
.L_245:
        /*004c*/ 	.word	0x00000000
        /*0050*/ 	.short	0x0007
        /*0052*/ 	.short	0x0034
        /*0054*/ 	.byte	0x00, 0xf0, 0x11, 0x00


	//----- nvinfo : EIATTR_KPARAM_INFO
	.align		4
.L_246:
        /*0058*/ 	.byte	0x04, 0x17
        /*005a*/ 	.short	(.L_248 - .L_247)
.L_247:
        /*005c*/ 	.word	0x00000000
        /*0060*/ 	.short	0x0006
        /*0062*/ 	.short	0x0030
        /*0064*/ 	.byte	0x00, 0xf0, 0x11, 0x00


	//----- nvinfo : EIATTR_KPARAM_INFO
	.align		4
.L_248:
        /*0068*/ 	.byte	0x04, 0x17
        /*006a*/ 	.short	(.L_250 - .L_249)
.L_249:
        /*006c*/ 	.word	0x00000000
        /*0070*/ 	.short	0x0005
        /*0072*/ 	.short	0x0028
        /*0074*/ 	.byte	0x00, 0xf5, 0x21, 0x00


	//----- nvinfo : EIATTR_KPARAM_INFO
	.align		4
.L_250:
        /*0078*/ 	.byte	0x04, 0x17
        /*007a*/ 	.short	(.L_252 - .L_251)
.L_251:
        /*007c*/ 	.word	0x00000000
        /*0080*/ 	.short	0x0004
        /*0082*/ 	.short	0x0020
        /*0084*/ 	.byte	0x00, 0xf5, 0x21, 0x00


	//----- nvinfo : EIATTR_KPARAM_INFO
	.align		4
.L_252:
        /*0088*/ 	.byte	0x04, 0x17
        /*008a*/ 	.short	(.L_254 - .L_253)
.L_253:
        /*008c*/ 	.word	0x00000000
        /*0090*/ 	.short	0x0003
        /*0092*/ 	.short	0x0018
        /*0094*/ 	.byte	0x00, 0xf5, 0x21, 0x00


	//----- nvinfo : EIATTR_KPARAM_INFO
	.align		4
.L_254:
        /*0098*/ 	.byte	0x04, 0x17
        /*009a*/ 	.short	(.L_256 - .L_255)
.L_255:
        /*009c*/ 	.word	0x00000000
        /*00a0*/ 	.short	0x0002
        /*00a2*/ 	.short	0x0010
        /*00a4*/ 	.byte	0x00, 0xf5, 0x21, 0x00


	//----- nvinfo : EIATTR_KPARAM_INFO
	.align		4
.L_256:
        /*00a8*/ 	.byte	0x04, 0x17
        /*00aa*/ 	.short	(.L_258 - .L_257)
.L_257:
        /*00ac*/ 	.word	0x00000000
        /*00b0*/ 	.short	0x0001
        /*00b2*/ 	.short	0x0008
        /*00b4*/ 	.byte	0x00, 0xf5, 0x21, 0x00


	//----- nvinfo : EIATTR_KPARAM_INFO
	.align		4
.L_258:
        /*00b8*/ 	.byte	0x04, 0x17
        /*00ba*/ 	.short	(.L_260 - .L_259)
.L_259:
        /*00bc*/ 	.word	0x00000000
        /*00c0*/ 	.short	0x0000
        /*00c2*/ 	.short	0x0000
        /*00c4*/ 	.byte	0x00, 0xf5, 0x21, 0x00


	//----- nvinfo : EIATTR_SPARSE_MMA_MASK
	.align		4
.L_260:
        /*00c8*/ 	.byte	0x03, 0x50
        /*00ca*/ 	.short	0x0000


	//----- nvinfo : EIATTR_MAXREG_COUNT
	.align		4
        /*00cc*/ 	.byte	0x03, 0x1b
        /*00ce*/ 	.short	0x00ff


	//----- nvinfo : EIATTR_NUM_BARRIERS
	.align		4
        /*00d0*/ 	.byte	0x02, 0x4c
        /*00d2*/ 	.byte	0x01
	.zero		1


	//----- nvinfo : EIATTR_MERCURY_ISA_VERSION
	.align		4
        /*00d4*/ 	.byte	0x03, 0x5f
        /*00d6*/ 	.short	0x0101


	//----- nvinfo : EIATTR_COOP_GROUP_MASK_REGIDS
	.align		4
        /*00d8*/ 	.byte	0x04, 0x29
        /*00da*/ 	.short	(.L_262 - .L_261)


	//   ....[0]....
.L_261:
        /*00dc*/ 	.word	0xffffffff


	//   ....[1]....
        /*00e0*/ 	.word	0xffffffff


	//   ....[2]....
        /*00e4*/ 	.word	0xffffffff


	//   ....[3]....
        /*00e8*/ 	.word	0xffffffff


	//   ....[4]....
        /*00ec*/ 	.word	0xffffffff


	//   ....[5]....
        /*00f0*/ 	.word	0xffffffff


	//   ....[6]....
        /*00f4*/ 	.word	0xffffffff


	//   ....[7]....
        /*00f8*/ 	.word	0xffffffff


	//   ....[8]....
        /*00fc*/ 	.word	0xffffffff


	//   ....[9]....
        /*0100*/ 	.word	0xffffffff


	//   ....[10]....
        /*0104*/ 	.word	0xffffffff


	//   ....[11]....
        /*0108*/ 	.word	0xffffffff


	//   ....[12]....
        /*010c*/ 	.word	0xffffffff


	//   ....[13]....
        /*0110*/ 	.word	0xffffffff


	//   ....[14]....
        /*0114*/ 	.word	0xffffffff


	//   ....[15]....
        /*0118*/ 	.word	0xffffffff


	//   ....[16]....
        /*011c*/ 	.word	0xffffffff


	//   ....[17]....
        /*0120*/ 	.word	0xffffffff


	//   ....[18]....
        /*0124*/ 	.word	0xffffffff


	//   ....[19]....
        /*0128*/ 	.word	0xffffffff


	//   ....[20]....
        /*012c*/ 	.word	0x0500000d


	//   ....[21]....
        /*0130*/ 	.word	0x0500000d


	//   ....[22]....
        /*0134*/ 	.word	0x0500000d


	//   ....[23]....
        /*0138*/ 	.word	0x0500000d


	//   ....[24]....
        /*013c*/ 	.word	0x0500000d


	//   ....[25]....
        /*0140*/ 	.word	0x0500000d


	//   ....[26]....
        /*0144*/ 	.word	0x0500000d


	//   ....[27]....
        /*0148*/ 	.word	0x0500000d


	//   ....[28]....
        /*014c*/ 	.word	0x0500000d


	//   ....[29]....
        /*0150*/ 	.word	0x0500000d


	//----- nvinfo : EIATTR_COOP_GROUP_INSTR_OFFSETS
	.align		4
.L_262:
        /*0154*/ 	.byte	0x04, 0x28
        /*0156*/ 	.short	(.L_264 - .L_263)


	//   ....[0]....
.L_263:
        /*0158*/ 	.word	0x00000f20


	//   ....[1]....
        /*015c*/ 	.word	0x00000fa0


	//   ....[2]....
        /*0160*/ 	.word	0x00000fe0


	//   ....[3]....
        /*0164*/ 	.word	0x00001010


	//   ....[4]....
        /*0168*/ 	.word	0x00001030


	//   ....[5]....
        /*016c*/ 	.word	0x000010d0


	//   ....[6]....
        /*0170*/ 	.word	0x000010f0


	//   ....[7]....
        /*0174*/ 	.word	0x00001110


	//   ....[8]....
        /*0178*/ 	.word	0x00001130


	//   ....[9]....
        /*017c*/ 	.word	0x00001150


	//   ....[10]....
        /*0180*/ 	.word	0x00001380


	//   ....[11]....
        /*0184*/ 	.word	0x000013a0


	//   ....[12]....
        /*0188*/ 	.word	0x000013c0


	//   ....[13]....
        /*018c*/ 	.word	0x000013e0


	//   ....[14]....
        /*0190*/ 	.word	0x00001410


	//   ....[15]....
        /*0194*/ 	.word	0x00001540


	//   ....[16]....
        /*0198*/ 	.word	0x00001560


	//   ....[17]....
        /*019c*/ 	.word	0x00001580


	//   ....[18]....
        /*01a0*/ 	.word	0x000015a0


	//   ....[19]....
        /*01a4*/ 	.word	0x000015c0


	//   ....[20]....
        /*01a8*/ 	.word	0x000025b0


	//   ....[21]....
        /*01ac*/ 	.word	0x00002620


	//   ....[22]....
        /*01b0*/ 	.word	0x00002690


	//   ....[23]....
        /*01b4*/ 	.word	0x00002700


	//   ....[24]....
        /*01b8*/ 	.word	0x00002770


	//   ....[25]....
        /*01bc*/ 	.word	0x000027f0


	//   ....[26]....
        /*01c0*/ 	.word	0x00002860


	//   ....[27]....
        /*01c4*/ 	.word	0x000028d0


	//   ....[28]....
        /*01c8*/ 	.word	0x00002940


	//   ....[29]....
        /*01cc*/ 	.word	0x000029b0


	//----- nvinfo : EIATTR_VRC_CTA_INIT_COUNT
	.align		4
.L_264:
        /*01d0*/ 	.byte	0x02, 0x4a
	.zero		1
	.zero		1


	//----- nvinfo : EIATTR_EXIT_INSTR_OFFSETS
	.align		4
        /*01d4*/ 	.byte	0x04, 0x1c
        /*01d6*/ 	.short	(.L_266 - .L_265)


	//   ....[0]....
.L_265:
        /*01d8*/ 	.word	0x00000050


	//   ....[1]....
        /*01dc*/ 	.word	0x000023b0


	//   ....[2]....
        /*01e0*/ 	.word	0x00002550


	//----- nvinfo : EIATTR_CRS_STACK_SIZE
	.align		4
.L_266:
        /*01e4*/ 	.byte	0x04, 0x1e
        /*01e6*/ 	.short	(.L_268 - .L_267)
.L_267:
        /*01e8*/ 	.word	0x00000000


	//----- nvinfo : EIATTR_CBANK_PARAM_SIZE
	.align		4
.L_268:
        /*01ec*/ 	.byte	0x03, 0x19
        /*01ee*/ 	.short	0x0048


	//----- nvinfo : EIATTR_PARAM_CBANK
	.align		4
        /*01f0*/ 	.byte	0x04, 0x0a
        /*01f2*/ 	.short	(.L_270 - .L_269)
	.align		4
.L_269:
        /*01f4*/ 	.word	index@(.nv.constant0._Z37attention_fwd_kernel_sinusoidal_fusedILi64EEvPKfS1_S1_S1_S1_Pfiiiiif)
        /*01f8*/ 	.short	0x0380
        /*01fa*/ 	.short	0x0048


	//----- nvinfo : EIATTR_SW_WAR
	.align		4
.L_270:
        /*01fc*/ 	.byte	0x04, 0x36
        /*01fe*/ 	.short	(.L_272 - .L_271)
.L_271:
        /*0200*/ 	.word	0x00000008
.L_272:


//--------------------- .nv.info._Z27apply_sinusoidal_embeddingsPKfS0_S0_Pfiii --------------------------
	.section	.nv.info._Z27apply_sinusoidal_embeddingsPKfS0_S0_Pfiii,"",@"SHT_CUDA_INFO"
	.sectionflags	@""
	.align	4


	//----- nvinfo : EIATTR_CUDA_API_VERSION
	.align		4
        /*0000*/ 	.byte	0x04, 0x37
        /*0002*/ 	.short	(.L_274 - .L_273)
.L_273:
        /*0004*/ 	.word	0x00000082


	//----- nvinfo : EIATTR_KPARAM_INFO
	.align		4
.L_274:
        /*0008*/ 	.byte	0x04, 0x17
        /*000a*/ 	.short	(.L_276 - .L_275)
.L_275:
        /*000c*/ 	.word	0x00000000
        /*0010*/ 	.short	0x0006
        /*0012*/ 	.short	0x0028
        /*0014*/ 	.byte	0x00, 0xf0, 0x11, 0x00


	//----- nvinfo : EIATTR_KPARAM_INFO
	.align		4
.L_276:
        /*0018*/ 	.byte	0x04, 0x17
        /*001a*/ 	.short	(.L_278 - .L_277)
.L_277:
        /*001c*/ 	.word	0x00000000
        /*0020*/ 	.short	0x0005
        /*0022*/ 	.short	0x0024
        /*0024*/ 	.byte	0x00, 0xf0, 0x11, 0x00


	//----- nvinfo : EIATTR_KPARAM_INFO
	.align		4
.L_278:
        /*0028*/ 	.byte	0x04, 0x17
        /*002a*/ 	.short	(.L_280 - .L_279)
.L_279:
        /*002c*/ 	.word	0x00000000
        /*0030*/ 	.short	0x0004
        /*0032*/ 	.short	0x0020
        /*0034*/ 	.byte	0x00, 0xf0, 0x11, 0x00


	//----- nvinfo : EIATTR_KPARAM_INFO
	.align		4
.L_280:
        /*0038*/ 	.byte	0x04, 0x17
        /*003a*/ 	.short	(.L_282 - .L_281)
.L_281:
        /*003c*/ 	.word	0x00000000
        /*0040*/ 	.short	0x0003
        /*0042*/ 	.short	0x0018
        /*0044*/ 	.byte	0x00, 0xf5, 0x21, 0x00


	//----- nvinfo : EIATTR_KPARAM_INFO
	.align		4
.L_282:
        /*0048*/ 	.byte	0x04, 0x17
        /*004a*/ 	.short	(.L_284 - .L_283)
.L_283:
        /*004c*/ 	.word	0x00000000
        /*0050*/ 	.short	0x0002
        /*0052*/ 	.short	0x0010
        /*0054*/ 	.byte	0x00, 0xf5, 0x21, 0x00


	//----- nvinfo : EIATTR_KPARAM_INFO
	.align		4
.L_284:
        /*0058*/ 	.byte	0x04, 0x17
        /*005a*/ 	.short	(.L_286 - .L_285)
.L_285:
        /*005c*/ 	.word	0x00000000
        /*0060*/ 	.short	0x0001
        /*0062*/ 	.short	0x0008
        /*0064*/ 	.byte	0x00, 0xf5, 0x21, 0x00


	//----- nvinfo : EIATTR_KPARAM_INFO
	.align		4
.L_286:
        /*0068*/ 	.byte	0x04, 0x17
        /*006a*/ 	.short	(.L_288 - .L_287)
.L_287:
        /*006c*/ 	.word	0x00000000
        /*0070*/ 	.short	0x0000
        /*0072*/ 	.short	0x0000
        /*0074*/ 	.byte	0x00, 0xf5, 0x21, 0x00


	//----- nvinfo : EIATTR_SPARSE_MMA_MASK
	.align		4
.L_288:
        /*0078*/ 	.byte	0x03, 0x50
        /*007a*/ 	.short	0x0000


	//----- nvinfo : EIATTR_MAXREG_COUNT
	.align		4
        /*007c*/ 	.byte	0x03, 0x1b
        /*007e*/ 	.short	0x00ff


	//----- nvinfo : EIATTR_MERCURY_ISA_VERSION
	.align		4
        /*0080*/ 	.byte	0x03, 0x5f
        /*0082*/ 	.short	0x0101


	//----- nvinfo : EIATTR_VRC_CTA_INIT_COUNT
	.align		4
        /*0084*/ 	.byte	0x02, 0x4a
	.zero		1
	.zero		1


	//----- nvinfo : EIATTR_EXIT_INSTR_OFFSETS
	.align		4
        /*0088*/ 	.byte	0x04, 0x1c
        /*008a*/ 	.short	(.L_290 - .L_289)


	//   ....[0]....
.L_289:
        /*008c*/ 	.word	0x00000040


	//   ....[1]....
        /*0090*/ 	.word	0x00000080


	//   ....[2]....
        /*0094*/ 	.word	0x00000370


	//----- nvinfo : EIATTR_CRS_STACK_SIZE
	.align		4
.L_290:
        /*0098*/ 	.byte	0x04, 0x1e
        /*009a*/ 	.short	(.L_292 - .L_291)
.L_291:
        /*009c*/ 	.word	0x00000000


	//----- nvinfo : EIATTR_CBANK_PARAM_SIZE
	.align		4
.L_292:
        /*00a0*/ 	.byte	0x03, 0x19
        /*00a2*/ 	.short	0x002c


	//----- nvinfo : EIATTR_PARAM_CBANK
	.align		4
        /*00a4*/ 	.byte	0x04, 0x0a
        /*00a6*/ 	.short	(.L_294 - .L_293)
	.align		4
.L_293:
        /*00a8*/ 	.word	index@(.nv.constant0._Z27apply_sinusoidal_embeddingsPKfS0_S0_Pfiii)
        /*00ac*/ 	.short	0x0380
        /*00ae*/ 	.short	0x002c


	//----- nvinfo : EIATTR_SW_WAR
	.align		4
.L_294:
        /*00b0*/ 	.byte	0x04, 0x36
        /*00b2*/ 	.short	(.L_296 - .L_295)
.L_295:
        /*00b4*/ 	.word	0x00000008
.L_296:


//--------------------- .nv.callgraph             --------------------------
	.section	.nv.callgraph,"",@"SHT_CUDA_CALLGRAPH"
	.align	4
	.sectionentsize	8
	.align		4
        /*0000*/ 	.word	0x00000000
	.align		4
        /*0004*/ 	.word	0xffffffff
	.align		4
        /*0008*/ 	.word	0x00000000
	.align		4
        /*000c*/ 	.word	0xfffffffe
	.align		4
        /*0010*/ 	.word	0x00000000
	.align		4
        /*0014*/ 	.word	0xfffffffd
	.align		4
        /*0018*/ 	.word	0x00000000
	.align		4
        /*001c*/ 	.word	0xfffffffc


//--------------------- .nv.constant4             --------------------------
	.section	.nv.constant4,"a",@progbits
	.align	8
	.align		8
.nv.constant4:
        /*0000*/ 	.dword	__cudart_i2opi_f


//--------------------- .text._Z20attention_fwd_kernelILi64EEvPKfS1_S1_Pfiiiiif --------------------------
	.section	.text._Z20attention_fwd_kernelILi64EEvPKfS1_S1_Pfiiiiif,"ax",@progbits
	.align	128
        .global         _Z20attention_fwd_kernelILi64EEvPKfS1_S1_Pfiiiiif
        .type           _Z20attention_fwd_kernelILi64EEvPKfS1_S1_Pfiiiiif,@function
        .size           _Z20attention_fwd_kernelILi64EEvPKfS1_S1_Pfiiiiif,(.L_x_446 - _Z20attention_fwd_kernelILi64EEvPKfS1_S1_Pfiiiiif)
        .other          _Z20attention_fwd_kernelILi64EEvPKfS1_S1_Pfiiiiif,@"STO_CUDA_ENTRY STV_DEFAULT"
_Z20attention_fwd_kernelILi64EEvPKfS1_S1_Pfiiiiif:
.text._Z20attention_fwd_kernelILi64EEvPKfS1_S1_Pfiiiiif:
[----:B------:R-:W-:Y:S08]  /*0000*/  LDC R1, c[0x0][0x37c] ;  /* 0x0000df00ff017b82 */ /* 0x000ff00000000800 */
[----:B------:R-:W0:Y:S01]  /*0010*/  S2UR UR4, SR_CTAID.X ;  /* 0x00000000000479c3 */ /* 0x000e220000002500 */
[----:B------:R-:W0:Y:S02]  /*0020*/  LDCU UR5, c[0x0][0x3a8] ;  /* 0x00007500ff0577ac */ /* 0x000e240008000800 */
[----:B0-----:R-:W-:-:S06]  /*0030*/  UISETP.GE.AND UP0, UPT, UR4, UR5, UPT ;  /* 0x000000050400728c */ /* 0x001fcc000bf06270 */
[----:B------:R-:W-:-:S13]  /*0040*/  PLOP3.LUT P0, PT, PT, PT, UP0, 0x80, 0x8 ;  /* 0x000000000008781c */ /* 0x000fda0003f0f008 */
[----:B------:R-:W-:Y:S05]  /*0050*/  @P0 EXIT ;  /* 0x000000000000094d */ /* 0x000fea0003800000 */
[----:B------:R-:W0:Y:S01]  /*0060*/  LDCU UR7, c[0x0][0x3b0] ;  /* 0x00007600ff0777ac */ /* 0x000e220008000800 */
[----:B------:R-:W1:Y:S01]  /*0070*/  S2UR UR6, SR_CTAID.Y ;  /* 0x00000000000679c3 */ /* 0x000e620000002600 */
[----:B------:R-:W2:Y:S01]  /*0080*/  S2R R17, SR_TID.X ;  /* 0x0000000000117919 */ /* 0x000ea20000002100 */
[----:B------:R-:W3:Y:S01]  /*0090*/  LDCU UR8, c[0x0][0x3ac] ;  /* 0x00007580ff0877ac */ /* 0x000ee20008000800 */
[----:B------:R-:W4:Y:S01]  /*00a0*/  LDCU.64 UR16, c[0x0][0x358] ;  /* 0x00006b00ff1077ac */ /* 0x000f220008000a00 */
[----:B0-----:R-:W-:-:S04]  /*00b0*/  MOV R8, UR7 ;  /* 0x0000000700087c02 */ /* 0x001fc80008000f00 */
[C---:B------:R-:W-:Y:S01]  /*00c0*/  R2UR UR7, R8.reuse ;  /* 0x00000000080772ca */ /* 0x040fe200000e0000 */
[----:B---3--:R-:W-:Y:S02]  /*00d0*/  UISETP.GE.AND UP0, UPT, UR8, 0x1, UPT ;  /* 0x000000010800788c */ /* 0x008fe4000bf06270 */
[----:B------:R-:W-:Y:S01]  /*00e0*/  IMAD R19, R8, UR8, RZ ;  /* 0x0000000808137c24 */ /* 0x000fe2000f8e02ff */
[----:B-1----:R-:W-:-:S03]  /*00f0*/  UIMAD UR4, UR6, UR5, UR4 ;  /* 0x00000005060472a4 */ /* 0x002fc6000f8e0204 */
[----:B------:R-:W-:-:S06]  /*0100*/  IMAD R19, R19, UR6, RZ ;  /* 0x0000000613137c24 */ /* 0x000fcc000f8e02ff */
[----:B------:R-:W-:-:S03]  /*0110*/  UIMAD UR7, UR4, UR7, URZ ;  /* 0x00000007040772a4 */ /* 0x000fc6000f8e02ff */
[----:B------:R-:W-:Y:S01]  /*0120*/  UMOV UR4, URZ ;  /* 0x000000ff00047c82 */ /* 0x000fe20008000000 */
[----:B--2-4-:R-:W-:Y:S08]  /*0130*/  BRA.U !UP0, `(.L_x_0) ;  /* 0x00000021088c7547 */ /* 0x014ff0000b800000 */
[----:B------:R-:W0:Y:S01]  /*0140*/  LDCU.64 UR10, c[0x0][0x380] ;  /* 0x00007000ff0a77ac */ /* 0x000e220008000a00 */
[C---:B------:R-:W-:Y:S02]  /*0150*/  LOP3.LUT R0, R8.reuse, 0xf, RZ, 0xc0, !PT ;  /* 0x0000000f08007812 */ /* 0x040fe400078ec0ff */
[C---:B------:R-:W-:Y:S01]  /*0160*/  LOP3.LUT R2, R8.reuse, 0x7, RZ, 0xc0, !PT ;  /* 0x0000000708027812 */ /* 0x040fe200078ec0ff */
[----:B------:R-:W1:Y:S01]  /*0170*/  LDCU UR15, c[0x0][0x360] ;  /* 0x00006c00ff0f77ac */ /* 0x000e620008000800 */
[----:B------:R-:W-:Y:S02]  /*0180*/  LOP3.LUT R3, R8, 0x3, RZ, 0xc0, !PT ;  /* 0x0000000308037812 */ /* 0x000fe400078ec0ff */
[----:B------:R-:W-:Y:S01]  /*0190*/  LOP3.LUT R4, R17, 0x1f, RZ, 0xc0, !PT ;  /* 0x0000001f11047812 */ /* 0x000fe200078ec0ff */
[----:B------:R-:W-:Y:S01]  /*01a0*/  UMOV UR8, 0xff800000 ;  /* 0xff80000000087882 */ /* 0x000fe20000000000 */
[----:B------:R-:W-:Y:S01]  /*01b0*/  UMOV UR4, URZ ;  /* 0x000000ff00047c82 */ /* 0x000fe20008000000 */
[----:B------:R-:W-:Y:S01]  /*01c0*/  UMOV UR5, URZ ;  /* 0x000000ff00057c82 */ /* 0x000fe20008000000 */
[----:B------:R-:W-:Y:S01]  /*01d0*/  UMOV UR6, URZ ;  /* 0x000000ff00067c82 */ /* 0x000fe20008000000 */
[----:B0-----:R-:W-:-:S04]  /*01e0*/  UIADD3 UR10, UP0, UPT, UR10, 0x20, URZ ;  /* 0x000000200a0a7890 */ /* 0x001fc8000ff1e0ff */
[----:B-1----:R-:W-:-:S12]  /*01f0*/  UIADD3.X UR11, UPT, UPT, URZ, UR11, URZ, UP0, !UPT ;  /* 0x0000000bff0b7290 */ /* 0x002fd800087fe4ff */
.L_x_30:
[----:B------:R-:W0:Y:S01]  /*0200*/  LDCU UR13, c[0x0][0x3ac] ;  /* 0x00007580ff0d77ac */ /* 0x000e220008000800 */
[----:B------:R-:W-:Y:S01]  /*0210*/  BSSY.RECONVERGENT B0, `(.L_x_1) ;  /* 0x00000ba000007945 */ /* 0x000fe20003800200 */
[----:B------:R-:W-:-:S04]  /*0220*/  UIADD3 UR12, UPT, UPT, UR6, 0x40, URZ ;  /* 0x00000040060c7890 */ /* 0x000fc8000fffe0ff */
[----:B0-----:R-:W-:-:S04]  /*0230*/  UISETP.LT.AND UP0, UPT, UR12, UR13, UPT ;  /* 0x0000000d0c00728c */ /* 0x001fc8000bf01270 */
[----:B------:R-:W-:-:S04]  /*0240*/  USEL UR13, UR12, UR13, UP0 ;  /* 0x0000000d0c0d7287 */ /* 0x000fc80008000000 */
[----:B------:R-:W-:Y:S02]  /*0250*/  UIADD3 UR20, UPT, UPT, UR13, -UR6, URZ ;  /* 0x800000060d147290 */ /* 0x000fe4000fffe0ff */
[----:B------:R-:W-:Y:S02]  /*0260*/  ULOP3.LUT UR18, UR13, 0x7, URZ, 0xc0, !UPT ;  /* 0x000000070d127892 */ /* 0x000fe4000f8ec0ff */
[----:B------:R-:W-:Y:S02]  /*0270*/  ULOP3.LUT UR19, UR13, 0xf, URZ, 0xc0, !UPT ;  /* 0x0000000f0d137892 */ /* 0x000fe4000f8ec0ff */
[----:B------:R-:W-:-:S13]  /*0280*/  ISETP.GE.AND P0, PT, R17, UR20, PT ;  /* 0x0000001411007c0c */ /* 0x000fda000bf06270 */
[----:B-12---:R-:W-:Y:S05]  /*0290*/  @P0 BRA `(.L_x_2) ;  /* 0x0000000800c40947 */ /* 0x006fea0003800000 */
[----:B------:R-:W0:Y:S02]  /*02a0*/  LDCU UR9, c[0x0][0x3b0] ;  /* 0x00007600ff0977ac */ /* 0x000e240008000800 */
[----:B0-----:R-:W-:-:S09]  /*02b0*/  UISETP.GT.AND UP0, UPT, UR9, URZ, UPT ;  /* 0x000000ff0900728c */ /* 0x001fd2000bf04270 */
[----:B------:R-:W-:Y:S05]  /*02c0*/  BRA.U UP0, `(.L_x_3) ;  /* 0x0000000100307547 */ /* 0x000fea000b800000 */
[----:B------:R-:W0:Y:S01]  /*02d0*/  S2R R7, SR_CgaCtaId ;  /* 0x0000000000077919 */ /* 0x000e220000008800 */
[----:B------:R-:W1:Y:S01]  /*02e0*/  LDCU UR9, c[0x0][0x3b4] ;  /* 0x00007680ff0977ac */ /* 0x000e620008000800 */
[----:B------:R-:W-:Y:S02]  /*02f0*/  MOV R6, 0x400 ;  /* 0x0000040000067802 */ /* 0x000fe40000000f00 */
[----:B------:R-:W-:Y:S01]  /*0300*/  MOV R5, R17 ;  /* 0x0000001100057202 */ /* 0x000fe20000000f00 */
[----:B-1----:R-:W-:Y:S01]  /*0310*/  FMUL R8, RZ, UR9 ;  /* 0x00000009ff087c20 */ /* 0x002fe20008400000 */
[----:B0-----:R-:W-:-:S07]  /*0320*/  LEA R6, R7, R6, 0x18 ;  /* 0x0000000607067211 */ /* 0x001fce00078ec0ff */
.L_x_4:
[C---:B------:R-:W-:Y:S01]  /*0330*/  IMAD R7, R5.reuse, 0x4, R6 ;  /* 0x0000000405077824 */ /* 0x040fe200078e0206 */
[----:B------:R-:W-:-:S04]  /*0340*/  IADD3 R5, PT, PT, R5, UR15, RZ ;  /* 0x0000000f05057c10 */ /* 0x000fc8000fffe0ff */
[----:B------:R0:W-:Y:S01]  /*0350*/  STS [R7], R8 ;  /* 0x0000000807007388 */ /* 0x0001e20000000800 */
[----:B------:R-:W-:-:S13]  /*0360*/  ISETP.GE.AND P0, PT, R5, UR20, PT ;  /* 0x0000001405007c0c */ /* 0x000fda000bf06270 */
[----:B0-----:R-:W-:Y:S05]  /*0370*/  @!P0 BRA `(.L_x_4) ;  /* 0xfffffffc00ec8947 */ /* 0x001fea000383ffff */
[----:B------:R-:W-:Y:S05]  /*0380*/  BRA `(.L_x_2) ;  /* 0x0000000800887947 */ /* 0x000fea0003800000 */
.L_x_3:
[----:B------:R-:W-:-:S07]  /*0390*/  MOV R5, R17 ;  /* 0x0000001100057202 */ /* 0x000fce0000000f00 */
.L_x_10:
[----:B------:R-:W0:Y:S01]  /*03a0*/  LDC R6, c[0x0][0x3b0] ;  /* 0x0000ec00ff067b82 */ /* 0x000e220000000800 */
[----:B------:R-:W-:Y:S01]  /*03b0*/  IADD3 R10, PT, PT, R5, UR6, RZ ;  /* 0x00000006050a7c10 */ /* 0x000fe2000fffe0ff */
[----:B------:R-:W-:Y:S02]  /*03c0*/  HFMA2 R15, -RZ, RZ, 0, 0 ;  /* 0x00000000ff0f7431 */ /* 0x000fe400000001ff */
[----:B------:R-:W-:Y:S02]  /*03d0*/  IMAD.MOV.U32 R12, RZ, RZ, RZ ;  /* 0x000000ffff0c7224 */ /* 0x000fe400078e00ff */
[----:B0-----:R-:W-:Y:S02]  /*03e0*/  VIADD R7, R6, 0xffffffff ;  /* 0xffffffff06077836 */ /* 0x001fe40000000000 */
[----:B------:R-:W-:-:S03]  /*03f0*/  IMAD R10, R10, R6, R19 ;  /* 0x000000060a0a7224 */ /* 0x000fc600078e0213 */
[----:B------:R-:W-:-:S13]  /*0400*/  ISETP.GE.U32.AND P0, PT, R7, 0xf, PT ;  /* 0x0000000f0700780c */ /* 0x000fda0003f06070 */
[----:B------:R-:W-:Y:S05]  /*0410*/  @!P0 BRA `(.L_x_5) ;  /* 0x0000000000fc8947 */ /* 0x000fea0003800000 */
[----:B------:R-:W-:Y:S01]  /*0420*/  LOP3.LUT R12, R6, 0x7ffffff0, RZ, 0xc0, !PT ;  /* 0x7ffffff0060c7812 */ /* 0x000fe200078ec0ff */
[----:B------:R-:W-:Y:S01]  /*0430*/  IMAD.U32 R11, RZ, RZ, UR7 ;  /* 0x00000007ff0b7e24 */ /* 0x000fe2000f8e00ff */
[----:B------:R-:W-:Y:S02]  /*0440*/  MOV R15, RZ ;  /* 0x000000ff000f7202 */ /* 0x000fe40000000f00 */
[----:B------:R-:W-:Y:S02]  /*0450*/  MOV R13, R10 ;  /* 0x0000000a000d7202 */ /* 0x000fe40000000f00 */
[----:B------:R-:W-:-:S07]  /*0460*/  IADD3 R14, PT, PT, -R12, RZ, RZ ;  /* 0x000000ff0c0e7210 */ /* 0x000fce0007ffe1ff */
.L_x_6:
[----:B------:R-:W0:Y:S01]  /*0470*/  LDC.64 R8, c[0x0][0x388] ;  /* 0x0000e200ff087b82 */ /* 0x000e220000000a00 */
[----:B------:R-:W-:Y:S01]  /*0480*/  MOV R6, UR10 ;  /* 0x0000000a00067c02 */ /* 0x000fe20008000f00 */
[----:B------:R-:W-:-:S04]  /*0490*/  IMAD.U32 R7, RZ, RZ, UR11 ;  /* 0x0000000bff077e24 */ /* 0x000fc8000f8e00ff */
[----:B------:R-:W-:-:S05]  /*04a0*/  IMAD.WIDE R6, R11, 0x4, R6 ;  /* 0x000000040b067825 */ /* 0x000fca00078e0206 */
[----:B------:R-:W2:Y:S04]  /*04b0*/  LDG.E.CONSTANT R18, desc[UR16][R6.64+-0x20] ;  /* 0xffffe01006127981 */ /* 0x000ea8000c1e9900 */
[----:B------:R-:W3:Y:S04]  /*04c0*/  LDG.E.CONSTANT R27, desc[UR16][R6.64+-0x1c] ;  /* 0xffffe410061b7981 */ /* 0x000ee8000c1e9900 */
[----:B------:R-:W4:Y:S04]  /*04d0*/  LDG.E.CONSTANT R23, desc[UR16][R6.64+-0x18] ;  /* 0xffffe81006177981 */ /* 0x000f28000c1e9900 */
[----:B------:R-:W5:Y:S01]  /*04e0*/  LDG.E.CONSTANT R16, desc[UR16][R6.64+-0x14] ;  /* 0xffffec1006107981 */ /* 0x000f62000c1e9900 */
[----:B0-----:R-:W-:-:S03]  /*04f0*/  IMAD.WIDE R8, R13, 0x4, R8 ;  /* 0x000000040d087825 */ /* 0x001fc600078e0208 */
[----:B------:R-:W5:Y:S04]  /*0500*/  LDG.E.CONSTANT R24, desc[UR16][R6.64+-0x10] ;  /* 0xfffff01006187981 */ /* 0x000f68000c1e9900 */
[----:B------:R-:W2:Y:S04]  /*0510*/  LDG.E.CONSTANT R21, desc[UR16][R8.64] ;  /* 0x0000001008157981 */ /* 0x000ea8000c1e9900 */
[----:B------:R-:W3:Y:S04]  /*0520*/  LDG.E.CONSTANT R22, desc[UR16][R8.64+0x4] ;  /* 0x0000041008167981 */ /* 0x000ee8000c1e9900 */
[----:B------:R-:W4:Y:S04]  /*0530*/  LDG.E.CONSTANT R20, desc[UR16][R8.64+0x8] ;  /* 0x0000081008147981 */ /* 0x000f28000c1e9900 */
[----:B------:R-:W5:Y:S04]  /*0540*/  LDG.E.CONSTANT R25, desc[UR16][R8.64+0xc] ;  /* 0x00000c1008197981 */ /* 0x000f68000c1e9900 */
[----:B------:R-:W5:Y:S04]  /*0550*/  LDG.E.CONSTANT R26, desc[UR16][R6.64+0x1c] ;  /* 0x00001c10061a7981 */ /* 0x000f68000c1e9900 */
[----:B------:R-:W5:Y:S01]  /*0560*/  LDG.E.CONSTANT R29, desc[UR16][R8.64+0x3c] ;  /* 0x00003c10081d7981 */ /* 0x000f62000c1e9900 */
[----:B--2---:R-:W-:-:S03]  /*0570*/  FFMA R18, R18, R21, R15 ;  /* 0x0000001512127223 */ /* 0x004fc6000000000f */
[----:B------:R-:W2:Y:S01]  /*0580*/  LDG.E.CONSTANT R15, desc[UR16][R8.64+0x10] ;  /* 0x00001010080f7981 */ /* 0x000ea2000c1e9900 */
[----:B---3--:R-:W-:-:S03]  /*0590*/  FFMA R22, R27, R22, R18 ;  /* 0x000000161b167223 */ /* 0x008fc60000000012 */
[----:B------:R-:W3:Y:S04]  /*05a0*/  LDG.E.CONSTANT R18, desc[UR16][R8.64+0x14] ;  /* 0x0000141008127981 */ /* 0x000ee8000c1e9900 */
[----:B------:R-:W3:Y:S01]  /*05b0*/  LDG.E.CONSTANT R21, desc[UR16][R6.64+-0xc] ;  /* 0xfffff41006157981 */ /* 0x000ee2000c1e9900 */
[----:B----4-:R-:W-:-:S03]  /*05c0*/  FFMA R27, R23, R20, R22 ;  /* 0x00000014171b7223 */ /* 0x010fc60000000016 */
[----:B------:R-:W4:Y:S01]  /*05d0*/  LDG.E.CONSTANT R20, desc[UR16][R8.64+0x18] ;  /* 0x0000181008147981 */ /* 0x000f22000c1e9900 */
[----:B-----5:R-:W-:-:S03]  /*05e0*/  FFMA R27, R16, R25, R27 ;  /* 0x00000019101b7223 */ /* 0x020fc6000000001b */
        /* <DEDUP_REMOVED lines=10> */
[----:B------:R-:W4:Y:S04]  /*0690*/  LDG.E.CONSTANT R20, desc[UR16][R8.64+0x28] ;  /* 0x0000281008147981 */ /* 0x000f28000c1e9900 */
[----:B------:R-:W4:Y:S01]  /*06a0*/  LDG.E.CONSTANT R23, desc[UR16][R6.64+0x8] ;  /* 0x0000081006177981 */ /* 0x000f22000c1e9900 */
[----:B-----5:R-:W-:-:S03]  /*06b0*/  FFMA R24, R25, R22, R24 ;  /* 0x0000001619187223 */ /* 0x020fc60000000018 */
[----:B------:R-:W5:Y:S04]  /*06c0*/  LDG.E.CONSTANT R25, desc[UR16][R8.64+0x2c] ;  /* 0x00002c1008197981 */ /* 0x000f68000c1e9900 */
[----:B------:R-:W5:Y:S01]  /*06d0*/  LDG.E.CONSTANT R22, desc[UR16][R6.64+0xc] ;  /* 0x00000c1006167981 */ /* 0x000f62000c1e9900 */
[----:B--2---:R-:W-:-:S03]  /*06e0*/  FFMA R27, R15, R16, R24 ;  /* 0x000000100f1b7223 */ /* 0x004fc60000000018 */
[----:B------:R-:W2:Y:S04]  /*06f0*/  LDG.E.CONSTANT R16, desc[UR16][R8.64+0x30] ;  /* 0x0000301008107981 */ /* 0x000ea8000c1e9900 */
[----:B------:R-:W2:Y:S04]  /*0700*/  LDG.E.CONSTANT R15, desc[UR16][R6.64+0x10] ;  /* 0x00001010060f7981 */ /* 0x000ea8000c1e9900 */
[----:B------:R-:W2:Y:S01]  /*0710*/  LDG.E.CONSTANT R24, desc[UR16][R8.64+0x34] ;  /* 0x0000341008187981 */ /* 0x000ea2000c1e9900 */
[----:B---3--:R-:W-:-:S03]  /*0720*/  FFMA R28, R18, R21, R27 ;  /* 0x00000015121c7223 */ /* 0x008fc6000000001b */
[----:B------:R-:W3:Y:S04]  /*0730*/  LDG.E.CONSTANT R21, desc[UR16][R6.64+0x14] ;  /* 0x0000141006157981 */ /* 0x000ee8000c1e9900 */
[----:B------:R-:W3:Y:S04]  /*0740*/  LDG.E.CONSTANT R18, desc[UR16][R6.64+0x18] ;  /* 0x0000181006127981 */ /* 0x000ee8000c1e9900 */
[----:B------:R-:W3:Y:S01]  /*0750*/  LDG.E.CONSTANT R27, desc[UR16][R8.64+0x38] ;  /* 0x00003810081b7981 */ /* 0x000ee2000c1e9900 */
[----:B----4-:R-:W-:Y:S01]  /*0760*/  FFMA R23, R23, R20, R28 ;  /* 0x0000001417177223 */ /* 0x010fe2000000001c */
[----:B------:R-:W-:-:S03]  /*0770*/  IADD3 R14, PT, PT, R14, 0x10, RZ ;  /* 0x000000100e0e7810 */ /* 0x000fc60007ffe0ff */
[----:B-----5:R-:W-:Y:S01]  /*0780*/  FFMA R22, R22, R25, R23 ;  /* 0x0000001916167223 */ /* 0x020fe20000000017 */
[----:B------:R-:W-:Y:S01]  /*0790*/  ISETP.NE.AND P0, PT, R14, RZ, PT ;  /* 0x000000ff0e00720c */ /* 0x000fe20003f05270 */
[----:B------:R-:W-:Y:S01]  /*07a0*/  VIADD R11, R11, 0x10 ;  /* 0x000000100b0b7836 */ /* 0x000fe20000000000 */
[----:B------:R-:W-:Y:S01]  /*07b0*/  IADD3 R13, PT, PT, R13, 0x10, RZ ;  /* 0x000000100d0d7810 */ /* 0x000fe20007ffe0ff */
[----:B--2---:R-:W-:-:S04]  /*07c0*/  FFMA R16, R15, R16, R22 ;  /* 0x000000100f107223 */ /* 0x004fc80000000016 */
[----:B---3--:R-:W-:-:S04]  /*07d0*/  FFMA R21, R21, R24, R16 ;  /* 0x0000001815157223 */ /* 0x008fc80000000010 */
[----:B------:R-:W-:-:S04]  /*07e0*/  FFMA R21, R18, R27, R21 ;  /* 0x0000001b12157223 */ /* 0x000fc80000000015 */
[----:B------:R-:W-:Y:S01]  /*07f0*/  FFMA R15, R26, R29, R21 ;  /* 0x0000001d1a0f7223 */ /* 0x000fe20000000015 */
[----:B------:R-:W-:Y:S06]  /*0800*/  @P0 BRA `(.L_x_6) ;  /* 0xfffffffc00180947 */ /* 0x000fec000383ffff */
.L_x_5:
[----:B------:R-:W-:-:S13]  /*0810*/  ISETP.NE.AND P0, PT, R0, RZ, PT ;  /* 0x000000ff0000720c */ /* 0x000fda0003f05270 */
[----:B------:R-:W-:Y:S05]  /*0820*/  @!P0 BRA `(.L_x_7) ;  /* 0x0000000400388947 */ /* 0x000fea0003800000 */
[----:B------:R-:W-:Y:S02]  /*0830*/  IADD3 R6, PT, PT, R0, -0x1, RZ ;  /* 0xffffffff00067810 */ /* 0x000fe40007ffe0ff */
[----:B------:R-:W-:Y:S02]  /*0840*/  ISETP.NE.AND P1, PT, R2, RZ, PT ;  /* 0x000000ff0200720c */ /* 0x000fe40003f25270 */
[----:B------:R-:W-:-:S13]  /*0850*/  ISETP.GE.U32.AND P0, PT, R6, 0x7, PT ;  /* 0x000000070600780c */ /* 0x000fda0003f06070 */
[----:B------:R-:W-:Y:S05]  /*0860*/  @!P0 BRA `(.L_x_8) ;  /* 0x00000000007c8947 */ /* 0x000fea0003800000 */
[----:B------:R-:W0:Y:S01]  /*0870*/  LDC.64 R6, c[0x0][0x380] ;  /* 0x0000e000ff067b82 */ /* 0x000e220000000a00 */
[----:B------:R-:W-:Y:S01]  /*0880*/  IADD3 R11, PT, PT, R12, UR7, RZ ;  /* 0x000000070c0b7c10 */ /* 0x000fe2000fffe0ff */
[----:B------:R-:W-:-:S06]  /*0890*/  IMAD.IADD R13, R10, 0x1, R12 ;  /* 0x000000010a0d7824 */ /* 0x000fcc00078e020c */
[----:B------:R-:W1:Y:S01]  /*08a0*/  LDC.64 R8, c[0x0][0x388] ;  /* 0x0000e200ff087b82 */ /* 0x000e620000000a00 */
[----:B0-----:R-:W-:-:S05]  /*08b0*/  IMAD.WIDE R6, R11, 0x4, R6 ;  /* 0x000000040b067825 */ /* 0x001fca00078e0206 */
[----:B------:R-:W2:Y:S01]  /*08c0*/  LDG.E.CONSTANT R22, desc[UR16][R6.64] ;  /* 0x0000001006167981 */ /* 0x000ea2000c1e9900 */
[----:B-1----:R-:W-:-:S03]  /*08d0*/  IMAD.WIDE R8, R13, 0x4, R8 ;  /* 0x000000040d087825 */ /* 0x002fc600078e0208 */
[----:B------:R-:W3:Y:S04]  /*08e0*/  LDG.E.CONSTANT R11, desc[UR16][R6.64+0x4] ;  /* 0x00000410060b7981 */ /* 0x000ee8000c1e9900 */
[----:B------:R-:W2:Y:S04]  /*08f0*/  LDG.E.CONSTANT R24, desc[UR16][R8.64] ;  /* 0x0000001008187981 */ /* 0x000ea8000c1e9900 */
[----:B------:R-:W3:Y:S04]  /*0900*/  LDG.E.CONSTANT R14, desc[UR16][R8.64+0x4] ;  /* 0x00000410080e7981 */ /* 0x000ee8000c1e9900 */
[----:B------:R-:W4:Y:S04]  /*0910*/  LDG.E.CONSTANT R13, desc[UR16][R6.64+0x8] ;  /* 0x00000810060d7981 */ /* 0x000f28000c1e9900 */
[----:B------:R-:W4:Y:S04]  /*0920*/  LDG.E.CONSTANT R16, desc[UR16][R8.64+0x8] ;  /* 0x0000081008107981 */ /* 0x000f28000c1e9900 */
[----:B------:R-:W5:Y:S04]  /*0930*/  LDG.E.CONSTANT R18, desc[UR16][R6.64+0xc] ;  /* 0x00000c1006127981 */ /* 0x000f68000c1e9900 */
[----:B------:R-:W5:Y:S04]  /*0940*/  LDG.E.CONSTANT R21, desc[UR16][R8.64+0xc] ;  /* 0x00000c1008157981 */ /* 0x000f68000c1e9900 */
[----:B------:R-:W5:Y:S04]  /*0950*/  LDG.E.CONSTANT R20, desc[UR16][R6.64+0x10] ;  /* 0x0000101006147981 */ /* 0x000f68000c1e9900 */
[----:B------:R-:W5:Y:S04]  /*0960*/  LDG.E.CONSTANT R23, desc[UR16][R8.64+0x10] ;  /* 0x0000101008177981 */ /* 0x000f68000c1e9900 */
[----:B------:R-:W5:Y:S04]  /*0970*/  LDG.E.CONSTANT R25, desc[UR16][R8.64+0x14] ;  /* 0x0000141008197981 */ /* 0x000f68000c1e9900 */
[----:B------:R-:W5:Y:S04]  /*0980*/  LDG.E.CONSTANT R26, desc[UR16][R8.64+0x18] ;  /* 0x00001810081a7981 */ /* 0x000f68000c1e9900 */
[----:B------:R-:W5:Y:S01]  /*0990*/  LDG.E.CONSTANT R27, desc[UR16][R8.64+0x1c] ;  /* 0x00001c10081b7981 */ /* 0x000f62000c1e9900 */
[----:B--2---:R-:W-:-:S03]  /*09a0*/  FFMA R28, R22, R24, R15 ;  /* 0x00000018161c7223 */ /* 0x004fc6000000000f */
[----:B------:R-:W2:Y:S04]  /*09b0*/  LDG.E.CONSTANT R22, desc[UR16][R6.64+0x14] ;  /* 0x0000141006167981 */ /* 0x000ea8000c1e9900 */
[----:B------:R-:W2:Y:S04]  /*09c0*/  LDG.E.CONSTANT R15, desc[UR16][R6.64+0x18] ;  /* 0x00001810060f7981 */ /* 0x000ea8000c1e9900 */
[----:B------:R-:W2:Y:S01]  /*09d0*/  LDG.E.CONSTANT R24, desc[UR16][R6.64+0x1c] ;  /* 0x00001c1006187981 */ /* 0x000ea2000c1e9900 */
[----:B---3--:R-:W-:-:S04]  /*09e0*/  FFMA R14, R11, R14, R28 ;  /* 0x0000000e0b0e7223 */ /* 0x008fc8000000001c */
[----:B----4-:R-:W-:-:S04]  /*09f0*/  FFMA R13, R13, R16, R14 ;  /* 0x000000100d0d7223 */ /* 0x010fc8000000000e */
[----:B-----5:R-:W-:-:S04]  /*0a00*/  FFMA R13, R18, R21, R13 ;  /* 0x00000015120d7223 */ /* 0x020fc8000000000d */
[----:B------:R-:W-:Y:S01]  /*0a10*/  FFMA R13, R20, R23, R13 ;  /* 0x00000017140d7223 */ /* 0x000fe2000000000d */
[----:B------:R-:W-:-:S03]  /*0a20*/  IADD3 R12, PT, PT, R12, 0x8, RZ ;  /* 0x000000080c0c7810 */ /* 0x000fc60007ffe0ff */
[----:B--2---:R-:W-:-:S04]  /*0a30*/  FFMA R22, R22, R25, R13 ;  /* 0x0000001916167223 */ /* 0x004fc8000000000d */
[----:B------:R-:W-:-:S04]  /*0a40*/  FFMA R15, R15, R26, R22 ;  /* 0x0000001a0f0f7223 */ /* 0x000fc80000000016 */
[----:B------:R-:W-:-:S07]  /*0a50*/  FFMA R15, R24, R27, R15 ;  /* 0x0000001b180f7223 */ /* 0x000fce000000000f */
.L_x_8:
[----:B------:R-:W-:Y:S05]  /*0a60*/  @!P1 BRA `(.L_x_7) ;  /* 0x0000000000a89947 */ /* 0x000fea0003800000 */
[----:B------:R-:W-:Y:S02]  /*0a70*/  IADD3 R6, PT, PT, R2, -0x1, RZ ;  /* 0xffffffff02067810 */ /* 0x000fe40007ffe0ff */
[----:B------:R-:W-:Y:S02]  /*0a80*/  ISETP.NE.AND P1, PT, R3, RZ, PT ;  /* 0x000000ff0300720c */ /* 0x000fe40003f25270 */
[----:B------:R-:W-:-:S13]  /*0a90*/  ISETP.GE.U32.AND P0, PT, R6, 0x3, PT ;  /* 0x000000030600780c */ /* 0x000fda0003f06070 */
[----:B------:R-:W-:Y:S05]  /*0aa0*/  @!P0 BRA `(.L_x_9) ;  /* 0x00000000004c8947 */ /* 0x000fea0003800000 */
[----:B------:R-:W0:Y:S01]  /*0ab0*/  LDC.64 R8, c[0x0][0x380] ;  /* 0x0000e000ff087b82 */ /* 0x000e220000000a00 */
[----:B------:R-:W-:Y:S01]  /*0ac0*/  IADD3 R13, PT, PT, R10, R12, RZ ;  /* 0x0000000c0a0d7210 */ /* 0x000fe20007ffe0ff */
[----:B------:R-:W-:-:S06]  /*0ad0*/  VIADD R11, R12, UR7 ;  /* 0x000000070c0b7c36 */ /* 0x000fcc0008000000 */
        /* <DEDUP_REMOVED lines=10> */
[----:B------:R-:W5:Y:S01]  /*0b80*/  LDG.E.CONSTANT R21, desc[UR16][R6.64+0xc] ;  /* 0x00000c1006157981 */ /* 0x000f62000c1e9900 */
[----:B------:R-:W-:Y:S01]  /*0b90*/  IADD3 R12, PT, PT, R12, 0x4, RZ ;  /* 0x000000040c0c7810 */ /* 0x000fe20007ffe0ff */
[----:B--2---:R-:W-:-:S04]  /*0ba0*/  FFMA R11, R14, R11, R15 ;  /* 0x0000000b0e0b7223 */ /* 0x004fc8000000000f */
[----:B---3--:R-:W-:-:S04]  /*0bb0*/  FFMA R11, R16, R13, R11 ;  /* 0x0000000d100b7223 */ /* 0x008fc8000000000b */
[----:B----4-:R-:W-:-:S04]  /*0bc0*/  FFMA R11, R18, R20, R11 ;  /* 0x00000014120b7223 */ /* 0x010fc8000000000b */
[----:B-----5:R-:W-:-:S07]  /*0bd0*/  FFMA R15, R22, R21, R11 ;  /* 0x00000015160f7223 */ /* 0x020fce000000000b */
.L_x_9:
[----:B------:R-:W-:Y:S05]  /*0be0*/  @!P1 BRA `(.L_x_7) ;  /* 0x0000000000489947 */ /* 0x000fea0003800000 */
[----:B------:R-:W0:Y:S01]  /*0bf0*/  LDC.64 R8, c[0x0][0x380] ;  /* 0x0000e000ff087b82 */ /* 0x000e220000000a00 */
[----:B------:R-:W-:Y:S01]  /*0c00*/  IADD3 R13, PT, PT, R10, R12, RZ ;  /* 0x0000000c0a0d7210 */ /* 0x000fe20007ffe0ff */
[----:B------:R-:W-:-:S06]  /*0c10*/  VIADD R11, R12, UR7 ;  /* 0x000000070c0b7c36 */ /* 0x000fcc0008000000 */
[----:B------:R-:W1:Y:S01]  /*0c20*/  LDC.64 R6, c[0x0][0x388] ;  /* 0x0000e200ff067b82 */ /* 0x000e620000000a00 */
[----:B0-----:R-:W-:-:S05]  /*0c30*/  IMAD.WIDE R8, R11, 0x4, R8 ;  /* 0x000000040b087825 */ /* 0x001fca00078e0208 */
[----:B------:R-:W2:Y:S01]  /*0c40*/  LDG.E.CONSTANT R10, desc[UR16][R8.64] ;  /* 0x00000010080a7981 */ /* 0x000ea2000c1e9900 */
[----:B-1----:R-:W-:-:S05]  /*0c50*/  IMAD.WIDE R6, R13, 0x4, R6 ;  /* 0x000000040d067825 */ /* 0x002fca00078e0206 */
[----:B------:R-:W2:Y:S01]  /*0c60*/  LDG.E.CONSTANT R11, desc[UR16][R6.64] ;  /* 0x00000010060b7981 */ /* 0x000ea2000c1e9900 */
[----:B------:R-:W-:Y:S01]  /*0c70*/  ISETP.NE.AND P0, PT, R3, 0x1, PT ;  /* 0x000000010300780c */ /* 0x000fe20003f05270 */
[----:B--2---:R-:W-:-:S12]  /*0c80*/  FFMA R15, R10, R11, R15 ;  /* 0x0000000b0a0f7223 */ /* 0x004fd8000000000f */
[----:B------:R-:W-:Y:S05]  /*0c90*/  @!P0 BRA `(.L_x_7) ;  /* 0x00000000001c8947 */ /* 0x000fea0003800000 */
[----:B------:R-:W-:Y:S01]  /*0ca0*/  ISETP.NE.AND P0, PT, R3, 0x2, PT ;  /* 0x000000020300780c */ /* 0x000fe20003f05270 */
[----:B------:R-:W2:Y:S04]  /*0cb0*/  LDG.E.CONSTANT R10, desc[UR16][R8.64+0x4] ;  /* 0x00000410080a7981 */ /* 0x000ea8000c1e9900 */
[----:B------:R-:W2:Y:S08]  /*0cc0*/  LDG.E.CONSTANT R11, desc[UR16][R6.64+0x4] ;  /* 0x00000410060b7981 */ /* 0x000eb0000c1e9900 */
[----:B------:R-:W3:Y:S04]  /*0cd0*/  @P0 LDG.E.CONSTANT R12, desc[UR16][R8.64+0x8] ;  /* 0x00000810080c0981 */ /* 0x000ee8000c1e9900 */
[----:B------:R-:W3:Y:S01]  /*0ce0*/  @P0 LDG.E.CONSTANT R13, desc[UR16][R6.64+0x8] ;  /* 0x00000810060d0981 */ /* 0x000ee2000c1e9900 */
[----:B--2---:R-:W-:-:S04]  /*0cf0*/  FFMA R15, R10, R11, R15 ;  /* 0x0000000b0a0f7223 */ /* 0x004fc8000000000f */
[----:B---3--:R-:W-:-:S07]  /*0d00*/  @P0 FFMA R15, R12, R13, R15 ;  /* 0x0000000d0c0f0223 */ /* 0x008fce000000000f */
.L_x_7:
[----:B------:R-:W0:Y:S01]  /*0d10*/  S2UR UR14, SR_CgaCtaId ;  /* 0x00000000000e79c3 */ /* 0x000e220000008800 */
[----:B------:R-:W1:Y:S01]  /*0d20*/  LDCU UR21, c[0x0][0x3b4] ;  /* 0x00007680ff1577ac */ /* 0x000e620008000800 */
[----:B------:R-:W-:Y:S01]  /*0d30*/  UMOV UR9, 0x400 ;  /* 0x0000040000097882 */ /* 0x000fe20000000000 */
[----:B-1----:R-:W-:Y:S01]  /*0d40*/  FMUL R15, R15, UR21 ;  /* 0x000000150f0f7c20 */ /* 0x002fe20008400000 */
[----:B0-----:R-:W-:-:S06]  /*0d50*/  ULEA UR9, UR14, UR9, 0x18 ;  /* 0x000000090e097291 */ /* 0x001fcc000f8ec0ff */
[C---:B------:R-:W-:Y:S02]  /*0d60*/  LEA R6, R5.reuse, UR9, 0x2 ;  /* 0x0000000905067c11 */ /* 0x040fe4000f8e10ff */
[----:B------:R-:W-:-:S03]  /*0d70*/  IADD3 R5, PT, PT, R5, UR15, RZ ;  /* 0x0000000f05057c10 */ /* 0x000fc6000fffe0ff */
[----:B------:R0:W-:Y:S01]  /*0d80*/  STS [R6], R15 ;  /* 0x0000000f06007388 */ /* 0x0001e20000000800 */
[----:B------:R-:W-:-:S13]  /*0d90*/  ISETP.GE.AND P0, PT, R5, UR20, PT ;  /* 0x0000001405007c0c */ /* 0x000fda000bf06270 */
[----:B0-----:R-:W-:Y:S05]  /*0da0*/  @!P0 BRA `(.L_x_10) ;  /* 0xfffffff4007c8947 */ /* 0x001fea000383ffff */
.L_x_2:
[----:B------:R-:W-:Y:S05]  /*0db0*/  BSYNC.RECONVERGENT B0 ;  /* 0x0000000000007941 */ /* 0x000fea0003800200 */
.L_x_1:
[----:B------:R-:W-:Y:S01]  /*0dc0*/  BAR.SYNC.DEFER_BLOCKING 0x0 ;  /* 0x0000000000007b1d */ /* 0x000fe20000010000 */
[----:B------:R-:W-:Y:S01]  /*0dd0*/  ISETP.GE.AND P0, PT, R17, UR20, PT ;  /* 0x0000001411007c0c */ /* 0x000fe2000bf06270 */
[----:B------:R-:W-:-:S04]  /*0de0*/  IMAD.MOV.U32 R5, RZ, RZ, -0x800000 ;  /* 0xff800000ff057424 */ /* 0x000fc800078e00ff */
[----:B------:R-:W-:Y:S08]  /*0df0*/  BSSY.RECONVERGENT B0, `(.L_x_11) ;  /* 0x000000d000007945 */ /* 0x000ff00003800200 */
[----:B------:R-:W-:Y:S05]  /*0e00*/  @P0 BRA `(.L_x_12) ;  /* 0x00000000002c0947 */ /* 0x000fea0003800000 */
[----:B------:R-:W0:Y:S01]  /*0e10*/  S2R R8, SR_CgaCtaId ;  /* 0x0000000000087919 */ /* 0x000e220000008800 */
[----:B------:R-:W-:Y:S02]  /*0e20*/  MOV R7, 0x400 ;  /* 0x0000040000077802 */ /* 0x000fe40000000f00 */
[----:B------:R-:W-:Y:S02]  /*0e30*/  MOV R5, 0xff800000 ;  /* 0xff80000000057802 */ /* 0x000fe40000000f00 */
[----:B------:R-:W-:Y:S02]  /*0e40*/  MOV R6, R17 ;  /* 0x0000001100067202 */ /* 0x000fe40000000f00 */
[----:B0-----:R-:W-:-:S07]  /*0e50*/  LEA R9, R8, R7, 0x18 ;  /* 0x0000000708097211 */ /* 0x001fce00078ec0ff */
.L_x_13:
[C---:B------:R-:W-:Y:S01]  /*0e60*/  IMAD R7, R6.reuse, 0x4, R9 ;  /* 0x0000000406077824 */ /* 0x040fe200078e0209 */
[----:B------:R-:W-:-:S04]  /*0e70*/  IADD3 R6, PT, PT, R6, UR15, RZ ;  /* 0x0000000f06067c10 */ /* 0x000fc8000fffe0ff */
[----:B------:R-:W0:Y:S01]  /*0e80*/  LDS R8, [R7] ;  /* 0x0000000007087984 */ /* 0x000e220000000800 */
[----:B------:R-:W-:Y:S02]  /*0e90*/  ISETP.GE.AND P0, PT, R6, UR20, PT ;  /* 0x0000001406007c0c */ /* 0x000fe4000bf06270 */
[----:B0-----:R-:W-:-:S11]  /*0ea0*/  FMNMX R5, R8, R5, !PT ;  /* 0x0000000508057209 */ /* 0x001fd60007800000 */
[----:B------:R-:W-:Y:S05]  /*0eb0*/  @!P0 BRA `(.L_x_13) ;  /* 0xfffffffc00e88947 */ /* 0x000fea000383ffff */
.L_x_12:
[----:B------:R-:W-:Y:S05]  /*0ec0*/  BSYNC.RECONVERGENT B0 ;  /* 0x0000000000007941 */ /* 0x000fea0003800200 */
.L_x_11:
[----:B------:R-:W0:Y:S01]  /*0ed0*/  SHFL.BFLY PT, R6, R5, 0x10, 0x1f ;  /* 0x0e001f0005067f89 */ /* 0x000e2200000e0000 */
[----:B------:R-:W1:Y:S01]  /*0ee0*/  S2UR UR14, SR_CgaCtaId ;  /* 0x00000000000e79c3 */ /* 0x000e620000008800 */
[----:B------:R-:W-:Y:S01]  /*0ef0*/  UMOV UR9, 0x400 ;  /* 0x0000040000097882 */ /* 0x000fe20000000000 */
[----:B------:R-:W-:Y:S02]  /*0f00*/  ISETP.NE.AND P0, PT, R4, RZ, PT ;  /* 0x000000ff0400720c */ /* 0x000fe40003f05270 */
[----:B------:R-:W-:Y:S02]  /*0f10*/  ISETP.GT.U32.AND P1, PT, R17, 0x1f, PT ;  /* 0x0000001f1100780c */ /* 0x000fe40003f24070 */
[----:B0-----:R-:W-:Y:S01]  /*0f20*/  FMNMX R6, R6, R5, !PT ;  /* 0x0000000506067209 */ /* 0x001fe20007800000 */
[----:B-1----:R-:W-:-:S04]  /*0f30*/  ULEA UR14, UR14, UR9, 0x18 ;  /* 0x000000090e0e7291 */ /* 0x002fc8000f8ec0ff */
[----:B------:R-:W0:Y:S02]  /*0f40*/  SHFL.BFLY PT, R7, R6, 0x8, 0x1f ;  /* 0x0d001f0006077f89 */ /* 0x000e2400000e0000 */
[----:B0-----:R-:W-:Y:S02]  /*0f50*/  FMNMX R7, R6, R7, !PT ;  /* 0x0000000706077209 */ /* 0x001fe40007800000 */
[----:B------:R-:W-:-:S03]  /*0f60*/  LEA.HI R6, R17, UR14, RZ, 0x1d ;  /* 0x0000000e11067c11 */ /* 0x000fc6000f8fe8ff */
[----:B------:R-:W0:Y:S02]  /*0f70*/  SHFL.BFLY PT, R8, R7, 0x4, 0x1f ;  /* 0x0c801f0007087f89 */ /* 0x000e2400000e0000 */
[----:B0-----:R-:W-:-:S05]  /*0f80*/  FMNMX R8, R7, R8, !PT ;  /* 0x0000000807087209 */ /* 0x001fca0007800000 */
[----:B------:R-:W0:Y:S02]  /*0f90*/  SHFL.BFLY PT, R9, R8, 0x2, 0x1f ;  /* 0x0c401f0008097f89 */ /* 0x000e2400000e0000 */
[----:B0-----:R-:W-:-:S05]  /*0fa0*/  FMNMX R9, R8, R9, !PT ;  /* 0x0000000908097209 */ /* 0x001fca0007800000 */
[----:B------:R-:W0:Y:S02]  /*0fb0*/  SHFL.BFLY PT, R10, R9, 0x1, 0x1f ;  /* 0x0c201f00090a7f89 */ /* 0x000e2400000e0000 */
[----:B0-----:R-:W-:-:S05]  /*0fc0*/  FMNMX R5, R9, R10, !PT ;  /* 0x0000000a09057209 */ /* 0x001fca0007800000 */
[----:B------:R0:W-:Y:S01]  /*0fd0*/  @!P0 STS [R6+0x100], R5 ;  /* 0x0001000506008388 */ /* 0x0001e20000000800 */
[----:B------:R-:W-:Y:S06]  /*0fe0*/  BAR.SYNC.DEFER_BLOCKING 0x0 ;  /* 0x0000000000007b1d */ /* 0x000fec0000010000 */
[----:B------:R-:W-:Y:S05]  /*0ff0*/  @P1 BRA `(.L_x_14) ;  /* 0x00000000004c1947 */ /* 0x000fea0003800000 */
[----:B------:R-:W-:Y:S01]  /*1000*/  UIADD3 UR9, UPT, UPT, UR15, 0x1f, URZ ;  /* 0x0000001f0f097890 */ /* 0x000fe2000fffe0ff */
[----:B0-----:R-:W-:-:S03]  /*1010*/  MOV R5, 0xff800000 ;  /* 0xff80000000057802 */ /* 0x001fc60000000f00 */
[----:B------:R-:W-:-:S06]  /*1020*/  USHF.R.U32.HI UR9, URZ, 0x5, UR9 ;  /* 0x00000005ff097899 */ /* 0x000fcc0008011609 */
[----:B------:R-:W-:Y:S01]  /*1030*/  ISETP.GE.U32.AND P1, PT, R17, UR9, PT ;  /* 0x0000000911007c0c */ /* 0x000fe2000bf26070 */
[----:B------:R-:W-:-:S12]  /*1040*/  UMOV UR9, 0xffffffff ;  /* 0xffffffff00097882 */ /* 0x000fd80000000000 */
[----:B------:R-:W-:-:S05]  /*1050*/  @!P1 LEA R7, R4, UR14, 0x2 ;  /* 0x0000000e04079c11 */ /* 0x000fca000f8e10ff */
[----:B------:R0:W1:Y:S01]  /*1060*/  @!P1 LDS R5, [R7+0x100] ;  /* 0x0001000007059984 */ /* 0x0000620000000800 */
[----:B------:R-:W-:Y:S05]  /*1070*/  BRA.DIV UR9, `(.L_x_15) ;  /* 0x00000016092c7947 */ /* 0x000fea000b800000 */
[----:B-1----:R-:W1:Y:S02]  /*1080*/  SHFL.BFLY PT, R8, R5, 0x10, 0x1f ;  /* 0x0e001f0005087f89 */ /* 0x002e6400000e0000 */
[----:B-1----:R-:W-:-:S05]  /*1090*/  FMNMX R8, R8, R5, !PT ;  /* 0x0000000508087209 */ /* 0x002fca0007800000 */
[----:B0-----:R-:W0:Y:S02]  /*10a0*/  SHFL.BFLY PT, R7, R8, 0x8, 0x1f ;  /* 0x0d001f0008077f89 */ /* 0x001e2400000e0000 */
[----:B0-----:R-:W-:-:S05]  /*10b0*/  FMNMX R7, R8, R7, !PT ;  /* 0x0000000708077209 */ /* 0x001fca0007800000 */
[----:B------:R-:W0:Y:S02]  /*10c0*/  SHFL.BFLY PT, R10, R7, 0x4, 0x1f ;  /* 0x0c801f00070a7f89 */ /* 0x000e2400000e0000 */
[----:B0-----:R-:W-:-:S05]  /*10d0*/  FMNMX R10, R7, R10, !PT ;  /* 0x0000000a070a7209 */ /* 0x001fca0007800000 */
[----:B------:R-:W0:Y:S02]  /*10e0*/  SHFL.BFLY PT, R9, R10, 0x2, 0x1f ;  /* 0x0c401f000a097f89 */ /* 0x000e2400000e0000 */
[----:B0-----:R-:W-:-:S05]  /*10f0*/  FMNMX R9, R10, R9, !PT ;  /* 0x000000090a097209 */ /* 0x001fca0007800000 */
[----:B------:R0:W1:Y:S02]  /*1100*/  SHFL.BFLY PT, R12, R9, 0x1, 0x1f ;  /* 0x0c201f00090c7f89 */ /* 0x00006400000e0000 */
.L_x_39:
[----:B-1----:R-:W-:-:S05]  /*1110*/  FMNMX R12, R9, R12, !PT ;  /* 0x0000000c090c7209 */ /* 0x002fca0007800000 */
[----:B------:R1:W-:Y:S02]  /*1120*/  @!P0 STS [UR14+0x100], R12 ;  /* 0x0001000cff008988 */ /* 0x0003e4000800080e */
.L_x_14:
[----:B------:R-:W-:Y:S05]  /*1130*/  WARPSYNC.ALL ;  /* 0x0000000000007948 */ /* 0x000fea0003800000 */
[----:B------:R-:W-:Y:S01]  /*1140*/  ISETP.GE.AND P0, PT, R17, UR20, PT ;  /* 0x0000001411007c0c */ /* 0x000fe2000bf06270 */
[----:B------:R-:W-:Y:S01]  /*1150*/  BAR.SYNC.DEFER_BLOCKING 0x0 ;  /* 0x0000000000007b1d */ /* 0x000fe20000010000 */
[----:B------:R-:W-:Y:S01]  /*1160*/  HFMA2 R8, -RZ, RZ, 0.96630859375, -0.0022525787353515625 ;  /* 0x3bbb989dff087431 */ /* 0x000fe200000001ff */
[----:B------:R-:W-:Y:S01]  /*1170*/  MOV R7, 0x437c0000 ;  /* 0x437c000000077802 */ /* 0x000fe20000000f00 */
[----:B0-----:R-:W-:-:S03]  /*1180*/  IMAD.MOV.U32 R9, RZ, RZ, RZ ;  /* 0x000000ffff097224 */ /* 0x001fc600078e00ff */
[----:B------:R-:W-:Y:S01]  /*1190*/  BSSY.RECONVERGENT B0, `(.L_x_16) ;  /* 0x0000019000007945 */ /* 0x000fe20003800200 */
[----:B------:R-:W0:Y:S02]  /*11a0*/  LDS R5, [UR14+0x100] ;  /* 0x0001000eff057984 */ /* 0x000e240008000800 */
[----:B0-----:R-:W-:-:S04]  /*11b0*/  FMNMX R5, R5, UR8, !PT ;  /* 0x0000000805057c09 */ /* 0x001fc8000f800000 */
[----:B------:R-:W-:-:S13]  /*11c0*/  R2UR UR9, R5 ;  /* 0x00000000050972ca */ /* 0x000fda00000e0000 */
[----:B------:R-:W-:-:S04]  /*11d0*/  IMAD.U32 R5, RZ, RZ, UR9 ;  /* 0x00000009ff057e24 */ /* 0x000fc8000f8e00ff */
[----:B------:R-:W-:Y:S01]  /*11e0*/  FADD R5, -R5, UR8 ;  /* 0x0000000805057e21 */ /* 0x000fe20008000100 */
[----:B------:R-:W-:Y:S06]  /*11f0*/  @P0 BRA `(.L_x_17) ;  /* 0x0000000000480947 */ /* 0x000fec0003800000 */
[----:B------:R-:W-:Y:S02]  /*1200*/  MOV R9, RZ ;  /* 0x000000ff00097202 */ /* 0x000fe40000000f00 */
[----:B------:R-:W-:-:S07]  /*1210*/  MOV R10, R17 ;  /* 0x00000011000a7202 */ /* 0x000fce0000000f00 */
.L_x_18:
[C---:B0-----:R-:W-:Y:S02]  /*1220*/  LEA R11, R10.reuse, UR14, 0x2 ;  /* 0x0000000e0a0b7c11 */ /* 0x041fe4000f8e10ff */
[----:B------:R-:W-:-:S03]  /*1230*/  IADD3 R10, PT, PT, R10, UR15, RZ ;  /* 0x0000000f0a0a7c10 */ /* 0x000fc6000fffe0ff */
[----:B-1----:R-:W0:Y:S01]  /*1240*/  LDS R12, [R11] ;  /* 0x000000000b0c7984 */ /* 0x002e220000000800 */
[----:B------:R-:W-:Y:S01]  /*1250*/  ISETP.GE.AND P0, PT, R10, UR20, PT ;  /* 0x000000140a007c0c */ /* 0x000fe2000bf06270 */
[----:B0-----:R-:W-:-:S04]  /*1260*/  FADD R13, R12, -UR9 ;  /* 0x800000090c0d7e21 */ /* 0x001fc80008000000 */
[----:B------:R-:W-:-:S04]  /*1270*/  FFMA.SAT R12, R13, R8, 0.5 ;  /* 0x3f0000000d0c7423 */ /* 0x000fc80000002008 */
[----:B------:R-:W-:-:S04]  /*1280*/  FFMA.RM R12, R12, R7, 12582913 ;  /* 0x4b4000010c0c7423 */ /* 0x000fc80000004007 */
[C---:B------:R-:W-:Y:S01]  /*1290*/  FADD R14, R12.reuse, -12583039 ;  /* 0xcb40007f0c0e7421 */ /* 0x040fe20000000000 */
[----:B------:R-:W-:-:S03]  /*12a0*/  IMAD.SHL.U32 R12, R12, 0x800000, RZ ;  /* 0x008000000c0c7824 */ /* 0x000fc600078e00ff */
[----:B------:R-:W-:-:S04]  /*12b0*/  FFMA R14, R13, 1.4426950216293334961, -R14 ;  /* 0x3fb8aa3b0d0e7823 */ /* 0x000fc8000000080e */
[----:B------:R-:W-:-:S04]  /*12c0*/  FFMA R14, R13, 1.925963033500011079e-08, R14 ;  /* 0x32a570600d0e7823 */ /* 0x000fc8000000000e */
[----:B------:R-:W0:Y:S02]  /*12d0*/  MUFU.EX2 R13, R14 ;  /* 0x0000000e000d7308 */ /* 0x000e240000000800 */
[----:B0-----:R-:W-:-:S04]  /*12e0*/  FMUL R12, R12, R13 ;  /* 0x0000000d0c0c7220 */ /* 0x001fc80000400000 */
[----:B------:R-:W-:Y:S01]  /*12f0*/  FADD R9, R12, R9 ;  /* 0x000000090c097221 */ /* 0x000fe20000000000 */
[----:B------:R0:W-:Y:S01]  /*1300*/  STS [R11], R12 ;  /* 0x0000000c0b007388 */ /* 0x0001e20000000800 */
[----:B------:R-:W-:Y:S05]  /*1310*/  @!P0 BRA `(.L_x_18) ;  /* 0xfffffffc00c08947 */ /* 0x000fea000383ffff */
.L_x_17:
[----:B------:R-:W-:Y:S05]  /*1320*/  BSYNC.RECONVERGENT B0 ;  /* 0x0000000000007941 */ /* 0x000fea0003800200 */
.L_x_16:
[----:B------:R-:W0:Y:S01]  /*1330*/  SHFL.BFLY PT, R10, R9, 0x10, 0x1f ;  /* 0x0e001f00090a7f89 */ /* 0x000e2200000e0000 */
[----:B------:R-:W-:Y:S01]  /*1340*/  FFMA.SAT R8, R5, R8, 0.5 ;  /* 0x3f00000005087423 */ /* 0x000fe20000002008 */
[----:B------:R-:W-:Y:S02]  /*1350*/  ISETP.NE.AND P0, PT, R4, RZ, PT ;  /* 0x000000ff0400720c */ /* 0x000fe40003f05270 */
[----:B------:R-:W-:Y:S01]  /*1360*/  ISETP.GT.U32.AND P1, PT, R17, 0x1f, PT ;  /* 0x0000001f1100780c */ /* 0x000fe20003f24070 */
[----:B------:R-:W-:Y:S01]  /*1370*/  FFMA.RM R8, R8, R7, 12582913 ;  /* 0x4b40000108087423 */ /* 0x000fe20000004007 */
[----:B0-----:R-:W-:-:S05]  /*1380*/  FADD R11, R10, R9 ;  /* 0x000000090a0b7221 */ /* 0x001fca0000000000 */
[----:B------:R-:W1:Y:S02]  /*1390*/  SHFL.BFLY PT, R10, R11, 0x8, 0x1f ;  /* 0x0d001f000b0a7f89 */ /* 0x000e6400000e0000 */
[----:B-1----:R-:W-:-:S05]  /*13a0*/  FADD R12, R11, R10 ;  /* 0x0000000a0b0c7221 */ /* 0x002fca0000000000 */
[----:B------:R-:W0:Y:S02]  /*13b0*/  SHFL.BFLY PT, R13, R12, 0x4, 0x1f ;  /* 0x0c801f000c0d7f89 */ /* 0x000e2400000e0000 */
[----:B0-----:R-:W-:-:S05]  /*13c0*/  FADD R13, R12, R13 ;  /* 0x0000000d0c0d7221 */ /* 0x001fca0000000000 */
[----:B------:R-:W0:Y:S02]  /*13d0*/  SHFL.BFLY PT, R10, R13, 0x2, 0x1f ;  /* 0x0c401f000d0a7f89 */ /* 0x000e2400000e0000 */
[----:B0-----:R-:W-:Y:S01]  /*13e0*/  FADD R14, R13, R10 ;  /* 0x0000000a0d0e7221 */ /* 0x001fe20000000000 */
[----:B------:R-:W-:-:S04]  /*13f0*/  FADD R10, R8, -12583039 ;  /* 0xcb40007f080a7421 */ /* 0x000fc80000000000 */
[----:B------:R-:W0:Y:S01]  /*1400*/  SHFL.BFLY PT, R15, R14, 0x1, 0x1f ;  /* 0x0c201f000e0f7f89 */ /* 0x000e2200000e0000 */
[----:B------:R-:W-:-:S04]  /*1410*/  FFMA R10, R5, 1.4426950216293334961, -R10 ;  /* 0x3fb8aa3b050a7823 */ /* 0x000fc8000000080a */
[----:B------:R-:W-:Y:S01]  /*1420*/  FFMA R10, R5, 1.925963033500011079e-08, R10 ;  /* 0x32a57060050a7823 */ /* 0x000fe2000000000a */
[----:B------:R-:W-:-:S05]  /*1430*/  SHF.L.U32 R5, R8, 0x17, RZ ;  /* 0x0000001708057819 */ /* 0x000fca00000006ff */
[----:B------:R-:W1:Y:S01]  /*1440*/  MUFU.EX2 R10, R10 ;  /* 0x0000000a000a7308 */ /* 0x000e620000000800 */
[----:B0-----:R-:W-:Y:S01]  /*1450*/  FADD R15, R14, R15 ;  /* 0x0000000f0e0f7221 */ /* 0x001fe20000000000 */
[----:B-1----:R-:W-:-:S04]  /*1460*/  FMUL R5, R5, R10 ;  /* 0x0000000a05057220 */ /* 0x002fc80000400000 */
[----:B------:R0:W-:Y:S01]  /*1470*/  @!P0 STS [R6+0x100], R15 ;  /* 0x0001000f06008388 */ /* 0x0001e20000000800 */
[----:B------:R-:W-:Y:S06]  /*1480*/  BAR.SYNC.DEFER_BLOCKING 0x0 ;  /* 0x0000000000007b1d */ /* 0x000fec0000010000 */
[----:B------:R-:W-:Y:S05]  /*1490*/  @P1 BRA `(.L_x_19) ;  /* 0x00000000004c1947 */ /* 0x000fea0003800000 */
[----:B------:R-:W-:Y:S01]  /*14a0*/  UIADD3 UR8, UPT, UPT, UR15, 0x1f, URZ ;  /* 0x0000001f0f087890 */ /* 0x000fe2000fffe0ff */
[----:B0-----:R-:W-:-:S03]  /*14b0*/  IMAD.MOV.U32 R6, RZ, RZ, RZ ;  /* 0x000000ffff067224 */ /* 0x001fc600078e00ff */
[----:B------:R-:W-:-:S06]  /*14c0*/  USHF.R.U32.HI UR8, URZ, 0x5, UR8 ;  /* 0x00000005ff087899 */ /* 0x000fcc0008011608 */
[----:B------:R-:W-:Y:S01]  /*14d0*/  ISETP.GE.U32.AND P1, PT, R17, UR8, PT ;  /* 0x0000000811007c0c */ /* 0x000fe2000bf26070 */
[----:B------:R-:W-:-:S12]  /*14e0*/  UMOV UR8, 0xffffffff ;  /* 0xffffffff00087882 */ /* 0x000fd80000000000 */
[----:B------:R-:W-:-:S05]  /*14f0*/  @!P1 LEA R7, R4, UR14, 0x2 ;  /* 0x0000000e04079c11 */ /* 0x000fca000f8e10ff */
[----:B------:R0:W1:Y:S01]  /*1500*/  @!P1 LDS R6, [R7+0x100] ;  /* 0x0001000007069984 */ /* 0x0000620000000800 */
[----:B------:R-:W-:Y:S05]  /*1510*/  BRA.DIV UR8, `(.L_x_20) ;  /* 0x0000001208987947 */ /* 0x000fea000b800000 */
[----:B01----:R-:W0:Y:S02]  /*1520*/  SHFL.BFLY PT, R7, R6, 0x10, 0x1f ;  /* 0x0e001f0006077f89 */ /* 0x003e2400000e0000 */
[----:B0-----:R-:W-:-:S05]  /*1530*/  FADD R7, R7, R6 ;  /* 0x0000000607077221 */ /* 0x001fca0000000000 */
[----:B------:R-:W0:Y:S02]  /*1540*/  SHFL.BFLY PT, R8, R7, 0x8, 0x1f ;  /* 0x0d001f0007087f89 */ /* 0x000e2400000e0000 */
[----:B0-----:R-:W-:-:S05]  /*1550*/  FADD R8, R7, R8 ;  /* 0x0000000807087221 */ /* 0x001fca0000000000 */
[----:B------:R-:W0:Y:S02]  /*1560*/  SHFL.BFLY PT, R9, R8, 0x4, 0x1f ;  /* 0x0c801f0008097f89 */ /* 0x000e2400000e0000 */
[----:B0-----:R-:W-:-:S05]  /*1570*/  FADD R9, R8, R9 ;  /* 0x0000000908097221 */ /* 0x001fca0000000000 */
[----:B------:R-:W0:Y:S02]  /*1580*/  SHFL.BFLY PT, R10, R9, 0x2, 0x1f ;  /* 0x0c401f00090a7f89 */ /* 0x000e2400000e0000 */
[----:B0-----:R-:W-:-:S05]  /*1590*/  FADD R10, R9, R10 ;  /* 0x0000000a090a7221 */ /* 0x001fca0000000000 */
[----:B------:R0:W1:Y:S02]  /*15a0*/  SHFL.BFLY PT, R11, R10, 0x1, 0x1f ;  /* 0x0c201f000a0b7f89 */ /* 0x00006400000e0000 */
.L_x_45:
[----:B-1----:R-:W-:-:S05]  /*15b0*/  FADD R11, R10, R11 ;  /* 0x0000000b0a0b7221 */ /* 0x002fca0000000000 */
[----:B------:R1:W-:Y:S02]  /*15c0*/  @!P0 STS [UR14+0x100], R11 ;  /* 0x0001000bff008988 */ /* 0x0003e4000800080e */
.L_x_19:
[----:B------:R-:W2:Y:S02]  /*15d0*/  LDCU UR8, c[0x0][0x3b0] ;  /* 0x00007600ff0877ac */ /* 0x000ea40008000800 */
[----:B--2---:R-:W-:Y:S01]  /*15e0*/  MOV R8, UR8 ;  /* 0x0000000800087c02 */ /* 0x004fe20008000f00 */
[----:B------:R-:W-:Y:S05]  /*15f0*/  WARPSYNC.ALL ;  /* 0x0000000000007948 */ /* 0x000fea0003800000 */
[----:B------:R-:W-:Y:S01]  /*1600*/  ISETP.GE.AND P0, PT, R17, R8, PT ;  /* 0x000000081100720c */ /* 0x000fe20003f06270 */
[----:B------:R-:W-:Y:S06]  /*1610*/  BAR.SYNC.DEFER_BLOCKING 0x0 ;  /* 0x0000000000007b1d */ /* 0x000fec0000010000 */
[----:B------:R-:W-:Y:S01]  /*1620*/  BSSY.RECONVERGENT B0, `(.L_x_21) ;  /* 0x00000cd000007945 */ /* 0x000fe20003800200 */
[----:B0-----:R-:W0:Y:S02]  /*1630*/  LDS R6, [UR14+0x100] ;  /* 0x0001000eff067984 */ /* 0x001e240008000800 */
[----:B0-----:R-:W-:-:S05]  /*1640*/  FFMA R6, R5, UR4, R6 ;  /* 0x0000000405067c23 */ /* 0x001fca0008000006 */
[----:B------:R-:W-:Y:S01]  /*1650*/  R2UR UR4, R6 ;  /* 0x00000000060472ca */ /* 0x000fe200000e0000 */
[----:B------:R-:W-:-:S14]  /*1660*/  @P0 BRA `(.L_x_22) ;  /* 0x0000000c00200947 */ /* 0x000fdc0003800000 */
[----:B------:R-:W-:Y:S02]  /*1670*/  UIMAD UR8, UR5, -0x40, UR13 ;  /* 0xffffffc0050878a4 */ /* 0x000fe4000f8e020d */
[----:B------:R-:W-:Y:S02]  /*1680*/  IMAD.U32 R7, RZ, RZ, UR13 ;  /* 0x0000000dff077e24 */ /* 0x000fe4000f8e00ff */
[----:B------:R-:W-:Y:S02]  /*1690*/  UIADD3 UR14, UPT, UPT, UR8, -0x1, URZ ;  /* 0xffffffff080e7890 */ /* 0x000fe4000fffe0ff */
[----:B------:R-:W-:Y:S02]  /*16a0*/  MOV R12, UR8 ;  /* 0x00000008000c7c02 */ /* 0x000fe40008000f00 */
[----:B------:R-:W-:Y:S02]  /*16b0*/  LOP3.LUT R7, R7, 0x3, RZ, 0xc0, !PT ;  /* 0x0000000307077812 */ /* 0x000fe400078ec0ff */
[----:B------:R-:W-:Y:S01]  /*16c0*/  MOV R6, UR14 ;  /* 0x0000000e00067c02 */ /* 0x000fe20008000f00 */
[----:B------:R-:W-:-:S03]  /*16d0*/  VIADD R12, R12, -UR19 ;  /* 0x800000130c0c7c36 */ /* 0x000fc60008000000 */
[----:B------:R-:W-:Y:S02]  /*16e0*/  ISETP.GE.U32.AND P0, PT, R6, 0xf, PT ;  /* 0x0000000f0600780c */ /* 0x000fe40003f06070 */
[----:B------:R-:W-:-:S11]  /*16f0*/  MOV R6, R17 ;  /* 0x0000001100067202 */ /* 0x000fd60000000f00 */
.L_x_29:
[----:B------:R-:W0:Y:S01]  /*1700*/  LDC.64 R20, c[0x0][0x398] ;  /* 0x0000e600ff147b82 */ /* 0x000e220000000a00 */
[----:B------:R-:W-:Y:S01]  /*1710*/  UISETP.NE.AND UP0, UPT, UR6, URZ, UPT ;  /* 0x000000ff0600728c */ /* 0x000fe2000bf05270 */
[----:B------:R-:W-:Y:S01]  /*1720*/  HFMA2 R14, -RZ, RZ, 0, 0 ;  /* 0x00000000ff0e7431 */ /* 0x000fe200000001ff */
[----:B------:R-:W-:-:S07]  /*1730*/  UISETP.GE.AND UP1, UPT, UR20, 0x1, UPT ;  /* 0x000000011400788c */ /* 0x000fce000bf26270 */
[----:B--2---:R-:W-:Y:S05]  /*1740*/  BRA.U !UP0, `(.L_x_23) ;  /* 0x00000001080c7547 */ /* 0x004fea000b800000 */
[----:B------:R-:W-:-:S05]  /*1750*/  IADD3 R15, PT, PT, R6, UR7, RZ ;  /* 0x00000007060f7c10 */ /* 0x000fca000fffe0ff */
[----:B0-----:R-:W-:-:S06]  /*1760*/  IMAD.WIDE R14, R15, 0x4, R20 ;  /* 0x000000040f0e7825 */ /* 0x001fcc00078e0214 */
[----:B------:R2:W5:Y:S02]  /*1770*/  LDG.E R14, desc[UR16][R14.64] ;  /* 0x000000100e0e7981 */ /* 0x000564000c1e1900 */
.L_x_23:
[----:B------:R-:W-:Y:S01]  /*1780*/  IMAD.MOV.U32 R25, RZ, RZ, RZ ;  /* 0x000000ffff197224 */ /* 0x000fe200078e00ff */
[----:B------:R-:W-:Y:S06]  /*1790*/  BRA.U !UP1, `(.L_x_24) ;  /* 0x0000000909b07547 */ /* 0x000fec000b800000 */
[----:B------:R-:W-:Y:S01]  /*17a0*/  IADD3 R13, PT, PT, R19, R6, RZ ;  /* 0x00000006130d7210 */ /* 0x000fe20007ffe0ff */
[----:B--2---:R-:W-:Y:S01]  /*17b0*/  IMAD.MOV.U32 R15, RZ, RZ, RZ ;  /* 0x000000ffff0f7224 */ /* 0x004fe200078e00ff */
[----:B------:R-:W-:Y:S01]  /*17c0*/  MOV R25, RZ ;  /* 0x000000ff00197202 */ /* 0x000fe20000000f00 */
[----:B------:R-:W-:Y:S06]  /*17d0*/  @!P0 BRA `(.L_x_25) ;  /* 0x00000004000c8947 */ /* 0x000fec0003800000 */
[----:B------:R-:W2:Y:S01]  /*17e0*/  S2R R9, SR_CgaCtaId ;  /* 0x0000000000097919 */ /* 0x000ea20000008800 */
[----:B------:R-:W-:Y:S01]  /*17f0*/  MOV R16, 0x400 ;  /* 0x0000040000107802 */ /* 0x000fe20000000f00 */
[----:B------:R-:W-:Y:S01]  /*1800*/  HFMA2 R25, -RZ, RZ, 0, 0 ;  /* 0x00000000ff197431 */ /* 0x000fe200000001ff */
[----:B------:R-:W-:Y:S02]  /*1810*/  MOV R15, RZ ;  /* 0x000000ff000f7202 */ /* 0x000fe40000000f00 */
[----:B--2---:R-:W-:-:S07]  /*1820*/  LEA R16, R9, R16, 0x18 ;  /* 0x0000001009107211 */ /* 0x004fce00078ec0ff */
.L_x_26:
[----:B------:R-:W2:Y:S01]  /*1830*/  LDC R18, c[0x0][0x3b0] ;  /* 0x0000ec00ff127b82 */ /* 0x000ea20000000800 */
[----:B------:R-:W-:-:S07]  /*1840*/  VIADD R8, R15, UR6 ;  /* 0x000000060f087c36 */ /* 0x000fce0008000000 */
[----:B------:R-:W3:Y:S01]  /*1850*/  LDC.64 R22, c[0x0][0x390] ;  /* 0x0000e400ff167b82 */ /* 0x000ee20000000a00 */
[----:B--2---:R-:W-:-:S04]  /*1860*/  IMAD R9, R8, R18, R13 ;  /* 0x0000001208097224 */ /* 0x004fc800078e020d */
[----:B---3--:R-:W-:-:S05]  /*1870*/  IMAD.WIDE R22, R9, 0x4, R22 ;  /* 0x0000000409167825 */ /* 0x008fca00078e0216 */
[----:B------:R-:W2:Y:S01]  /*1880*/  LDG.E.CONSTANT R24, desc[UR16][R22.64] ;  /* 0x0000001016187981 */ /* 0x000ea2000c1e9900 */
[----:B------:R-:W-:Y:S01]  /*1890*/  LEA R9, R15, R16, 0x2 ;  /* 0x000000100f097211 */ /* 0x000fe200078e10ff */
[----:B------:R-:W-:-:S05]  /*18a0*/  IMAD.WIDE R26, R18, 0x4, R22 ;  /* 0x00000004121a7825 */ /* 0x000fca00078e0216 */
[----:B-1----:R-:W2:Y:S04]  /*18b0*/  LDS.128 R8, [R9] ;  /* 0x0000000009087984 */ /* 0x002ea80000000c00 */
[----:B------:R1:W3:Y:S02]  /*18c0*/  LDG.E.CONSTANT R22, desc[UR16][R26.64] ;  /* 0x000000101a167981 */ /* 0x0002e4000c1e9900 */
[----:B-1----:R-:W-:-:S04]  /*18d0*/  IMAD.WIDE R26, R18, 0x4, R26 ;  /* 0x00000004121a7825 */ /* 0x002fc800078e021a */
[----:B------:R-:W-:-:S04]  /*18e0*/  IMAD.WIDE R28, R18, 0x4, R26 ;  /* 0x00000004121c7825 */ /* 0x000fc800078e021a */
[----:B--2---:R-:W-:Y:S02]  /*18f0*/  FFMA R24, R8, R24, R25 ;  /* 0x0000001808187223 */ /* 0x004fe40000000019 */
[----:B------:R-:W2:Y:S04]  /*1900*/  LDG.E.CONSTANT R25, desc[UR16][R26.64] ;  /* 0x000000101a197981 */ /* 0x000ea8000c1e9900 */
[----:B------:R1:W4:Y:S02]  /*1910*/  LDG.E.CONSTANT R8, desc[UR16][R28.64] ;  /* 0x000000101c087981 */ /* 0x000324000c1e9900 */
[----:B-1----:R-:W-:-:S05]  /*1920*/  IMAD.WIDE R28, R18, 0x4, R28 ;  /* 0x00000004121c7825 */ /* 0x002fca00078e021c */
[----:B------:R-:W4:Y:S01]  /*1930*/  LDG.E.CONSTANT R23, desc[UR16][R28.64] ;  /* 0x000000101c177981 */ /* 0x000f22000c1e9900 */
[----:B---3--:R-:W-:Y:S01]  /*1940*/  FFMA R22, R9, R22, R24 ;  /* 0x0000001609167223 */ /* 0x008fe20000000018 */
[----:B------:R-:W-:Y:S01]  /*1950*/  LEA R24, R15, R16, 0x2 ;  /* 0x000000100f187211 */ /* 0x000fe200078e10ff */
[----:B------:R-:W-:-:S04]  /*1960*/  IMAD.WIDE R26, R18, 0x4, R28 ;  /* 0x00000004121a7825 */ /* 0x000fc800078e021c */
[----:B--2---:R-:W-:Y:S02]  /*1970*/  FFMA R10, R10, R25, R22 ;  /* 0x000000190a0a7223 */ /* 0x004fe40000000016 */
[----:B------:R1:W2:Y:S02]  /*1980*/  LDG.E.CONSTANT R22, desc[UR16][R26.64] ;  /* 0x000000101a167981 */ /* 0x0002a4000c1e9900 */
[----:B----4-:R-:W-:Y:S02]  /*1990*/  FFMA R25, R11, R8, R10 ;  /* 0x000000080b197223 */ /* 0x010fe4000000000a */
[----:B------:R-:W3:Y:S01]  /*19a0*/  LDS.128 R8, [R24+0x10] ;  /* 0x0000100018087984 */ /* 0x000ee20000000c00 */
[----:B-1----:R-:W-:-:S04]  /*19b0*/  IMAD.WIDE R26, R18, 0x4, R26 ;  /* 0x00000004121a7825 */ /* 0x002fc800078e021a */
[----:B------:R-:W-:-:S04]  /*19c0*/  IMAD.WIDE R28, R18, 0x4, R26 ;  /* 0x00000004121c7825 */ /* 0x000fc800078e021a */
[----:B---3--:R-:W-:Y:S02]  /*19d0*/  FFMA R8, R8, R23, R25 ;  /* 0x0000001708087223 */ /* 0x008fe40000000019 */
[----:B------:R-:W3:Y:S04]  /*19e0*/  LDG.E.CONSTANT R25, desc[UR16][R26.64] ;  /* 0x000000101a197981 */ /* 0x000ee8000c1e9900 */
[----:B------:R1:W4:Y:S02]  /*19f0*/  LDG.E.CONSTANT R26, desc[UR16][R28.64] ;  /* 0x000000101c1a7981 */ /* 0x000324000c1e9900 */
[----:B-1----:R-:W-:-:S05]  /*1a00*/  IMAD.WIDE R28, R18, 0x4, R28 ;  /* 0x00000004121c7825 */ /* 0x002fca00078e021c */
[----:B------:R1:W4:Y:S02]  /*1a10*/  LDG.E.CONSTANT R23, desc[UR16][R28.64] ;  /* 0x000000101c177981 */ /* 0x000324000c1e9900 */
[----:B-1----:R-:W-:-:S04]  /*1a20*/  IMAD.WIDE R28, R18, 0x4, R28 ;  /* 0x00000004121c7825 */ /* 0x002fc800078e021c */
[----:B--2---:R-:W-:-:S04]  /*1a30*/  FFMA R9, R9, R22, R8 ;  /* 0x0000001609097223 */ /* 0x004fc80000000008 */
[----:B---3--:R-:W-:-:S04]  /*1a40*/  FFMA R10, R10, R25, R9 ;  /* 0x000000190a0a7223 */ /* 0x008fc80000000009 */
[----:B----4-:R-:W-:Y:S02]  /*1a50*/  FFMA R25, R11, R26, R10 ;  /* 0x0000001a0b197223 */ /* 0x010fe4000000000a */
[----:B------:R-:W1:Y:S04]  /*1a60*/  LDS.128 R8, [R24+0x20] ;  /* 0x0000200018087984 */ /* 0x000e680000000c00 */
[----:B------:R2:W3:Y:S02]  /*1a70*/  LDG.E.CONSTANT R26, desc[UR16][R28.64] ;  /* 0x000000101c1a7981 */ /* 0x0004e4000c1e9900 */
[----:B--2---:R-:W-:-:S05]  /*1a80*/  IMAD.WIDE R28, R18, 0x4, R28 ;  /* 0x00000004121c7825 */ /* 0x004fca00078e021c */
[----:B------:R-:W2:Y:S01]  /*1a90*/  LDG.E.CONSTANT R27, desc[UR16][R28.64] ;  /* 0x000000101c1b7981 */ /* 0x000ea2000c1e9900 */
[----:B-1----:R-:W-:Y:S01]  /*1aa0*/  FFMA R8, R8, R23, R25 ;  /* 0x0000001708087223 */ /* 0x002fe20000000019 */
[----:B------:R-:W-:-:S05]  /*1ab0*/  IMAD.WIDE R22, R18, 0x4, R28 ;  /* 0x0000000412167825 */ /* 0x000fca00078e021c */
[----:B------:R1:W4:Y:S02]  /*1ac0*/  LDG.E.CONSTANT R28, desc[UR16][R22.64] ;  /* 0x00000010161c7981 */ /* 0x000324000c1e9900 */
[----:B-1----:R-:W-:-:S05]  /*1ad0*/  IMAD.WIDE R22, R18, 0x4, R22 ;  /* 0x0000000412167825 */ /* 0x002fca00078e0216 */
[----:B------:R-:W4:Y:S01]  /*1ae0*/  LDG.E.CONSTANT R25, desc[UR16][R22.64] ;  /* 0x0000001016197981 */ /* 0x000f22000c1e9900 */
[----:B---3--:R-:W-:-:S04]  /*1af0*/  FFMA R9, R9, R26, R8 ;  /* 0x0000001a09097223 */ /* 0x008fc80000000008 */
[----:B--2---:R-:W-:-:S04]  /*1b00*/  FFMA R10, R10, R27, R9 ;  /* 0x0000001b0a0a7223 */ /* 0x004fc80000000009 */
[----:B----4-:R-:W-:Y:S02]  /*1b10*/  FFMA R29, R11, R28, R10 ;  /* 0x0000001c0b1d7223 */ /* 0x010fe4000000000a */
[----:B------:R1:W2:Y:S01]  /*1b20*/  LDS.128 R8, [R24+0x30] ;  /* 0x0000300018087984 */ /* 0x0002a20000000c00 */
[----:B------:R-:W-:-:S05]  /*1b30*/  IMAD.WIDE R26, R18, 0x4, R22 ;  /* 0x00000004121a7825 */ /* 0x000fca00078e0216 */
[----:B-1----:R1:W3:Y:S02]  /*1b40*/  LDG.E.CONSTANT R24, desc[UR16][R26.64] ;  /* 0x000000101a187981 */ /* 0x0022e4000c1e9900 */
[----:B-1----:R-:W-:-:S04]  /*1b50*/  IMAD.WIDE R26, R18, 0x4, R26 ;  /* 0x00000004121a7825 */ /* 0x002fc800078e021a */
[----:B--2---:R-:W-:Y:S01]  /*1b60*/  FFMA R8, R8, R25, R29 ;  /* 0x0000001908087223 */ /* 0x004fe2000000001d */
[----:B------:R-:W-:Y:S02]  /*1b70*/  IMAD.WIDE R28, R18, 0x4, R26 ;  /* 0x00000004121c7825 */ /* 0x000fe400078e021a */
[----:B------:R-:W2:Y:S04]  /*1b80*/  LDG.E.CONSTANT R18, desc[UR16][R26.64] ;  /* 0x000000101a127981 */ /* 0x000ea8000c1e9900 */
[----:B------:R-:W4:Y:S01]  /*1b90*/  LDG.E.CONSTANT R28, desc[UR16][R28.64] ;  /* 0x000000101c1c7981 */ /* 0x000f22000c1e9900 */
[----:B------:R-:W-:-:S05]  /*1ba0*/  VIADD R15, R15, 0x10 ;  /* 0x000000100f0f7836 */ /* 0x000fca0000000000 */
[----:B------:R-:W-:Y:S01]  /*1bb0*/  ISETP.NE.AND P1, PT, R15, R12, PT ;  /* 0x0000000c0f00720c */ /* 0x000fe20003f25270 */
[----:B---3--:R-:W-:-:S04]  /*1bc0*/  FFMA R9, R9, R24, R8 ;  /* 0x0000001809097223 */ /* 0x008fc80000000008 */
[----:B--2---:R-:W-:-:S04]  /*1bd0*/  FFMA R10, R10, R18, R9 ;  /* 0x000000120a0a7223 */ /* 0x004fc80000000009 */
[----:B----4-:R-:W-:-:S04]  /*1be0*/  FFMA R25, R11, R28, R10 ;  /* 0x0000001c0b197223 */ /* 0x010fc8000000000a */
[----:B------:R-:W-:Y:S05]  /*1bf0*/  @P1 BRA `(.L_x_26) ;  /* 0xfffffffc000c1947 */ /* 0x000fea000383ffff */
[----:B------:R-:W-:-:S07]  /*1c00*/  MOV R15, R12 ;  /* 0x0000000c000f7202 */ /* 0x000fce0000000f00 */
.L_x_25:
[----:B------:R-:W-:-:S09]  /*1c10*/  UISETP.NE.AND UP0, UPT, UR19, URZ, UPT ;  /* 0x000000ff1300728c */ /* 0x000fd2000bf05270 */
[----:B------:R-:W-:Y:S05]  /*1c20*/  BRA.U !UP0, `(.L_x_24) ;  /* 0x00000005088c7547 */ /* 0x000fea000b800000 */
[----:B------:R-:W-:Y:S02]  /*1c30*/  UIADD3 UR8, UPT, UPT, UR19, -0x1, URZ ;  /* 0xffffffff13087890 */ /* 0x000fe4000fffe0ff */
[----:B------:R-:W-:Y:S02]  /*1c40*/  UISETP.NE.AND UP1, UPT, UR18, URZ, UPT ;  /* 0x000000ff1200728c */ /* 0x000fe4000bf25270 */
[----:B------:R-:W-:-:S09]  /*1c50*/  UISETP.GE.U32.AND UP0, UPT, UR8, 0x7, UPT ;  /* 0x000000070800788c */ /* 0x000fd2000bf06070 */
[----:B------:R-:W-:Y:S05]  /*1c60*/  BRA.U !UP0, `(.L_x_27) ;  /* 0x0000000108a47547 */ /* 0x000fea000b800000 */
[----:B------:R-:W2:Y:S01]  /*1c70*/  LDC R27, c[0x0][0x3b0] ;  /* 0x0000ec00ff1b7b82 */ /* 0x000ea20000000800 */
[----:B------:R-:W-:-:S07]  /*1c80*/  IADD3 R8, PT, PT, R15, UR6, RZ ;  /* 0x000000060f087c10 */ /* 0x000fce000fffe0ff */
[----:B-1----:R-:W1:Y:S01]  /*1c90*/  LDC.64 R10, c[0x0][0x390] ;  /* 0x0000e400ff0a7b82 */ /* 0x002e620000000a00 */
[----:B--2---:R-:W-:-:S04]  /*1ca0*/  IMAD R9, R8, R27, R13 ;  /* 0x0000001b08097224 */ /* 0x004fc800078e020d */
[----:B-1----:R-:W-:-:S05]  /*1cb0*/  IMAD.WIDE R10, R9, 0x4, R10 ;  /* 0x00000004090a7825 */ /* 0x002fca00078e020a */
[----:B------:R1:W2:Y:S02]  /*1cc0*/  LDG.E.CONSTANT R8, desc[UR16][R10.64] ;  /* 0x000000100a087981 */ /* 0x0002a4000c1e9900 */
[----:B-1----:R-:W-:-:S05]  /*1cd0*/  IMAD.WIDE R10, R27, 0x4, R10 ;  /* 0x000000041b0a7825 */ /* 0x002fca00078e020a */
[----:B------:R-:W3:Y:S01]  /*1ce0*/  LDG.E.CONSTANT R24, desc[UR16][R10.64] ;  /* 0x000000100a187981 */ /* 0x000ee2000c1e9900 */
[----:B------:R-:W1:Y:S01]  /*1cf0*/  S2UR UR14, SR_CgaCtaId ;  /* 0x00000000000e79c3 */ /* 0x000e620000008800 */
[----:B------:R-:W-:-:S05]  /*1d00*/  IMAD.WIDE R22, R27, 0x4, R10 ;  /* 0x000000041b167825 */ /* 0x000fca00078e020a */
[----:B------:R4:W3:Y:S01]  /*1d10*/  LDG.E.CONSTANT R16, desc[UR16][R22.64] ;  /* 0x0000001016107981 */ /* 0x0008e2000c1e9900 */
[----:B------:R-:W-:Y:S01]  /*1d20*/  UMOV UR8, 0x400 ;  /* 0x0000040000087882 */ /* 0x000fe20000000000 */
[----:B----4-:R-:W-:-:S05]  /*1d30*/  IMAD.WIDE R22, R27, 0x4, R22 ;  /* 0x000000041b167825 */ /* 0x010fca00078e0216 */
[----:B------:R4:W3:Y:S01]  /*1d40*/  LDG.E.CONSTANT R26, desc[UR16][R22.64] ;  /* 0x00000010161a7981 */ /* 0x0008e2000c1e9900 */
[----:B-1----:R-:W-:-:S06]  /*1d50*/  ULEA UR8, UR14, UR8, 0x18 ;  /* 0x000000080e087291 */ /* 0x002fcc000f8ec0ff */
[----:B------:R-:W-:-:S05]  /*1d60*/  LEA R18, R15, UR8, 0x2 ;  /* 0x000000080f127c11 */ /* 0x000fca000f8e10ff */
[----:B------:R-:W2:Y:S04]  /*1d70*/  LDS R28, [R18] ;  /* 0x00000000121c7984 */ /* 0x000ea80000000800 */
[----:B------:R-:W3:Y:S01]  /*1d80*/  LDS R29, [R18+0x4] ;  /* 0x00000400121d7984 */ /* 0x000ee20000000800 */
[----:B------:R-:W-:-:S03]  /*1d90*/  IMAD.WIDE R10, R27, 0x4, R22 ;  /* 0x000000041b0a7825 */ /* 0x000fc600078e0216 */
[----:B----4-:R-:W1:Y:S01]  /*1da0*/  LDS R22, [R18+0x8] ;  /* 0x0000080012167984 */ /* 0x010e620000000800 */
[----:B--2---:R-:W-:Y:S01]  /*1db0*/  FFMA R28, R28, R8, R25 ;  /* 0x000000081c1c7223 */ /* 0x004fe20000000019 */
[C---:B------:R-:W-:Y:S02]  /*1dc0*/  IMAD.WIDE R8, R27.reuse, 0x4, R10 ;  /* 0x000000041b087825 */ /* 0x040fe400078e020a */
[----:B------:R-:W2:Y:S04]  /*1dd0*/  LDG.E.CONSTANT R10, desc[UR16][R10.64] ;  /* 0x000000100a0a7981 */ /* 0x000ea8000c1e9900 */
[----:B------:R4:W2:Y:S02]  /*1de0*/  LDG.E.CONSTANT R25, desc[UR16][R8.64] ;  /* 0x0000001008197981 */ /* 0x0008a4000c1e9900 */
[----:B----4-:R-:W-:-:S04]  /*1df0*/  IMAD.WIDE R8, R27, 0x4, R8 ;  /* 0x000000041b087825 */ /* 0x010fc800078e0208 */
[----:B---3--:R-:W-:Y:S02]  /*1e00*/  FFMA R11, R29, R24, R28 ;  /* 0x000000181d0b7223 */ /* 0x008fe4000000001c */
[----:B------:R-:W3:Y:S01]  /*1e10*/  LDG.E.CONSTANT R24, desc[UR16][R8.64] ;  /* 0x0000001008187981 */ /* 0x000ee2000c1e9900 */
[----:B------:R-:W-:-:S06]  /*1e20*/  IMAD.WIDE R28, R27, 0x4, R8 ;  /* 0x000000041b1c7825 */ /* 0x000fcc00078e0208 */
[----:B------:R-:W4:Y:S01]  /*1e30*/  LDG.E.CONSTANT R28, desc[UR16][R28.64] ;  /* 0x000000101c1c7981 */ /* 0x000f22000c1e9900 */
[----:B-1----:R-:W-:-:S03]  /*1e40*/  FFMA R23, R22, R16, R11 ;  /* 0x0000001016177223 */ /* 0x002fc6000000000b */
[----:B------:R-:W1:Y:S04]  /*1e50*/  LDS R16, [R18+0xc] ;  /* 0x00000c0012107984 */ /* 0x000e680000000800 */
[----:B------:R-:W2:Y:S04]  /*1e60*/  LDS R22, [R18+0x10] ;  /* 0x0000100012167984 */ /* 0x000ea80000000800 */
[----:B------:R-:W0:Y:S01]  /*1e70*/  LDS R11, [R18+0x14] ;  /* 0x00001400120b7984 */ /* 0x000e220000000800 */
[----:B-1----:R-:W-:-:S03]  /*1e80*/  FFMA R23, R16, R26, R23 ;  /* 0x0000001a10177223 */ /* 0x002fc60000000017 */
[----:B------:R-:W3:Y:S04]  /*1e90*/  LDS R16, [R18+0x18] ;  /* 0x0000180012107984 */ /* 0x000ee80000000800 */
[----:B------:R-:W4:Y:S01]  /*1ea0*/  LDS R26, [R18+0x1c] ;  /* 0x00001c00121a7984 */ /* 0x000f220000000800 */
[----:B------:R-:W-:Y:S02]  /*1eb0*/  VIADD R15, R15, 0x8 ;  /* 0x000000080f0f7836 */ /* 0x000fe40000000000 */
[----:B--2---:R-:W-:-:S04]  /*1ec0*/  FFMA R10, R22, R10, R23 ;  /* 0x0000000a160a7223 */ /* 0x004fc80000000017 */
[----:B0-----:R-:W-:-:S04]  /*1ed0*/  FFMA R11, R11, R25, R10 ;  /* 0x000000190b0b7223 */ /* 0x001fc8000000000a */
[----:B---3--:R-:W-:-:S04]  /*1ee0*/  FFMA R11, R16, R24, R11 ;  /* 0x00000018100b7223 */ /* 0x008fc8000000000b */
[----:B----4-:R-:W-:-:S07]  /*1ef0*/  FFMA R25, R26, R28, R11 ;  /* 0x0000001c1a197223 */ /* 0x010fce000000000b */
.L_x_27:
[----:B------:R-:W-:Y:S05]  /*1f00*/  BRA.U !UP1, `(.L_x_24) ;  /* 0x0000000109d47547 */ /* 0x000fea000b800000 */
[----:B------:R-:W-:Y:S01]  /*1f10*/  UIADD3 UR8, UPT, UPT, UR18, -0x1, URZ ;  /* 0xffffffff12087890 */ /* 0x000fe2000fffe0ff */
[----:B------:R-:W-:-:S03]  /*1f20*/  ISETP.NE.AND P1, PT, R7, RZ, PT ;  /* 0x000000ff0700720c */ /* 0x000fc60003f25270 */
[----:B------:R-:W-:-:S09]  /*1f30*/  UISETP.GE.U32.AND UP0, UPT, UR8, 0x3, UPT ;  /* 0x000000030800788c */ /* 0x000fd2000bf06070 */
[----:B------:R-:W-:Y:S05]  /*1f40*/  BRA.U !UP0, `(.L_x_28) ;  /* 0x0000000108647547 */ /* 0x000fea000b800000 */
[----:B------:R-:W1:Y:S01]  /*1f50*/  LDC R9, c[0x0][0x3b0] ;  /* 0x0000ec00ff097b82 */ /* 0x000e620000000800 */
[----:B------:R-:W-:-:S07]  /*1f60*/  IADD3 R8, PT, PT, R15, UR6, RZ ;  /* 0x000000060f087c10 */ /* 0x000fce000fffe0ff */
[----:B------:R-:W2:Y:S01]  /*1f70*/  LDC.64 R26, c[0x0][0x390] ;  /* 0x0000e400ff1a7b82 */ /* 0x000ea20000000a00 */
[----:B-1----:R-:W-:-:S04]  /*1f80*/  IMAD R11, R8, R9, R13 ;  /* 0x00000009080b7224 */ /* 0x002fc800078e020d */
[----:B--2---:R-:W-:-:S04]  /*1f90*/  IMAD.WIDE R26, R11, 0x4, R26 ;  /* 0x000000040b1a7825 */ /* 0x004fc800078e021a */
[C---:B------:R-:W-:Y:S02]  /*1fa0*/  IMAD.WIDE R22, R9.reuse, 0x4, R26 ;  /* 0x0000000409167825 */ /* 0x040fe400078e021a */
[----:B------:R1:W2:Y:S02]  /*1fb0*/  LDG.E.CONSTANT R26, desc[UR16][R26.64] ;  /* 0x000000101a1a7981 */ /* 0x0002a4000c1e9900 */
[C---:B------:R-:W-:Y:S02]  /*1fc0*/  IMAD.WIDE R10, R9.reuse, 0x4, R22 ;  /* 0x00000004090a7825 */ /* 0x040fe400078e0216 */
[----:B------:R3:W4:Y:S02]  /*1fd0*/  LDG.E.CONSTANT R22, desc[UR16][R22.64] ;  /* 0x0000001016167981 */ /* 0x000724000c1e9900 */
[----:B------:R-:W-:Y:S02]  /*1fe0*/  IMAD.WIDE R8, R9, 0x4, R10 ;  /* 0x0000000409087825 */ /* 0x000fe400078e020a */
[----:B------:R-:W4:Y:S04]  /*1ff0*/  LDG.E.CONSTANT R10, desc[UR16][R10.64] ;  /* 0x000000100a0a7981 */ /* 0x000f28000c1e9900 */
[----:B------:R-:W4:Y:S01]  /*2000*/  LDG.E.CONSTANT R8, desc[UR16][R8.64] ;  /* 0x0000001008087981 */ /* 0x000f22000c1e9900 */
[----:B------:R-:W0:Y:S01]  /*2010*/  S2UR UR14, SR_CgaCtaId ;  /* 0x00000000000e79c3 */ /* 0x000e220000008800 */
[----:B------:R-:W-:-:S02]  /*2020*/  UMOV UR8, 0x400 ;  /* 0x0000040000087882 */ /* 0x000fc40000000000 */
[----:B0-----:R-:W-:-:S06]  /*2030*/  ULEA UR8, UR14, UR8, 0x18 ;  /* 0x000000080e087291 */ /* 0x001fcc000f8ec0ff */
[C---:B------:R-:W-:Y:S02]  /*2040*/  LEA R16, R15.reuse, UR8, 0x2 ;  /* 0x000000080f107c11 */ /* 0x040fe4000f8e10ff */
[----:B------:R-:W-:-:S03]  /*2050*/  IADD3 R15, PT, PT, R15, 0x4, RZ ;  /* 0x000000040f0f7810 */ /* 0x000fc60007ffe0ff */
[----:B------:R-:W2:Y:S04]  /*2060*/  LDS R18, [R16] ;  /* 0x0000000010127984 */ /* 0x000ea80000000800 */
[----:B------:R-:W4:Y:S04]  /*2070*/  LDS R24, [R16+0x4] ;  /* 0x0000040010187984 */ /* 0x000f280000000800 */
[----:B-1----:R-:W0:Y:S04]  /*2080*/  LDS R27, [R16+0x8] ;  /* 0x00000800101b7984 */ /* 0x002e280000000800 */
[----:B---3--:R-:W1:Y:S01]  /*2090*/  LDS R23, [R16+0xc] ;  /* 0x00000c0010177984 */ /* 0x008e620000000800 */
[----:B--2---:R-:W-:-:S04]  /*20a0*/  FFMA R25, R18, R26, R25 ;  /* 0x0000001a12197223 */ /* 0x004fc80000000019 */
[----:B----4-:R-:W-:-:S04]  /*20b0*/  FFMA R22, R24, R22, R25 ;  /* 0x0000001618167223 */ /* 0x010fc80000000019 */
[----:B0-----:R-:W-:-:S04]  /*20c0*/  FFMA R10, R27, R10, R22 ;  /* 0x0000000a1b0a7223 */ /* 0x001fc80000000016 */
[----:B-1----:R-:W-:-:S07]  /*20d0*/  FFMA R25, R23, R8, R10 ;  /* 0x0000000817197223 */ /* 0x002fce000000000a */
.L_x_28:
[----:B------:R-:W-:Y:S05]  /*20e0*/  @!P1 BRA `(.L_x_24) ;  /* 0x00000000005c9947 */ /* 0x000fea0003800000 */
[----:B------:R-:W2:Y:S01]  /*20f0*/  LDC R23, c[0x0][0x3b0] ;  /* 0x0000ec00ff177b82 */ /* 0x000ea20000000800 */
[----:B------:R-:W-:-:S07]  /*2100*/  VIADD R10, R15, UR6 ;  /* 0x000000060f0a7c36 */ /* 0x000fce0008000000 */
[----:B------:R-:W3:Y:S01]  /*2110*/  LDC.64 R8, c[0x0][0x390] ;  /* 0x0000e400ff087b82 */ /* 0x000ee20000000a00 */
[----:B--2---:R-:W-:-:S04]  /*2120*/  IMAD R13, R10, R23, R13 ;  /* 0x000000170a0d7224 */ /* 0x004fc800078e020d */
[----:B---3--:R-:W-:-:S05]  /*2130*/  IMAD.WIDE R8, R13, 0x4, R8 ;  /* 0x000000040d087825 */ /* 0x008fca00078e0208 */
[----:B-1----:R-:W2:Y:S01]  /*2140*/  LDG.E.CONSTANT R11, desc[UR16][R8.64] ;  /* 0x00000010080b7981 */ /* 0x002ea2000c1e9900 */
[----:B------:R-:W1:Y:S01]  /*2150*/  S2UR UR14, SR_CgaCtaId ;  /* 0x00000000000e79c3 */ /* 0x000e620000008800 */
[----:B------:R-:W-:Y:S01]  /*2160*/  UMOV UR8, 0x400 ;  /* 0x0000040000087882 */ /* 0x000fe20000000000 */
[----:B------:R-:W-:Y:S01]  /*2170*/  ISETP.NE.AND P1, PT, R7, 0x1, PT ;  /* 0x000000010700780c */ /* 0x000fe20003f25270 */
[----:B-1----:R-:W-:-:S06]  /*2180*/  ULEA UR8, UR14, UR8, 0x18 ;  /* 0x000000080e087291 */ /* 0x002fcc000f8ec0ff */
[----:B------:R-:W-:-:S05]  /*2190*/  LEA R13, R15, UR8, 0x2 ;  /* 0x000000080f0d7c11 */ /* 0x000fca000f8e10ff */
[----:B------:R-:W2:Y:S02]  /*21a0*/  LDS R10, [R13] ;  /* 0x000000000d0a7984 */ /* 0x000ea40000000800 */
[----:B--2---:R-:W-:Y:S01]  /*21b0*/  FFMA R25, R10, R11, R25 ;  /* 0x0000000b0a197223 */ /* 0x004fe20000000019 */
[----:B------:R-:W-:Y:S06]  /*21c0*/  @!P1 BRA `(.L_x_24) ;  /* 0x0000000000249947 */ /* 0x000fec0003800000 */
[----:B------:R-:W-:Y:S01]  /*21d0*/  ISETP.NE.AND P1, PT, R7, 0x2, PT ;  /* 0x000000020700780c */ /* 0x000fe20003f25270 */
[C---:B------:R-:W-:Y:S01]  /*21e0*/  IMAD.WIDE R8, R23.reuse, 0x4, R8 ;  /* 0x0000000417087825 */ /* 0x040fe200078e0208 */
[----:B------:R-:W1:Y:S11]  /*21f0*/  LDS R16, [R13+0x4] ;  /* 0x000004000d107984 */ /* 0x000e760000000800 */
[----:B------:R-:W-:Y:S01]  /*2200*/  @P1 IMAD.WIDE R10, R23, 0x4, R8 ;  /* 0x00000004170a1825 */ /* 0x000fe200078e0208 */
[----:B------:R-:W2:Y:S04]  /*2210*/  @P1 LDS R18, [R13+0x8] ;  /* 0x000008000d121984 */ /* 0x000ea80000000800 */
[----:B------:R-:W1:Y:S04]  /*2220*/  LDG.E.CONSTANT R8, desc[UR16][R8.64] ;  /* 0x0000001008087981 */ /* 0x000e68000c1e9900 */
[----:B------:R-:W2:Y:S01]  /*2230*/  @P1 LDG.E.CONSTANT R10, desc[UR16][R10.64] ;  /* 0x000000100a0a1981 */ /* 0x000ea2000c1e9900 */
[----:B-1----:R-:W-:-:S04]  /*2240*/  FFMA R25, R16, R8, R25 ;  /* 0x0000000810197223 */ /* 0x002fc80000000019 */
[----:B--2---:R-:W-:-:S07]  /*2250*/  @P1 FFMA R25, R18, R10, R25 ;  /* 0x0000000a12191223 */ /* 0x004fce0000000019 */
.L_x_24:
[----:B------:R-:W3:Y:S01]  /*2260*/  LDCU UR8, c[0x0][0x3b0] ;  /* 0x00007600ff0877ac */ /* 0x000ee20008000800 */
[C---:B------:R-:W-:Y:S01]  /*2270*/  IADD3 R9, PT, PT, R6.reuse, UR7, RZ ;  /* 0x0000000706097c10 */ /* 0x040fe2000fffe0ff */
[----:B-----5:R-:W-:Y:S01]  /*2280*/  FFMA R25, R5, R14, R25 ;  /* 0x0000000e05197223 */ /* 0x020fe20000000019 */
[----:B------:R-:W-:-:S03]  /*2290*/  IADD3 R6, PT, PT, R6, UR15, RZ ;  /* 0x0000000f06067c10 */ /* 0x000fc6000fffe0ff */
[----:B0-----:R-:W-:-:S05]  /*22a0*/  IMAD.WIDE R20, R9, 0x4, R20 ;  /* 0x0000000409147825 */ /* 0x001fca00078e0214 */
[----:B------:R0:W-:Y:S01]  /*22b0*/  STG.E desc[UR16][R20.64], R25 ;  /* 0x0000001914007986 */ /* 0x0001e2000c101910 */
[----:B---3--:R-:W-:-:S05]  /*22c0*/  IMAD.U32 R8, RZ, RZ, UR8 ;  /* 0x00000008ff087e24 */ /* 0x008fca000f8e00ff */
[----:B------:R-:W-:-:S13]  /*22d0*/  ISETP.GE.AND P1, PT, R6, R8, PT ;  /* 0x000000080600720c */ /* 0x000fda0003f26270 */
[----:B0-----:R-:W-:Y:S05]  /*22e0*/  @!P1 BRA `(.L_x_29) ;  /* 0xfffffff400049947 */ /* 0x001fea000383ffff */
.L_x_22:
[----:B------:R-:W-:Y:S05]  /*22f0*/  BSYNC.RECONVERGENT B0 ;  /* 0x0000000000007941 */ /* 0x000fea0003800200 */
.L_x_21:
[----:B------:R-:W0:Y:S01]  /*2300*/  LDCU UR6, c[0x0][0x3ac] ;  /* 0x00007580ff0677ac */ /* 0x000e220008000800 */
[----:B------:R-:W-:Y:S01]  /*2310*/  UIADD3 UR5, UPT, UPT, UR5, 0x1, URZ ;  /* 0x0000000105057890 */ /* 0x000fe2000fffe0ff */
[----:B------:R-:W-:Y:S01]  /*2320*/  UMOV UR8, UR9 ;  /* 0x0000000900087c82 */ /* 0x000fe20008000000 */
[----:B0-----:R-:W-:-:S03]  /*2330*/  UISETP.GE.AND UP0, UPT, UR12, UR6, UPT ;  /* 0x000000060c00728c */ /* 0x001fc6000bf06270 */
[----:B------:R-:W-:Y:S01]  /*2340*/  UMOV UR6, UR12 ;  /* 0x0000000c00067c82 */ /* 0x000fe20008000000 */
[----:B------:R-:W-:Y:S06]  /*2350*/  BAR.SYNC.DEFER_BLOCKING 0x0 ;  /* 0x0000000000007b1d */ /* 0x000fec0000010000 */
[----:B------:R-:W-:Y:S05]  /*2360*/  BRA.U !UP0, `(.L_x_30) ;  /* 0xffffffdd08a47547 */ /* 0x000fea000b83ffff */
.L_x_0:
[----:B------:R-:W-:-:S13]  /*2370*/  ISETP.GE.AND P0, PT, R17, R8, PT ;  /* 0x000000081100720c */ /* 0x000fda0003f06270 */
[----:B------:R-:W-:Y:S05]  /*2380*/  @P0 EXIT ;  /* 0x000000000000094d */ /* 0x000fea0003800000 */
[----:B------:R-:W0:Y:S01]  /*2390*/  LDC.64 R4, c[0x0][0x398] ;  /* 0x0000e600ff047b82 */ /* 0x000e220000000a00 */
[----:B------:R-:W3:Y:S01]  /*23a0*/  LDCU UR5, c[0x0][0x360] ;  /* 0x00006c00ff0577ac */ /* 0x000ee20008000800 */
[----:B------:R-:W4:Y:S02]  /*23b0*/  LDCU UR6, c[0x0][0x3b0] ;  /* 0x00007600ff0677ac */ /* 0x000f240008000800 */
.L_x_33:
[----:B------:R-:W-:-:S05]  /*23c0*/  IADD3 R7, PT, PT, R17, UR7, RZ ;  /* 0x0000000711077c10 */ /* 0x000fca000fffe0ff */
[----:B0-----:R-:W-:-:S05]  /*23d0*/  IMAD.WIDE R6, R7, 0x4, R4 ;  /* 0x0000000407067825 */ /* 0x001fca00078e0204 */
[----:B------:R-:W5:Y:S01]  /*23e0*/  LDG.E R0, desc[UR16][R6.64] ;  /* 0x0000001006007981 */ /* 0x000f62000c1e1900 */
[----:B------:R-:W0:Y:S01]  /*23f0*/  MUFU.RCP R2, UR4 ;  /* 0x0000000400027d08 */ /* 0x000e220008001000 */
[----:B------:R-:W-:Y:S01]  /*2400*/  MOV R3, UR4 ;  /* 0x0000000400037c02 */ /* 0x000fe20008000f00 */
[----:B------:R-:W-:Y:S04]  /*2410*/  BSSY.RECONVERGENT B0, `(.L_x_31) ;  /* 0x000000c000007945 */ /* 0x000fe80003800200 */
[----:B0-----:R-:W-:-:S04]  /*2420*/  FFMA R3, R2, -R3, 1 ;  /* 0x3f80000002037423 */ /* 0x001fc80000000803 */
[----:B------:R-:W-:Y:S01]  /*2430*/  FFMA R3, R2, R3, R2 ;  /* 0x0000000302037223 */ /* 0x000fe20000000002 */
[----:B-----5:R-:W0:Y:S03]  /*2440*/  FCHK P0, R0, UR4 ;  /* 0x0000000400007d02 */ /* 0x020e260008000000 */
[----:B------:R-:W-:-:S04]  /*2450*/  FFMA R2, R0, R3, RZ ;  /* 0x0000000300027223 */ /* 0x000fc800000000ff */
[----:B------:R-:W-:-:S04]  /*2460*/  FFMA R8, R2, -UR4, R0 ;  /* 0x8000000402087c23 */ /* 0x000fc80008000000 */
[----:B------:R-:W-:Y:S01]  /*2470*/  FFMA R3, R3, R8, R2 ;  /* 0x0000000803037223 */ /* 0x000fe20000000002 */
[----:B0-----:R-:W-:Y:S06]  /*2480*/  @!P0 BRA `(.L_x_32) ;  /* 0x0000000000108947 */ /* 0x001fec0003800000 */
[----:B------:R-:W-:Y:S01]  /*2490*/  IMAD.U32 R3, RZ, RZ, UR4 ;  /* 0x00000004ff037e24 */ /* 0x000fe2000f8e00ff */
[----:B------:R-:W-:-:S07]  /*24a0*/  MOV R2, 0x24c0 ;  /* 0x000024c000027802 */ /* 0x000fce0000000f00 */
[----:B-1234-:R-:W-:Y:S05]  /*24b0*/  CALL.REL.NOINC `($__internal_0_$__cuda_sm3x_div_rn_noftz_f32_slowpath) ;  /* 0x0000000400407944 */ /* 0x01efea0003c00000 */
[----:B------:R-:W-:-:S07]  /*24c0*/  MOV R3, R0 ;  /* 0x0000000000037202 */ /* 0x000fce0000000f00 */
.L_x_32:
[----:B---34-:R-:W-:Y:S05]  /*24d0*/  BSYNC.RECONVERGENT B0 ;  /* 0x0000000000007941 */ /* 0x018fea0003800200 */
.L_x_31:
[----:B------:R0:W-:Y:S01]  /*24e0*/  STG.E desc[UR16][R6.64], R3 ;  /* 0x0000000306007986 */ /* 0x0001e2000c101910 */
[----:B------:R-:W-:-:S04]  /*24f0*/  IADD3 R17, PT, PT, R17, UR5, RZ ;  /* 0x0000000511117c10 */ /* 0x000fc8000fffe0ff */
[----:B------:R-:W-:-:S13]  /*2500*/  ISETP.GE.AND P0, PT, R17, UR6, PT ;  /* 0x0000000611007c0c */ /* 0x000fda000bf06270 */
[----:B0-----:R-:W-:Y:S05]  /*2510*/  @!P0 BRA `(.L_x_33) ;  /* 0xfffffffc00a88947 */ /* 0x001fea000383ffff */
[----:B------:R-:W-:Y:S05]  /*2520*/  EXIT ;  /* 0x000000000000794d */ /* 0x000fea0003800000 */
.L_x_15:
[----:B------:R-:W-:Y:S02]  /*2530*/  HFMA2 R15, -RZ, RZ, 0, 9.5367431640625e-07 ;  /* 0x00000010ff0f7431 */ /* 0x000fe400000001ff */
[----:B-1----:R-:W-:Y:S01]  /*2540*/  IMAD.MOV.U32 R14, RZ, RZ, R5 ;  /* 0x000000ffff0e7224 */ /* 0x002fe200078e0005 */
[----:B------:R-:W-:Y:S01]  /*2550*/  MOV R16, 0x1f ;  /* 0x0000001f00107802 */ /* 0x000fe20000000f00 */
[----:B------:R-:W-:-:S07]  /*2560*/  IMAD.MOV.U32 R13, RZ, RZ, -0x1 ;  /* 0xffffffffff0d7424 */ /* 0x000fce00078e00ff */
[----:B0-----:R-:W-:Y:S05]  /*2570*/  WARPSYNC.COLLECTIVE R13, `(.L_x_34) ;  /* 0x000000000d087348 */ /* 0x001fea0003c00000 */
[----:B------:R1:W2:Y:S02]  /*2580*/  SHFL.BFLY P1, R11, R14, R15, R16 ;  /* 0x0c00000f0e0b7389 */ /* 0x0002a40000020010 */
[----:B012---:R-:W-:Y:S05]  /*2590*/  ENDCOLLECTIVE ;  /* 0x000000000000791b */ /* 0x007fea0003800000 */
.L_x_34:
[----:B------:R-:W-:Y:S01]  /*25a0*/  IMAD.MOV.U32 R15, RZ, RZ, 0x8 ;  /* 0x00000008ff0f7424 */ /* 0x000fe200078e00ff */
[----:B------:R-:W-:-:S04]  /*25b0*/  MOV R8, R11 ;  /* 0x0000000b00087202 */ /* 0x000fc80000000f00 */
[----:B------:R-:W-:-:S04]  /*25c0*/  FMNMX R8, R8, R5, !PT ;  /* 0x0000000508087209 */ /* 0x000fc80007800000 */
[----:B------:R-:W-:-:S07]  /*25d0*/  MOV R14, R8 ;  /* 0x00000008000e7202 */ /* 0x000fce0000000f00 */
[----:B------:R-:W-:Y:S05]  /*25e0*/  WARPSYNC.COLLECTIVE R13, `(.L_x_35) ;  /* 0x000000000d087348 */ /* 0x000fea0003c00000 */
[----:B------:R0:W1:Y:S02]  /*25f0*/  SHFL.BFLY P1, R11, R14, R15, R16 ;  /* 0x0c00000f0e0b7389 */ /* 0x0000640000020010 */
[----:B01----:R-:W-:Y:S05]  /*2600*/  ENDCOLLECTIVE ;  /* 0x000000000000791b */ /* 0x003fea0003800000 */
.L_x_35:
[----:B------:R-:W-:Y:S01]  /*2610*/  IMAD.MOV.U32 R15, RZ, RZ, 0x4 ;  /* 0x00000004ff0f7424 */ /* 0x000fe200078e00ff */
[----:B------:R-:W-:-:S04]  /*2620*/  MOV R7, R11 ;  /* 0x0000000b00077202 */ /* 0x000fc80000000f00 */
[----:B------:R-:W-:-:S04]  /*2630*/  FMNMX R7, R8, R7, !PT ;  /* 0x0000000708077209 */ /* 0x000fc80007800000 */
[----:B------:R-:W-:-:S07]  /*2640*/  MOV R14, R7 ;  /* 0x00000007000e7202 */ /* 0x000fce0000000f00 */
[----:B------:R-:W-:Y:S05]  /*2650*/  WARPSYNC.COLLECTIVE R13, `(.L_x_36) ;  /* 0x000000000d087348 */ /* 0x000fea0003c00000 */
[----:B------:R0:W1:Y:S02]  /*2660*/  SHFL.BFLY P1, R11, R14, R15, R16 ;  /* 0x0c00000f0e0b7389 */ /* 0x0000640000020010 */
[----:B01----:R-:W-:Y:S05]  /*2670*/  ENDCOLLECTIVE ;  /* 0x000000000000791b */ /* 0x003fea0003800000 */
.L_x_36:
[----:B------:R-:W-:Y:S01]  /*2680*/  IMAD.MOV.U32 R15, RZ, RZ, 0x2 ;  /* 0x00000002ff0f7424 */ /* 0x000fe200078e00ff */
[----:B------:R-:W-:-:S04]  /*2690*/  MOV R10, R11 ;  /* 0x0000000b000a7202 */ /* 0x000fc80000000f00 */
[----:B------:R-:W-:-:S04]  /*26a0*/  FMNMX R10, R7, R10, !PT ;  /* 0x0000000a070a7209 */ /* 0x000fc80007800000 */
[----:B------:R-:W-:-:S07]  /*26b0*/  MOV R14, R10 ;  /* 0x0000000a000e7202 */ /* 0x000fce0000000f00 */
[----:B------:R-:W-:Y:S05]  /*26c0*/  WARPSYNC.COLLECTIVE R13, `(.L_x_37) ;  /* 0x000000000d087348 */ /* 0x000fea0003c00000 */
[----:B------:R0:W1:Y:S02]  /*26d0*/  SHFL.BFLY P1, R11, R14, R15, R16 ;  /* 0x0c00000f0e0b7389 */ /* 0x0000640000020010 */
[----:B01----:R-:W-:Y:S05]  /*26e0*/  ENDCOLLECTIVE ;  /* 0x000000000000791b */ /* 0x003fea0003800000 */
.L_x_37:
[----:B------:R-:W-:Y:S01]  /*26f0*/  IMAD.MOV.U32 R15, RZ, RZ, 0x1 ;  /* 0x00000001ff0f7424 */ /* 0x000fe200078e00ff */
[----:B------:R-:W-:-:S04]  /*2700*/  MOV R9, R11 ;  /* 0x0000000b00097202 */ /* 0x000fc80000000f00 */
[----:B------:R-:W-:-:S04]  /*2710*/  FMNMX R9, R10, R9, !PT ;  /* 0x000000090a097209 */ /* 0x000fc80007800000 */
[----:B------:R-:W-:-:S07]  /*2720*/  MOV R14, R9 ;  /* 0x00000009000e7202 */ /* 0x000fce0000000f00 */
[----:B------:R-:W-:Y:S05]  /*2730*/  WARPSYNC.COLLECTIVE R13, `(.L_x_38) ;  /* 0x000000000d087348 */ /* 0x000fea0003c00000 */
[----:B------:R0:W1:Y:S02]  /*2740*/  SHFL.BFLY P1, R11, R14, R15, R16 ;  /* 0x0c00000f0e0b7389 */ /* 0x0000640000020010 */
[----:B01----:R-:W-:Y:S05]  /*2750*/  ENDCOLLECTIVE ;  /* 0x000000000000791b */ /* 0x003fea0003800000 */
.L_x_38:
[----:B------:R-:W-:Y:S01]  /*2760*/  MOV R12, R11 ;  /* 0x0000000b000c7202 */ /* 0x000fe20000000f00 */
[----:B------:R-:W-:Y:S06]  /*2770*/  BRA `(.L_x_39) ;  /* 0xffffffe800647947 */ /* 0x000fec000383ffff */
.L_x_20:
[----:B------:R-:W-:Y:S01]  /*2780*/  HFMA2 R16, -RZ, RZ, 0, 1.847743988037109375e-06 ;  /* 0x0000001fff107431 */ /* 0x000fe200000001ff */
[----:B-1----:R-:W-:Y:S01]  /*2790*/  MOV R14, R6 ;  /* 0x00000006000e7202 */ /* 0x002fe20000000f00 */
[----:B------:R-:W-:Y:S01]  /*27a0*/  IMAD.MOV.U32 R15, RZ, RZ, 0x10 ;  /* 0x00000010ff0f7424 */ /* 0x000fe200078e00ff */
[----:B------:R-:W-:-:S07]  /*27b0*/  MOV R13, 0xffffffff ;  /* 0xffffffff000d7802 */ /* 0x000fce0000000f00 */
[----:B0-----:R-:W-:Y:S05]  /*27c0*/  WARPSYNC.COLLECTIVE R13, `(.L_x_40) ;  /* 0x000000000d087348 */ /* 0x001fea0003c00000 */
[----:B------:R1:W2:Y:S02]  /*27d0*/  SHFL.BFLY P1, R11, R14, R15, R16 ;  /* 0x0c00000f0e0b7389 */ /* 0x0002a40000020010 */
[----:B012---:R-:W-:Y:S05]  /*27e0*/  ENDCOLLECTIVE ;  /* 0x000000000000791b */ /* 0x007fea0003800000 */
.L_x_40:
[----:B------:R-:W-:Y:S02]  /*27f0*/  HFMA2 R15, -RZ, RZ, 0, 4.76837158203125e-07 ;  /* 0x00000008ff0f7431 */ /* 0x000fe400000001ff */
[----:B------:R-:W-:-:S04]  /*2800*/  IMAD.MOV.U32 R7, RZ, RZ, R11 ;  /* 0x000000ffff077224 */ /* 0x000fc800078e000b */
[----:B------:R-:W-:-:S05]  /*2810*/  FADD R7, R7, R6 ;  /* 0x0000000607077221 */ /* 0x000fca0000000000 */
[----:B------:R-:W-:-:S07]  /*2820*/  MOV R14, R7 ;  /* 0x00000007000e7202 */ /* 0x000fce0000000f00 */
[----:B------:R-:W-:Y:S05]  /*2830*/  WARPSYNC.COLLECTIVE R13, `(.L_x_41) ;  /* 0x000000000d087348 */ /* 0x000fea0003c00000 */
[----:B------:R0:W1:Y:S02]  /*2840*/  SHFL.BFLY P1, R11, R14, R15, R16 ;  /* 0x0c00000f0e0b7389 */ /* 0x0000640000020010 */
[----:B01----:R-:W-:Y:S05]  /*2850*/  ENDCOLLECTIVE ;  /* 0x000000000000791b */ /* 0x003fea0003800000 */
.L_x_41:
[----:B------:R-:W-:Y:S02]  /*2860*/  HFMA2 R15, -RZ, RZ, 0, 2.384185791015625e-07 ;  /* 0x00000004ff0f7431 */ /* 0x000fe400000001ff */
[----:B------:R-:W-:-:S04]  /*2870*/  IMAD.MOV.U32 R8, RZ, RZ, R11 ;  /* 0x000000ffff087224 */ /* 0x000fc800078e000b */
[----:B------:R-:W-:-:S05]  /*2880*/  FADD R8, R7, R8 ;  /* 0x0000000807087221 */ /* 0x000fca0000000000 */
[----:B------:R-:W-:-:S07]  /*2890*/  MOV R14, R8 ;  /* 0x00000008000e7202 */ /* 0x000fce0000000f00 */
[----:B------:R-:W-:Y:S05]  /*28a0*/  WARPSYNC.COLLECTIVE R13, `(.L_x_42) ;  /* 0x000000000d087348 */ /* 0x000fea0003c00000 */
[----:B------:R0:W1:Y:S02]  /*28b0*/  SHFL.BFLY P1, R11, R14, R15, R16 ;  /* 0x0c00000f0e0b7389 */ /* 0x0000640000020010 */
[----:B01----:R-:W-:Y:S05]  /*28c0*/  ENDCOLLECTIVE ;  /* 0x000000000000791b */ /* 0x003fea0003800000 */
.L_x_42:
[----:B------:R-:W-:Y:S02]  /*28d0*/  HFMA2 R15, -RZ, RZ, 0, 1.1920928955078125e-07 ;  /* 0x00000002ff0f7431 */ /* 0x000fe400000001ff */
[----:B------:R-:W-:-:S04]  /*28e0*/  IMAD.MOV.U32 R9, RZ, RZ, R11 ;  /* 0x000000ffff097224 */ /* 0x000fc800078e000b */
[----:B------:R-:W-:-:S05]  /*28f0*/  FADD R9, R8, R9 ;  /* 0x0000000908097221 */ /* 0x000fca0000000000 */
[----:B------:R-:W-:-:S07]  /*2900*/  MOV R14, R9 ;  /* 0x00000009000e7202 */ /* 0x000fce0000000f00 */
[----:B------:R-:W-:Y:S05]  /*2910*/  WARPSYNC.COLLECTIVE R13, `(.L_x_43) ;  /* 0x000000000d087348 */ /* 0x000fea0003c00000 */
[----:B------:R0:W1:Y:S02]  /*2920*/  SHFL.BFLY P1, R11, R14, R15, R16 ;  /* 0x0c00000f0e0b7389 */ /* 0x0000640000020010 */
[----:B01----:R-:W-:Y:S05]  /*2930*/  ENDCOLLECTIVE ;  /* 0x000000000000791b */ /* 0x003fea0003800000 */
.L_x_43:
[----:B------:R-:W-:Y:S02]  /*2940*/  HFMA2 R15, -RZ, RZ, 0, 5.9604644775390625e-08 ;  /* 0x00000001ff0f7431 */ /* 0x000fe400000001ff */
[----:B------:R-:W-:-:S04]  /*2950*/  IMAD.MOV.U32 R10, RZ, RZ, R11 ;  /* 0x000000ffff0a7224 */ /* 0x000fc800078e000b */
[----:B------:R-:W-:-:S05]  /*2960*/  FADD R10, R9, R10 ;  /* 0x0000000a090a7221 */ /* 0x000fca0000000000 */
[----:B------:R-:W-:-:S07]  /*2970*/  MOV R14, R10 ;  /* 0x0000000a000e7202 */ /* 0x000fce0000000f00 */
[----:B------:R-:W-:Y:S05]  /*2980*/  WARPSYNC.COLLECTIVE R13, `(.L_x_44) ;  /* 0x000000000d087348 */ /* 0x000fea0003c00000 */
[----:B------:R0:W1:Y:S02]  /*2990*/  SHFL.BFLY P1, R11, R14, R15, R16 ;  /* 0x0c00000f0e0b7389 */ /* 0x0000640000020010 */
[----:B01----:R-:W-:Y:S05]  /*29a0*/  ENDCOLLECTIVE ;  /* 0x000000000000791b */ /* 0x003fea0003800000 */
.L_x_44:
[----:B------:R-:W-:Y:S05]  /*29b0*/  BRA `(.L_x_45) ;  /* 0xffffffe800fc7947 */ /* 0x000fea000383ffff */
        .weak           $__internal_0_$__cuda_sm3x_div_rn_noftz_f32_slowpath
        .type           $__internal_0_$__cuda_sm3x_div_rn_noftz_f32_slowpath,@function
        .size           $__internal_0_$__cuda_sm3x_div_rn_noftz_f32_slowpath,(.L_x_446 - $__internal_0_$__cuda_sm3x_div_rn_noftz_f32_slowpath)
$__internal_0_$__cuda_sm3x_div_rn_noftz_f32_slowpath:
[----:B------:R-:W-:Y:S01]  /*29c0*/  SHF.R.U32.HI R9, RZ, 0x17, R3 ;  /* 0x00000017ff097819 */ /* 0x000fe20000011603 */
[----:B------:R-:W-:Y:S01]  /*29d0*/  BSSY.RECONVERGENT B1, `(.L_x_46) ;  /* 0x0000063000017945 */ /* 0x000fe20003800200 */
[----:B------:R-:W-:Y:S02]  /*29e0*/  SHF.R.U32.HI R8, RZ, 0x17, R0 ;  /* 0x00000017ff087819 */ /* 0x000fe40000011600 */
[----:B------:R-:W-:Y:S02]  /*29f0*/  LOP3.LUT R9, R9, 0xff, RZ, 0xc0, !PT ;  /* 0x000000ff09097812 */ /* 0x000fe400078ec0ff */
[----:B------:R-:W-:Y:S02]  /*2a00*/  LOP3.LUT R14, R8, 0xff, RZ, 0xc0, !PT ;  /* 0x000000ff080e7812 */ /* 0x000fe400078ec0ff */
[----:B------:R-:W-:Y:S01]  /*2a10*/  MOV R10, R0 ;  /* 0x00000000000a7202 */ /* 0x000fe20000000f00 */
[----:B------:R-:W-:Y:S01]  /*2a20*/  VIADD R12, R9, 0xffffffff ;  /* 0xffffffff090c7836 */ /* 0x000fe20000000000 */
[----:B------:R-:W-:-:S04]  /*2a30*/  IADD3 R11, PT, PT, R14, -0x1, RZ ;  /* 0xffffffff0e0b7810 */ /* 0x000fc80007ffe0ff */
[----:B------:R-:W-:-:S04]  /*2a40*/  ISETP.GT.U32.AND P0, PT, R12, 0xfd, PT ;  /* 0x000000fd0c00780c */ /* 0x000fc80003f04070 */
[----:B------:R-:W-:-:S13]  /*2a50*/  ISETP.GT.U32.OR P0, PT, R11, 0xfd, P0 ;  /* 0x000000fd0b00780c */ /* 0x000fda0000704470 */
[----:B------:R-:W-:Y:S01]  /*2a60*/  @!P0 IMAD.MOV.U32 R8, RZ, RZ, RZ ;  /* 0x000000ffff088224 */ /* 0x000fe200078e00ff */
[----:B------:R-:W-:Y:S06]  /*2a70*/  @!P0 BRA `(.L_x_47) ;  /* 0x00000000005c8947 */ /* 0x000fec0003800000 */
[----:B------:R-:W-:Y:S02]  /*2a80*/  FSETP.GTU.FTZ.AND P1, PT, |R3|, +INF , PT ;  /* 0x7f8000000300780b */ /* 0x000fe40003f3c200 */
[----:B------:R-:W-:-:S04]  /*2a90*/  FSETP.GTU.FTZ.AND P0, PT, |R0|, +INF , PT ;  /* 0x7f8000000000780b */ /* 0x000fc80003f1c200 */
[----:B------:R-:W-:-:S13]  /*2aa0*/  PLOP3.LUT P0, PT, P0, P1, PT, 0xf8, 0x8f ;  /* 0x00000000008f781c */ /* 0x000fda0000703f70 */
[----:B------:R-:W-:Y:S05]  /*2ab0*/  @P0 BRA `(.L_x_48) ;  /* 0x00000004004c0947 */ /* 0x000fea0003800000 */
[----:B------:R-:W-:-:S13]  /*2ac0*/  LOP3.LUT P0, RZ, R3, 0x7fffffff, R10, 0xc8, !PT ;  /* 0x7fffffff03ff7812 */ /* 0x000fda000780c80a */
[----:B------:R-:W-:Y:S05]  /*2ad0*/  @!P0 BRA `(.L_x_49) ;  /* 0x00000004003c8947 */ /* 0x000fea0003800000 */
[C---:B------:R-:W-:Y:S02]  /*2ae0*/  FSETP.NEU.FTZ.AND P2, PT, |R0|.reuse, +INF , PT ;  /* 0x7f8000000000780b */ /* 0x040fe40003f5d200 */
[----:B------:R-:W-:Y:S02]  /*2af0*/  FSETP.NEU.FTZ.AND P1, PT, |R3|, +INF , PT ;  /* 0x7f8000000300780b */ /* 0x000fe40003f3d200 */
[----:B------:R-:W-:-:S11]  /*2b00*/  FSETP.NEU.FTZ.AND P0, PT, |R0|, +INF , PT ;  /* 0x7f8000000000780b */ /* 0x000fd60003f1d200 */
[----:B------:R-:W-:Y:S05]  /*2b10*/  @!P1 BRA !P2, `(.L_x_49) ;  /* 0x00000004002c9947 */ /* 0x000fea0005000000 */
[----:B------:R-:W-:-:S04]  /*2b20*/  LOP3.LUT P2, RZ, R10, 0x7fffffff, RZ, 0xc0, !PT ;  /* 0x7fffffff0aff7812 */ /* 0x000fc8000784c0ff */
[----:B------:R-:W-:-:S13]  /*2b30*/  PLOP3.LUT P1, PT, P1, P2, PT, 0x2f, 0xf2 ;  /* 0x0000000000f2781c */ /* 0x000fda0000f24577 */
[----:B------:R-:W-:Y:S05]  /*2b40*/  @P1 BRA `(.L_x_50) ;  /* 0x0000000400181947 */ /* 0x000fea0003800000 */
[----:B------:R-:W-:-:S04]  /*2b50*/  LOP3.LUT P1, RZ, R3, 0x7fffffff, RZ, 0xc0, !PT ;  /* 0x7fffffff03ff7812 */ /* 0x000fc8000782c0ff */
[----:B------:R-:W-:-:S13]  /*2b60*/  PLOP3.LUT P0, PT, P0, P1, PT, 0x2f, 0xf2 ;  /* 0x0000000000f2781c */ /* 0x000fda0000702577 */
[----:B------:R-:W-:Y:S05]  /*2b70*/  @P0 BRA `(.L_x_51) ;  /* 0x0000000400000947 */ /* 0x000fea0003800000 */
[----:B------:R-:W-:Y:S02]  /*2b80*/  ISETP.GE.AND P0, PT, R11, RZ, PT ;  /* 0x000000ff0b00720c */ /* 0x000fe40003f06270 */
[----:B------:R-:W-:-:S11]  /*2b90*/  ISETP.GE.AND P1, PT, R12, RZ, PT ;  /* 0x000000ff0c00720c */ /* 0x000fd60003f26270 */
[----:B------:R-:W-:Y:S01]  /*2ba0*/  @P0 MOV R8, RZ ;  /* 0x000000ff00080202 */ /* 0x000fe20000000f00 */
[----:B------:R-:W-:Y:S01]  /*2bb0*/  @!P0 FFMA R10, R0, 1.84467440737095516160e+19, RZ ;  /* 0x5f800000000a8823 */ /* 0x000fe200000000ff */
[----:B------:R-:W-:Y:S01]  /*2bc0*/  @!P0 MOV R8, 0xffffffc0 ;  /* 0xffffffc000088802 */ /* 0x000fe20000000f00 */
[----:B------:R-:W-:-:S04]  /*2bd0*/  @!P1 FFMA R3, R3, 1.84467440737095516160e+19, RZ ;  /* 0x5f80000003039823 */ /* 0x000fc800000000ff */
[----:B------:R-:W-:-:S07]  /*2be0*/  @!P1 VIADD R8, R8, 0x40 ;  /* 0x0000004008089836 */ /* 0x000fce0000000000 */
.L_x_47:
[----:B------:R-:W-:Y:S01]  /*2bf0*/  LEA R0, R9, 0xc0800000, 0x17 ;  /* 0xc080000009007811 */ /* 0x000fe200078eb8ff */
[----:B------:R-:W-:Y:S03]  /*2c00*/  BSSY.RECONVERGENT B2, `(.L_x_52) ;  /* 0x0000036000027945 */ /* 0x000fe60003800200 */
[----:B------:R-:W-:Y:S02]  /*2c10*/  IADD3 R11, PT, PT, -R0, R3, RZ ;  /* 0x00000003000b7210 */ /* 0x000fe40007ffe1ff */
[----:B------:R-:W-:Y:S02]  /*2c20*/  IADD3 R3, PT, PT, R14, -0x7f, RZ ;  /* 0xffffff810e037810 */ /* 0x000fe40007ffe0ff */
[----:B------:R-:W0:Y:S01]  /*2c30*/  MUFU.RCP R12, R11 ;  /* 0x0000000b000c7308 */ /* 0x000e220000001000 */
[----:B------:R-:W-:Y:S01]  /*2c40*/  FADD.FTZ R13, -R11, -RZ ;  /* 0x800000ff0b0d7221 */ /* 0x000fe20000010100 */
[C---:B------:R-:W-:Y:S01]  /*2c50*/  IADD3 R9, PT, PT, R3.reuse, 0x7f, -R9 ;  /* 0x0000007f03097810 */ /* 0x040fe20007ffe809 */
[----:B------:R-:W-:-:S04]  /*2c60*/  IMAD R0, R3, -0x800000, R10 ;  /* 0xff80000003007824 */ /* 0x000fc800078e020a */
[----:B------:R-:W-:Y:S02]  /*2c70*/  IMAD.IADD R9, R9, 0x1, R8 ;  /* 0x0000000109097824 */ /* 0x000fe400078e0208 */
[----:B0-----:R-:W-:-:S04]  /*2c80*/  FFMA R15, R12, R13, 1 ;  /* 0x3f8000000c0f7423 */ /* 0x001fc8000000000d */
[----:B------:R-:W-:-:S04]  /*2c90*/  FFMA R19, R12, R15, R12 ;  /* 0x0000000f0c137223 */ /* 0x000fc8000000000c */
[----:B------:R-:W-:-:S04]  /*2ca0*/  FFMA R10, R0, R19, RZ ;  /* 0x00000013000a7223 */ /* 0x000fc800000000ff */
[----:B------:R-:W-:-:S04]  /*2cb0*/  FFMA R15, R13, R10, R0 ;  /* 0x0000000a0d0f7223 */ /* 0x000fc80000000000 */
[----:B------:R-:W-:-:S04]  /*2cc0*/  FFMA R10, R19, R15, R10 ;  /* 0x0000000f130a7223 */ /* 0x000fc8000000000a */
[----:B------:R-:W-:-:S04]  /*2cd0*/  FFMA R13, R13, R10, R0 ;  /* 0x0000000a0d0d7223 */ /* 0x000fc80000000000 */
[----:B------:R-:W-:-:S05]  /*2ce0*/  FFMA R0, R19, R13, R10 ;  /* 0x0000000d13007223 */ /* 0x000fca000000000a */
[----:B------:R-:W-:-:S04]  /*2cf0*/  SHF.R.U32.HI R3, RZ, 0x17, R0 ;  /* 0x00000017ff037819 */ /* 0x000fc80000011600 */
[----:B------:R-:W-:-:S04]  /*2d00*/  LOP3.LUT R3, R3, 0xff, RZ, 0xc0, !PT ;  /* 0x000000ff03037812 */ /* 0x000fc800078ec0ff */
[----:B------:R-:W-:-:S04]  /*2d10*/  IADD3 R11, PT, PT, R3, R9, RZ ;  /* 0x00000009030b7210 */ /* 0x000fc80007ffe0ff */
[----:B------:R-:W-:-:S04]  /*2d20*/  IADD3 R3, PT, PT, R11, -0x1, RZ ;  /* 0xffffffff0b037810 */ /* 0x000fc80007ffe0ff */
[----:B------:R-:W-:-:S13]  /*2d30*/  ISETP.GE.U32.AND P0, PT, R3, 0xfe, PT ;  /* 0x000000fe0300780c */ /* 0x000fda0003f06070 */
[----:B------:R-:W-:Y:S05]  /*2d40*/  @!P0 BRA `(.L_x_53) ;  /* 0x0000000000808947 */ /* 0x000fea0003800000 */
[----:B------:R-:W-:-:S13]  /*2d50*/  ISETP.GT.AND P0, PT, R11, 0xfe, PT ;  /* 0x000000fe0b00780c */ /* 0x000fda0003f04270 */
[----:B------:R-:W-:Y:S05]  /*2d60*/  @P0 BRA `(.L_x_54) ;  /* 0x00000000006c0947 */ /* 0x000fea0003800000 */
[----:B------:R-:W-:-:S13]  /*2d70*/  ISETP.GE.AND P0, PT, R11, 0x1, PT ;  /* 0x000000010b00780c */ /* 0x000fda0003f06270 */
[----:B------:R-:W-:Y:S05]  /*2d80*/  @P0 BRA `(.L_x_55) ;  /* 0x0000000000740947 */ /* 0x000fea0003800000 */
[----:B------:R-:W-:Y:S02]  /*2d90*/  ISETP.GE.AND P0, PT, R11, -0x18, PT ;  /* 0xffffffe80b00780c */ /* 0x000fe40003f06270 */
[----:B------:R-:W-:-:S11]  /*2da0*/  LOP3.LUT R0, R0, 0x80000000, RZ, 0xc0, !PT ;  /* 0x8000000000007812 */ /* 0x000fd600078ec0ff */
[----:B------:R-:W-:Y:S05]  /*2db0*/  @!P0 BRA `(.L_x_55) ;  /* 0x0000000000688947 */ /* 0x000fea0003800000 */
[CCC-:B------:R-:W-:Y:S01]  /*2dc0*/  FFMA.RZ R3, R19.reuse, R13.reuse, R10.reuse ;  /* 0x0000000d13037223 */ /* 0x1c0fe2000000c00a */
[-CC-:B------:R-:W-:Y:S01]  /*2dd0*/  FFMA.RM R8, R19, R13.reuse, R10.reuse ;  /* 0x0000000d13087223 */ /* 0x180fe2000000400a */
[C---:B------:R-:W-:Y:S02]  /*2de0*/  ISETP.NE.AND P2, PT, R11.reuse, RZ, PT ;  /* 0x000000ff0b00720c */ /* 0x040fe40003f45270 */
[----:B------:R-:W-:Y:S02]  /*2df0*/  ISETP.NE.AND P1, PT, R11, RZ, PT ;  /* 0x000000ff0b00720c */ /* 0x000fe40003f25270 */
[----:B------:R-:W-:Y:S01]  /*2e00*/  LOP3.LUT R9, R3, 0x7fffff, RZ, 0xc0, !PT ;  /* 0x007fffff03097812 */ /* 0x000fe200078ec0ff */
[----:B------:R-:W-:Y:S01]  /*2e10*/  FFMA.RP R3, R19, R13, R10 ;  /* 0x0000000d13037223 */ /* 0x000fe2000000800a */
[----:B------:R-:W-:Y:S01]  /*2e20*/  IADD3 R10, PT, PT, R11, 0x20, RZ ;  /* 0x000000200b0a7810 */ /* 0x000fe20007ffe0ff */
[----:B------:R-:W-:Y:S01]  /*2e30*/  IMAD.MOV R11, RZ, RZ, -R11 ;  /* 0x000000ffff0b7224 */ /* 0x000fe200078e0a0b */
[----:B------:R-:W-:-:S02]  /*2e40*/  LOP3.LUT R9, R9, 0x800000, RZ, 0xfc, !PT ;  /* 0x0080000009097812 */ /* 0x000fc400078efcff */
[----:B------:R-:W-:Y:S02]  /*2e50*/  FSETP.NEU.FTZ.AND P0, PT, R3, R8, PT ;  /* 0x000000080300720b */ /* 0x000fe40003f1d000 */
[----:B------:R-:W-:Y:S02]  /*2e60*/  SHF.L.U32 R10, R9, R10, RZ ;  /* 0x0000000a090a7219 */ /* 0x000fe400000006ff */
[----:B------:R-:W-:Y:S02]  /*2e70*/  SEL R8, R11, RZ, P2 ;  /* 0x000000ff0b087207 */ /* 0x000fe40001000000 */
[----:B------:R-:W-:Y:S02]  /*2e80*/  ISETP.NE.AND P1, PT, R10, RZ, P1 ;  /* 0x000000ff0a00720c */ /* 0x000fe40000f25270 */
[----:B------:R-:W-:Y:S02]  /*2e90*/  SHF.R.U32.HI R8, RZ, R8, R9 ;  /* 0x00000008ff087219 */ /* 0x000fe40000011609 */
[----:B------:R-:W-:-:S02]  /*2ea0*/  PLOP3.LUT P0, PT, P0, P1, PT, 0xf8, 0x8f ;  /* 0x00000000008f781c */ /* 0x000fc40000703f70 */
[----:B------:R-:W-:Y:S02]  /*2eb0*/  SHF.R.U32.HI R10, RZ, 0x1, R8 ;  /* 0x00000001ff0a7819 */ /* 0x000fe40000011608 */
[----:B------:R-:W-:-:S04]  /*2ec0*/  SEL R3, RZ, 0x1, !P0 ;  /* 0x00000001ff037807 */ /* 0x000fc80004000000 */
[----:B------:R-:W-:-:S04]  /*2ed0*/  LOP3.LUT R3, R3, 0x1, R10, 0xf8, !PT ;  /* 0x0000000103037812 */ /* 0x000fc800078ef80a */
[----:B------:R-:W-:-:S04]  /*2ee0*/  LOP3.LUT R3, R3, R8, RZ, 0xc0, !PT ;  /* 0x0000000803037212 */ /* 0x000fc800078ec0ff */
[----:B------:R-:W-:-:S04]  /*2ef0*/  IADD3 R3, PT, PT, R10, R3, RZ ;  /* 0x000000030a037210 */ /* 0x000fc80007ffe0ff */
[----:B------:R-:W-:Y:S01]  /*2f00*/  LOP3.LUT R0, R3, R0, RZ, 0xfc, !PT ;  /* 0x0000000003007212 */ /* 0x000fe200078efcff */
[----:B------:R-:W-:Y:S06]  /*2f10*/  BRA `(.L_x_55) ;  /* 0x0000000000107947 */ /* 0x000fec0003800000 */
.L_x_54:
[----:B------:R-:W-:-:S04]  /*2f20*/  LOP3.LUT R0, R0, 0x80000000, RZ, 0xc0, !PT ;  /* 0x8000000000007812 */ /* 0x000fc800078ec0ff */
[----:B------:R-:W-:Y:S01]  /*2f30*/  LOP3.LUT R0, R0, 0x7f800000, RZ, 0xfc, !PT ;  /* 0x7f80000000007812 */ /* 0x000fe200078efcff */
[----:B------:R-:W-:Y:S06]  /*2f40*/  BRA `(.L_x_55) ;  /* 0x0000000000047947 */ /* 0x000fec0003800000 */
.L_x_53:
[----:B------:R-:W-:-:S07]  /*2f50*/  LEA R0, R9, R0, 0x17 ;  /* 0x0000000009007211 */ /* 0x000fce00078eb8ff */
.L_x_55:
[----:B------:R-:W-:Y:S05]  /*2f60*/  BSYNC.RECONVERGENT B2 ;  /* 0x0000000000027941 */ /* 0x000fea0003800200 */
.L_x_52:
[----:B------:R-:W-:Y:S05]  /*2f70*/  BRA `(.L_x_56) ;  /* 0x0000000000207947 */ /* 0x000fea0003800000 */
.L_x_51:
[----:B------:R-:W-:-:S04]  /*2f80*/  LOP3.LUT R0, R3, 0x80000000, R10, 0x48, !PT ;  /* 0x8000000003007812 */ /* 0x000fc800078e480a */
[----:B------:R-:W-:Y:S01]  /*2f90*/  LOP3.LUT R0, R0, 0x7f800000, RZ, 0xfc, !PT ;  /* 0x7f80000000007812 */ /* 0x000fe200078efcff */
[----:B------:R-:W-:Y:S06]  /*2fa0*/  BRA `(.L_x_56) ;  /* 0x0000000000147947 */ /* 0x000fec0003800000 */
.L_x_50:
[----:B------:R-:W-:Y:S01]  /*2fb0*/  LOP3.LUT R0, R3, 0x80000000, R10, 0x48, !PT ;  /* 0x8000000003007812 */ /* 0x000fe200078e480a */
[----:B------:R-:W-:Y:S06]  /*2fc0*/  BRA `(.L_x_56) ;  /* 0x00000000000c7947 */ /* 0x000fec0003800000 */
.L_x_49:
[----:B------:R-:W0:Y:S01]  /*2fd0*/  MUFU.RSQ R0, -QNAN ;  /* 0xffc0000000007908 */ /* 0x000e220000001400 */
[----:B------:R-:W-:Y:S05]  /*2fe0*/  BRA `(.L_x_56) ;  /* 0x0000000000047947 */ /* 0x000fea0003800000 */
.L_x_48:
[----:B------:R-:W-:-:S07]  /*2ff0*/  FADD.FTZ R0, R0, R3 ;  /* 0x0000000300007221 */ /* 0x000fce0000010000 */
.L_x_56:
[----:B------:R-:W-:Y:S05]  /*3000*/  BSYNC.RECONVERGENT B1 ;  /* 0x0000000000017941 */ /* 0x000fea0003800200 */
.L_x_46:
[----:B------:R-:W-:-:S04]  /*3010*/  HFMA2 R3, -RZ, RZ, 0, 0 ;  /* 0x00000000ff037431 */ /* 0x000fc800000001ff */
[----:B0-----:R-:W-:Y:S05]  /*3020*/  RET.REL.NODEC R2 `(_Z20attention_fwd_kernelILi64EEvPKfS1_S1_Pfiiiiif) ;  /* 0xffffffcc02f47950 */ /* 0x001fea0003c3ffff */
.L_x_57:
[----:B------:R-:W-:-:S00]  /*3030*/  BRA `(.L_x_57) ;  /* 0xfffffffc00fc7947 */ /* 0x000fc0000383ffff */
[----:B------:R-:W-:-:S00]  /*3040*/  NOP ;  /* 0x0000000000007918 */ /* 0x000fc00000000000 */
        /* <DEDUP_REMOVED lines=11> */
.L_x_446:


//--------------------- .text._Z40attention_fwd_kernel_sinusoidal_fused_v5ILi64EEvPKfS1_S1_Pfiiiiif --------------------------
	.section	.text._Z40attention_fwd_kernel_sinusoidal_fused_v5ILi64EEvPKfS1_S1_Pfiiiiif,"ax",@progbits
	.align	128
        .global         _Z40attention_fwd_kernel_sinusoidal_fused_v5ILi64EEvPKfS1_S1_Pfiiiiif
        .type           _Z40attention_fwd_kernel_sinusoidal_fused_v5ILi64EEvPKfS1_S1_Pfiiiiif,@function
        .size           _Z40attention_fwd_kernel_sinusoidal_fused_v5ILi64EEvPKfS1_S1_Pfiiiiif,(.L_x_448 - _Z40attention_fwd_kernel_sinusoidal_fused_v5ILi64EEvPKfS1_S1_Pfiiiiif)
        .other          _Z40attention_fwd_kernel_sinusoidal_fused_v5ILi64EEvPKfS1_S1_Pfiiiiif,@"STO_CUDA_ENTRY STV_DEFAULT"
_Z40attention_fwd_kernel_sinusoidal_fused_v5ILi64EEvPKfS1_S1_Pfiiiiif:
.text._Z40attention_fwd_kernel_sinusoidal_fused_v5ILi64EEvPKfS1_S1_Pfiiiiif:
[----:B------:R-:W-:Y:S08]  /*0000*/  LDC R1, c[0x0][0x37c] ;  /* 0x0000df00ff017b82 */ /* 0x000ff00000000800 */
[----:B------:R-:W0:Y:S01]  /*0010*/  S2UR UR20, SR_CTAID.X ;  /* 0x00000000001479c3 */ /* 0x000e220000002500 */
[----:B------:R-:W0:Y:S02]  /*0020*/  LDCU UR7, c[0x0][0x3a8] ;  /* 0x00007500ff0777ac */ /* 0x000e240008000800 */
[----:B0-----:R-:W-:-:S06]  /*0030*/  UISETP.GE.AND UP0, UPT, UR20, UR7, UPT ;  /* 0x000000071400728c */ /* 0x001fcc000bf06270 */
[----:B------:R-:W-:-:S13]  /*0040*/  PLOP3.LUT P0, PT, PT, PT, UP0, 0x80, 0x8 ;  /* 0x000000000008781c */ /* 0x000fda0003f0f008 */
[----:B------:R-:W-:Y:S05]  /*0050*/  @P0 EXIT ;  /* 0x000000000000094d */ /* 0x000fea0003800000 */
[----:B------:R-:W0:Y:S01]  /*0060*/  S2R R25, SR_TID.X ;  /* 0x0000000000197919 */ /* 0x000e220000002100 */
[----:B------:R-:W1:Y:S01]  /*0070*/  LDCU UR4, c[0x0][0x3b0] ;  /* 0x00007600ff0477ac */ /* 0x000e620008000800 */
[----:B------:R-:W2:Y:S01]  /*0080*/  S2UR UR5, SR_CTAID.Y ;  /* 0x00000000000579c3 */ /* 0x000ea20000002600 */
[----:B------:R-:W-:Y:S01]  /*0090*/  BSSY.RECONVERGENT B0, `(.L_x_58) ;  /* 0x000005e000007945 */ /* 0x000fe20003800200 */
[----:B------:R-:W3:Y:S01]  /*00a0*/  LDCU UR6, c[0x0][0x3ac] ;  /* 0x00007580ff0677ac */ /* 0x000ee20008000800 */
[----:B------:R-:W4:Y:S01]  /*00b0*/  LDCU.64 UR16, c[0x0][0x358] ;  /* 0x00006b00ff1077ac */ /* 0x000f220008000a00 */
[----:B------:R-:W0:Y:S01]  /*00c0*/  LDCU UR8, c[0x0][0x3b0] ;  /* 0x00007600ff0877ac */ /* 0x000e220008000800 */
[----:B-1----:R-:W-:-:S04]  /*00d0*/  MOV R8, UR4 ;  /* 0x0000000400087c02 */ /* 0x002fc80008000f00 */
[C---:B------:R-:W-:Y:S01]  /*00e0*/  R2UR UR4, R8.reuse ;  /* 0x00000000080472ca */ /* 0x040fe200000e0000 */
[----:B---3--:R-:W-:Y:S01]  /*00f0*/  IMAD R26, R8, UR6, RZ ;  /* 0x00000006081a7c24 */ /* 0x008fe2000f8e02ff */
[----:B--2---:R-:W-:-:S03]  /*0100*/  UIMAD UR7, UR5, UR7, UR20 ;  /* 0x00000007050772a4 */ /* 0x004fc6000f8e0214 */
[----:B------:R-:W-:Y:S01]  /*0110*/  IMAD R26, R26, UR5, RZ ;  /* 0x000000051a1a7c24 */ /* 0x000fe2000f8e02ff */
[----:B0-----:R-:W-:-:S07]  /*0120*/  ISETP.GE.AND P0, PT, R25, R8, PT ;  /* 0x000000081900720c */ /* 0x001fce0003f06270 */
[----:B------:R-:W-:-:S06]  /*0130*/  UIMAD UR7, UR7, UR4, URZ ;  /* 0x00000004070772a4 */ /* 0x000fcc000f8e02ff */
[----:B----4-:R-:W-:Y:S06]  /*0140*/  @P0 BRA `(.L_x_59) ;  /* 0x0000000400480947 */ /* 0x010fec0003800000 */
[----:B------:R-:W-:Y:S01]  /*0150*/  HFMA2 R3, -RZ, RZ, 0.132568359375, -6360 ;  /* 0x303eee36ff037431 */ /* 0x000fe200000001ff */
[----:B------:R-:W-:Y:S01]  /*0160*/  MOV R0, 0x3fb8aa3b ;  /* 0x3fb8aa3b00007802 */ /* 0x000fe20000000f00 */
[----:B------:R-:W-:Y:S01]  /*0170*/  HFMA2 R5, -RZ, RZ, 1.5732421875, -0.00018370151519775390625 ;  /* 0x3e4b8a05ff057431 */ /* 0x000fe200000001ff */
[----:B------:R-:W0:Y:S03]  /*0180*/  LDC R4, c[0x0][0x360] ;  /* 0x0000d800ff047b82 */ /* 0x000e260000000800 */
[----:B------:R-:W-:-:S04]  /*0190*/  FFMA R0, -R3, R0, 3.622995450314192567e-07 ;  /* 0x34c2821203007423 */ /* 0x000fc80000000100 */
[----:B------:R-:W-:-:S04]  /*01a0*/  FFMA R0, R5, 1.9251366722983220825e-08, R0 ;  /* 0x32a55e3405007823 */ /* 0x000fc80000000000 */
[----:B------:R-:W-:Y:S01]  /*01b0*/  FFMA R0, -R3, 0.014334906823933124542, R0 ;  /* 0x3c6adcf503007823 */ /* 0x000fe20000000100 */
[----:B------:R-:W-:-:S03]  /*01c0*/  I2FP.F32.U32 R3, R8 ;  /* 0x0000000800037245 */ /* 0x000fc60000201000 */
[----:B------:R-:W-:-:S04]  /*01d0*/  FFMA R0, R5, 0.0047783022746443748474, R0 ;  /* 0x3b9c934e05007823 */ /* 0x000fc80000000000 */
[----:B------:R-:W-:-:S04]  /*01e0*/  FADD R5, R0, 13.286762237548828125 ;  /* 0x4154969400057421 */ /* 0x000fc80000000000 */
[----:B------:R-:W-:-:S04]  /*01f0*/  FADD R7, R5, -13.286762237548828125 ;  /* 0xc154969405077421 */ /* 0x000fc80000000000 */
[----:B------:R-:W-:Y:S01]  /*0200*/  FADD R6, R0, -R7 ;  /* 0x8000000700067221 */ /* 0x000fe20000000000 */
[----:B------:R-:W-:-:S07]  /*0210*/  MOV R7, R25 ;  /* 0x0000001900077202 */ /* 0x000fce0000000f00 */
.L_x_67:
[----:B------:R-:W-:Y:S01]  /*0220*/  LEA.HI R0, R7, R7, RZ, 0x1 ;  /* 0x0000000707007211 */ /* 0x000fe200078f08ff */
[----:B------:R-:W1:Y:S01]  /*0230*/  MUFU.RCP R2, R3 ;  /* 0x0000000300027308 */ /* 0x000e620000001000 */
[----:B------:R-:W-:Y:S02]  /*0240*/  BSSY.RECONVERGENT B1, `(.L_x_60) ;  /* 0x000000e000017945 */ /* 0x000fe40003800200 */
[----:B------:R-:W-:-:S04]  /*0250*/  SHF.R.S32.HI R0, RZ, 0x1, R0 ;  /* 0x00000001ff007819 */ /* 0x000fc80000011400 */
[----:B------:R-:W-:-:S05]  /*0260*/  I2FP.F32.S32 R0, R0 ;  /* 0x0000000000007245 */ /* 0x000fca0000201400 */
[----:B------:R-:W-:-:S04]  /*0270*/  FADD R0, R0, R0 ;  /* 0x0000000000007221 */ /* 0x000fc80000000000 */
[----:B------:R-:W2:Y:S01]  /*0280*/  FCHK P0, R0, R3 ;  /* 0x0000000300007302 */ /* 0x000ea20000000000 */
[----:B-1----:R-:W-:-:S04]  /*0290*/  FFMA R9, -R3, R2, 1 ;  /* 0x3f80000003097423 */ /* 0x002fc80000000102 */
[----:B------:R-:W-:-:S04]  /*02a0*/  FFMA R9, R2, R9, R2 ;  /* 0x0000000902097223 */ /* 0x000fc80000000002 */
[----:B------:R-:W-:-:S04]  /*02b0*/  FFMA R2, R0, R9, RZ ;  /* 0x0000000900027223 */ /* 0x000fc800000000ff */
[----:B------:R-:W-:-:S04]  /*02c0*/  FFMA R8, -R3, R2, R0 ;  /* 0x0000000203087223 */ /* 0x000fc80000000100 */
[----:B------:R-:W-:Y:S01]  /*02d0*/  FFMA R2, R9, R8, R2 ;  /* 0x0000000809027223 */ /* 0x000fe20000000002 */
[----:B--2---:R-:W-:Y:S06]  /*02e0*/  @!P0 BRA `(.L_x_61) ;  /* 0x00000000000c8947 */ /* 0x004fec0003800000 */
[----:B------:R-:W-:-:S07]  /*02f0*/  MOV R2, 0x310 ;  /* 0x0000031000027802 */ /* 0x000fce0000000f00 */
[----:B0-----:R-:W-:Y:S05]  /*0300*/  CALL.REL.NOINC `($__internal_2_$__cuda_sm3x_div_rn_noftz_f32_slowpath) ;  /* 0x0000004800147944 */ /* 0x001fea0003c00000 */
[----:B------:R-:W-:-:S07]  /*0310*/  MOV R2, R0 ;  /* 0x0000000000027202 */ /* 0x000fce0000000f00 */
.L_x_61:
[----:B------:R-:W-:Y:S05]  /*0320*/  BSYNC.RECONVERGENT B1 ;  /* 0x0000000000017941 */ /* 0x000fea0003800200 */
.L_x_60:
[----:B------:R-:W-:Y:S01]  /*0330*/  FSETP.NEU.AND P0, PT, R2, RZ, PT ;  /* 0x000000ff0200720b */ /* 0x000fe20003f0d000 */
[----:B------:R-:W-:Y:S01]  /*0340*/  BSSY.RECONVERGENT B1, `(.L_x_62) ;  /* 0x000001c000017945 */ /* 0x000fe20003800200 */
[----:B------:R-:W-:-:S11]  /*0350*/  HFMA2 R0, -RZ, RZ, 1.875, 0 ;  /* 0x3f800000ff007431 */ /* 0x000fd600000001ff */
[----:B------:R-:W-:Y:S05]  /*0360*/  @!P0 BRA `(.L_x_63) ;  /* 0x0000000000648947 */ /* 0x000fea0003800000 */
[CC--:B------:R-:W-:Y:S01]  /*0370*/  FMUL R0, R5.reuse, R2.reuse ;  /* 0x0000000205007220 */ /* 0x0c0fe20000400000 */
[----:B------:R-:W-:Y:S02]  /*0380*/  MOV R13, 0x391fcb8e ;  /* 0x391fcb8e000d7802 */ /* 0x000fe40000000f00 */
[-C--:B------:R-:W-:Y:S01]  /*0390*/  FSETP.NAN.AND P2, PT, |R2|, |R2|.reuse, PT ;  /* 0x400000020200720b */ /* 0x080fe20003f48200 */
[----:B------:R-:W1:Y:S01]  /*03a0*/  FRND R9, R0 ;  /* 0x0000000000097307 */ /* 0x000e620000201000 */
[----:B------:R-:W-:Y:S01]  /*03b0*/  FFMA R11, R5, R2, -R0 ;  /* 0x00000002050b7223 */ /* 0x000fe20000000800 */
[----:B------:R-:W-:-:S03]  /*03c0*/  FSETP.GT.AND P0, PT, |R0|, 152, PT ;  /* 0x431800000000780b */ /* 0x000fc60003f04200 */
[----:B------:R-:W-:-:S03]  /*03d0*/  FFMA R11, R6, R2, R11 ;  /* 0x00000002060b7223 */ /* 0x000fc6000000000b */
[----:B------:R-:W2:Y:S01]  /*03e0*/  F2I.NTZ R10, R0 ;  /* 0x00000000000a7305 */ /* 0x000ea20000203100 */
[----:B-1----:R-:W-:Y:S01]  /*03f0*/  FADD R8, R0, -R9 ;  /* 0x8000000900087221 */ /* 0x002fe20000000000 */
[----:B------:R-:W-:-:S03]  /*0400*/  FSETP.GT.AND P1, PT, R9, RZ, PT ;  /* 0x000000ff0900720b */ /* 0x000fc60003f24000 */
[----:B------:R-:W-:Y:S01]  /*0410*/  FADD R8, R8, R11 ;  /* 0x0000000b08087221 */ /* 0x000fe20000000000 */
[----:B------:R-:W-:Y:S02]  /*0420*/  SEL R9, RZ, 0x83000000, P1 ;  /* 0x83000000ff097807 */ /* 0x000fe40000800000 */
[----:B------:R-:W-:Y:S01]  /*0430*/  FSETP.GEU.AND P1, PT, R0, RZ, PT ;  /* 0x000000ff0000720b */ /* 0x000fe20003f2e000 */
[----:B------:R-:W-:Y:S01]  /*0440*/  FFMA R11, R8, R13, 0.0013391353422775864601 ;  /* 0x3aaf85ed080b7423 */ /* 0x000fe2000000000d */
[----:B--2---:R-:W-:Y:S02]  /*0450*/  LEA R10, R10, -R9, 0x17 ;  /* 0x800000090a0a7211 */ /* 0x004fe400078eb8ff */
[----:B------:R-:W-:Y:S01]  /*0460*/  FSEL R0, RZ, +INF , !P1 ;  /* 0x7f800000ff007808 */ /* 0x000fe20004800000 */
[----:B------:R-:W-:-:S04]  /*0470*/  FFMA R11, R8, R11, 0.0096188392490148544312 ;  /* 0x3c1d9856080b7423 */ /* 0x000fc8000000000b */
[----:B------:R-:W-:-:S04]  /*0480*/  FFMA R11, R8, R11, 0.055503588169813156128 ;  /* 0x3d6357bb080b7423 */ /* 0x000fc8000000000b */
[----:B------:R-:W-:-:S04]  /*0490*/  FFMA R11, R8, R11, 0.24022644758224487305 ;  /* 0x3e75fdec080b7423 */ /* 0x000fc8000000000b */
[----:B------:R-:W-:Y:S01]  /*04a0*/  FFMA R13, R8, R11, 0.69314718246459960938 ;  /* 0x3f317218080d7423 */ /* 0x000fe2000000000b */
[----:B------:R-:W-:-:S03]  /*04b0*/  IADD3 R11, PT, PT, R9, 0x7f000000, RZ ;  /* 0x7f000000090b7810 */ /* 0x000fc60007ffe0ff */
[----:B------:R-:W-:-:S04]  /*04c0*/  FFMA R8, R8, R13, 1 ;  /* 0x3f80000008087423 */ /* 0x000fc8000000000d */
[----:B------:R-:W-:-:S04]  /*04d0*/  FMUL R11, R11, R8 ;  /* 0x000000080b0b7220 */ /* 0x000fc80000400000 */
[----:B------:R-:W-:Y:S01]  /*04e0*/  @!P0 FMUL R0, R10, R11 ;  /* 0x0000000b0a008220 */ /* 0x000fe20000400000 */
[----:B------:R-:W-:-:S07]  /*04f0*/  @P2 FADD R0, R2, 10000 ;  /* 0x461c400002002421 */ /* 0x000fce0000000000 */
.L_x_63:
[----:B------:R-:W-:Y:S05]  /*0500*/  BSYNC.RECONVERGENT B1 ;  /* 0x0000000000017941 */ /* 0x000fea0003800200 */
.L_x_62:
[----:B------:R-:W-:Y:S01]  /*0510*/  IADD3 R2, PT, PT, R0, 0x1800000, RZ ;  /* 0x0180000000027810 */ /* 0x000fe20007ffe0ff */
[----:B------:R-:W-:Y:S03]  /*0520*/  BSSY.RECONVERGENT B1, `(.L_x_64) ;  /* 0x000000b000017945 */ /* 0x000fe60003800200 */
[----:B------:R-:W-:-:S04]  /*0530*/  LOP3.LUT R2, R2, 0x7f800000, RZ, 0xc0, !PT ;  /* 0x7f80000002027812 */ /* 0x000fc800078ec0ff */
[----:B------:R-:W-:-:S13]  /*0540*/  ISETP.GT.U32.AND P0, PT, R2, 0x1ffffff, PT ;  /* 0x01ffffff0200780c */ /* 0x000fda0003f04070 */
[----:B------:R-:W-:Y:S05]  /*0550*/  @P0 BRA `(.L_x_65) ;  /* 0x00000000000c0947 */ /* 0x000fea0003800000 */
[----:B------:R-:W-:-:S07]  /*0560*/  MOV R8, 0x580 ;  /* 0x0000058000087802 */ /* 0x000fce0000000f00 */
[----:B0-----:R-:W-:Y:S05]  /*0570*/  CALL.REL.NOINC `($__internal_1_$__cuda_sm20_rcp_rn_f32_slowpath) ;  /* 0x0000004000a47944 */ /* 0x001fea0003c00000 */
[----:B------:R-:W-:Y:S05]  /*0580*/  BRA `(.L_x_66) ;  /* 0x0000000000107947 */ /* 0x000fea0003800000 */
.L_x_65:
[----:B------:R-:W1:Y:S02]  /*0590*/  MUFU.RCP R9, R0 ;  /* 0x0000000000097308 */ /* 0x000e640000001000 */
[----:B-1----:R-:W-:-:S04]  /*05a0*/  FFMA R2, R9, R0, -1 ;  /* 0xbf80000009027423 */ /* 0x002fc80000000000 */
[----:B------:R-:W-:-:S04]  /*05b0*/  FADD.FTZ R2, -R2, -RZ ;  /* 0x800000ff02027221 */ /* 0x000fc80000010100 */
[----:B------:R-:W-:-:S07]  /*05c0*/  FFMA R2, R9, R2, R9 ;  /* 0x0000000209027223 */ /* 0x000fce0000000009 */
.L_x_66:
[----:B------:R-:W-:Y:S05]  /*05d0*/  BSYNC.RECONVERGENT B1 ;  /* 0x0000000000017941 */ /* 0x000fea0003800200 */
.L_x_64:
[----:B------:R-:W1:Y:S01]  /*05e0*/  S2UR UR5, SR_CgaCtaId ;  /* 0x00000000000579c3 */ /* 0x000e620000008800 */
[----:B------:R-:W-:Y:S01]  /*05f0*/  UMOV UR4, 0x400 ;  /* 0x0000040000047882 */ /* 0x000fe20000000000 */
[----:B------:R-:W-:Y:S01]  /*0600*/  MOV R8, UR8 ;  /* 0x0000000800087c02 */ /* 0x000fe20008000f00 */
[----:B-1----:R-:W-:-:S06]  /*0610*/  ULEA UR4, UR5, UR4, 0x18 ;  /* 0x0000000405047291 */ /* 0x002fcc000f8ec0ff */
[----:B------:R-:W-:Y:S02]  /*0620*/  LEA R9, R7, UR4, 0x2 ;  /* 0x0000000407097c11 */ /* 0x000fe4000f8e10ff */
[----:B0-----:R-:W-:-:S03]  /*0630*/  IADD3 R7, PT, PT, R4, R7, RZ ;  /* 0x0000000704077210 */ /* 0x001fc60007ffe0ff */
[----:B------:R1:W-:Y:S01]  /*0640*/  STS [R9+0x180], R2 ;  /* 0x0001800209007388 */ /* 0x0003e20000000800 */
[----:B------:R-:W-:-:S13]  /*0650*/  ISETP.GE.AND P0, PT, R7, R8, PT ;  /* 0x000000080700720c */ /* 0x000fda0003f06270 */
[----:B-1----:R-:W-:Y:S05]  /*0660*/  @!P0 BRA `(.L_x_67) ;  /* 0xfffffff800ec8947 */ /* 0x002fea000383ffff */
.L_x_59:
[----:B------:R-:W-:Y:S05]  /*0670*/  BSYNC.RECONVERGENT B0 ;  /* 0x0000000000007941 */ /* 0x000fea0003800200 */
.L_x_58:
[----:B------:R-:W0:Y:S02]  /*0680*/  LDCU UR4, c[0x0][0x3ac] ;  /* 0x00007580ff0477ac */ /* 0x000e240008000800 */
[----:B0-----:R-:W-:-:S03]  /*0690*/  UISETP.GE.AND UP0, UPT, UR4, 0x1, UPT ;  /* 0x000000010400788c */ /* 0x001fc6000bf06270 */
[----:B------:R-:W-:Y:S01]  /*06a0*/  UMOV UR4, URZ ;  /* 0x000000ff00047c82 */ /* 0x000fe20008000000 */
[----:B------:R-:W-:Y:S06]  /*06b0*/  BAR.SYNC.DEFER_BLOCKING 0x0 ;  /* 0x0000000000007b1d */ /* 0x000fec0000010000 */
[----:B------:R-:W-:Y:S05]  /*06c0*/  BRA.U !UP0, `(.L_x_68) ;  /* 0x0000003908bc7547 */ /* 0x000fea000b800000 */
[----:B------:R-:W0:Y:S01]  /*06d0*/  LDCU.128 UR12, c[0x0][0x380] ;  /* 0x00007000ff0c77ac */ /* 0x000e220008000c00 */
[----:B------:R-:W-:Y:S02]  /*06e0*/  I2FP.F32.U32 R0, UR20 ;  /* 0x0000001400007c45 */ /* 0x000fe40008201000 */
[----:B------:R-:W-:Y:S01]  /*06f0*/  LOP3.LUT R24, R8, 0x3, RZ, 0xc0, !PT ;  /* 0x0000000308187812 */ /* 0x000fe200078ec0ff */
[----:B------:R-:W1:Y:S01]  /*0700*/  LDCU UR21, c[0x0][0x360] ;  /* 0x00006c00ff1577ac */ /* 0x000e620008000800 */
[----:B------:R-:W-:Y:S02]  /*0710*/  R2UR UR22, R0 ;  /* 0x00000000001672ca */ /* 0x000fe400000e0000 */
[C---:B------:R-:W-:Y:S01]  /*0720*/  IADD3 R3, PT, PT, R8.reuse, -0x1, RZ ;  /* 0xffffffff08037810 */ /* 0x040fe20007ffe0ff */
[----:B------:R-:W-:Y:S01]  /*0730*/  UMOV UR4, URZ ;  /* 0x000000ff00047c82 */ /* 0x000fe20008000000 */
[----:B------:R-:W-:Y:S01]  /*0740*/  LOP3.LUT R0, R8, 0x7ffffffc, RZ, 0xc0, !PT ;  /* 0x7ffffffc08007812 */ /* 0x000fe200078ec0ff */
[----:B------:R-:W-:Y:S01]  /*0750*/  UMOV UR5, URZ ;  /* 0x000000ff00057c82 */ /* 0x000fe20008000000 */
[----:B------:R-:W-:Y:S01]  /*0760*/  LOP3.LUT R2, R25, 0x1f, RZ, 0xc0, !PT ;  /* 0x0000001f19027812 */ /* 0x000fe200078ec0ff */
[----:B------:R-:W-:Y:S01]  /*0770*/  UMOV UR6, URZ ;  /* 0x000000ff00067c82 */ /* 0x000fe20008000000 */
[----:B0-----:R-:W-:-:S02]  /*0780*/  UIADD3 UR8, UP0, UPT, UR12, 0x8, URZ ;  /* 0x000000080c087890 */ /* 0x001fc4000ff1e0ff */
[----:B------:R-:W-:Y:S02]  /*0790*/  UIADD3 UR9, UP1, UPT, UR14, 0x8, URZ ;  /* 0x000000080e097890 */ /* 0x000fe4000ff3e0ff */
[----:B------:R-:W-:Y:S02]  /*07a0*/  UIADD3.X UR10, UPT, UPT, URZ, UR13, URZ, UP0, !UPT ;  /* 0x0000000dff0a7290 */ /* 0x000fe400087fe4ff */
[----:B------:R-:W-:Y:S01]  /*07b0*/  UIADD3.X UR11, UPT, UPT, URZ, UR15, URZ, UP1, !UPT ;  /* 0x0000000fff0b7290 */ /* 0x000fe20008ffe4ff */
[----:B-1----:R-:W-:-:S11]  /*07c0*/  UMOV UR12, 0xff800000 ;  /* 0xff800000000c7882 */ /* 0x002fd60000000000 */
.L_x_114:
[----:B0-----:R-:W0:Y:S01]  /*07d0*/  LDCU UR14, c[0x0][0x3ac] ;  /* 0x00007580ff0e77ac */ /* 0x001e220008000800 */
[----:B------:R-:W-:Y:S01]  /*07e0*/  BSSY.RECONVERGENT B0, `(.L_x_69) ;  /* 0x0000241000007945 */ /* 0x000fe20003800200 */
[----:B------:R-:W-:Y:S01]  /*07f0*/  UIADD3 UR13, UPT, UPT, UR6, 0x40, URZ ;  /* 0x00000040060d7890 */ /* 0x000fe2000fffe0ff */
[----:B-1----:R-:W1:Y:S01]  /*0800*/  LDCU UR24, c[0x0][0x3ac] ;  /* 0x00007580ff1877ac */ /* 0x002e620008000800 */
[----:B------:R-:W2:Y:S01]  /*0810*/  LDCU UR23, c[0x0][0x3b4] ;  /* 0x00007680ff1777ac */ /* 0x000ea20008000800 */
[----:B------:R-:W3:Y:S01]  /*0820*/  LDCU UR25, c[0x0][0x3b4] ;  /* 0x00007680ff1977ac */ /* 0x000ee20008000800 */
[----:B0-----:R-:W-:-:S04]  /*0830*/  UISETP.LT.AND UP0, UPT, UR13, UR14, UPT ;  /* 0x0000000e0d00728c */ /* 0x001fc8000bf01270 */
[----:B------:R-:W-:-:S04]  /*0840*/  USEL UR13, UR13, UR14, UP0 ;  /* 0x0000000e0d0d7287 */ /* 0x000fc80008000000 */
[----:B------:R-:W-:-:S06]  /*0850*/  UIADD3 UR14, UPT, UPT, UR13, -UR6, URZ ;  /* 0x800000060d0e7290 */ /* 0x000fcc000fffe0ff */
[----:B------:R-:W-:-:S13]  /*0860*/  ISETP.GE.AND P0, PT, R25, UR14, PT ;  /* 0x0000000e19007c0c */ /* 0x000fda000bf06270 */
[----:B-123--:R-:W-:Y:S05]  /*0870*/  @P0 BRA `(.L_x_70) ;  /* 0x0000002000dc0947 */ /* 0x00efea0003800000 */
[----:B------:R-:W-:-:S13]  /*0880*/  ISETP.NE.AND P0, PT, R24, RZ, PT ;  /* 0x000000ff1800720c */ /* 0x000fda0003f05270 */
[----:B------:R-:W-:Y:S05]  /*0890*/  @P0 BRA `(.L_x_71) ;  /* 0x0000001800040947 */ /* 0x000fea0003800000 */
[----:B------:R-:W0:Y:S02]  /*08a0*/  LDCU UR13, c[0x0][0x3b0] ;  /* 0x00007600ff0d77ac */ /* 0x000e240008000800 */
[----:B0-----:R-:W-:-:S09]  /*08b0*/  UISETP.GT.AND UP0, UPT, UR13, URZ, UPT ;  /* 0x000000ff0d00728c */ /* 0x001fd2000bf04270 */
[----:B------:R-:W-:Y:S05]  /*08c0*/  BRA.U UP0, `(.L_x_72) ;  /* 0x0000000100347547 */ /* 0x000fea000b800000 */
[----:B------:R-:W0:Y:S01]  /*08d0*/  S2R R6, SR_CgaCtaId ;  /* 0x0000000000067919 */ /* 0x000e220000008800 */
[----:B------:R-:W-:Y:S01]  /*08e0*/  MOV R5, 0x400 ;  /* 0x0000040000057802 */ /* 0x000fe20000000f00 */
[----:B------:R-:W-:Y:S01]  /*08f0*/  BSSY.RECONVERGENT B1, `(.L_x_73) ;  /* 0x0000009000017945 */ /* 0x000fe20003800200 */
[----:B------:R-:W-:Y:S02]  /*0900*/  MOV R4, R25 ;  /* 0x0000001900047202 */ /* 0x000fe40000000f00 */
[----:B0-----:R-:W-:-:S07]  /*0910*/  LEA R7, R6, R5, 0x18 ;  /* 0x0000000506077211 */ /* 0x001fce00078ec0ff */
.L_x_74:
[----:B------:R-:W-:Y:S01]  /*0920*/  FMUL R6, RZ, UR23 ;  /* 0x00000017ff067c20 */ /* 0x000fe20008400000 */
[C---:B------:R-:W-:Y:S02]  /*0930*/  LEA R5, R4.reuse, R7, 0x2 ;  /* 0x0000000704057211 */ /* 0x040fe400078e10ff */
[----:B------:R-:W-:-:S03]  /*0940*/  IADD3 R4, PT, PT, R4, UR21, RZ ;  /* 0x0000001504047c10 */ /* 0x000fc6000fffe0ff */
[----:B------:R0:W-:Y:S01]  /*0950*/  STS [R5], R6 ;  /* 0x0000000605007388 */ /* 0x0001e20000000800 */
[----:B------:R-:W-:-:S13]  /*0960*/  ISETP.GE.AND P0, PT, R4, UR14, PT ;  /* 0x0000000e04007c0c */ /* 0x000fda000bf06270 */
[----:B0-----:R-:W-:Y:S05]  /*0970*/  @!P0 BRA `(.L_x_74) ;  /* 0xfffffffc00e88947 */ /* 0x001fea000383ffff */
[----:B------:R-:W-:Y:S05]  /*0980*/  BSYNC.RECONVERGENT B1 ;  /* 0x0000000000017941 */ /* 0x000fea0003800200 */
.L_x_73:
[----:B------:R-:W-:Y:S05]  /*0990*/  BRA `(.L_x_70) ;  /* 0x0000002000947947 */ /* 0x000fea0003800000 */
.L_x_72:
[----:B------:R-:W-:Y:S01]  /*09a0*/  BSSY.RECONVERGENT B1, `(.L_x_75) ;  /* 0x000016f000017945 */ /* 0x000fe20003800200 */
[----:B------:R-:W-:-:S07]  /*09b0*/  MOV R27, R25 ;  /* 0x00000019001b7202 */ /* 0x000fce0000000f00 */
.L_x_83:
[----:B------:R-:W0:Y:S01]  /*09c0*/  LDCU UR13, c[0x0][0x3b0] ;  /* 0x00007600ff0d77ac */ /* 0x000e220008000800 */
[----:B------:R-:W-:Y:S01]  /*09d0*/  ISETP.GE.U32.AND P0, PT, R3, 0xc, PT ;  /* 0x0000000c0300780c */ /* 0x000fe20003f06070 */
[----:B------:R-:W-:Y:S01]  /*09e0*/  BSSY.RECONVERGENT B2, `(.L_x_76) ;  /* 0x00000bd000027945 */ /* 0x000fe20003800200 */
[----:B------:R-:W-:Y:S01]  /*09f0*/  IADD3 R29, PT, PT, R27, UR6, RZ ;  /* 0x000000061b1d7c10 */ /* 0x000fe2000fffe0ff */
[----:B------:R-:W-:Y:S01]  /*0a00*/  HFMA2 R30, -RZ, RZ, 0, 0 ;  /* 0x00000000ff1e7431 */ /* 0x000fe200000001ff */
[----:B------:R-:W-:Y:S02]  /*0a10*/  LEA.HI R4, R3, 0x1, RZ, 0x1e ;  /* 0x0000000103047811 */ /* 0x000fe400078ff0ff */
[----:B------:R-:W-:Y:S02]  /*0a20*/  MOV R28, RZ ;  /* 0x000000ff001c7202 */ /* 0x000fe40000000f00 */
[----:B------:R-:W-:Y:S01]  /*0a30*/  LOP3.LUT P1, RZ, R4, 0x3, RZ, 0xc0, !PT ;  /* 0x0000000304ff7812 */ /* 0x000fe2000782c0ff */
[----:B0-----:R-:W-:-:S04]  /*0a40*/  IMAD R29, R29, UR13, R26 ;  /* 0x0000000d1d1d7c24 */ /* 0x001fc8000f8e021a */
[----:B------:R-:W-:Y:S08]  /*0a50*/  @!P0 BRA `(.L_x_77) ;  /* 0x0000000800d48947 */ /* 0x000ff00003800000 */
[----:B------:R-:W-:Y:S02]  /*0a60*/  MOV R30, RZ ;  /* 0x000000ff001e7202 */ /* 0x000fe40000000f00 */
[----:B------:R-:W-:Y:S02]  /*0a70*/  MOV R28, RZ ;  /* 0x000000ff001c7202 */ /* 0x000fe40000000f00 */
[----:B------:R-:W-:-:S07]  /*0a80*/  MOV R20, RZ ;  /* 0x000000ff00147202 */ /* 0x000fce0000000f00 */
.L_x_78:
[----:B------:R-:W0:Y:S01]  /*0a90*/  LDC.64 R32, c[0x0][0x380] ;  /* 0x0000e000ff207b82 */ /* 0x000e220000000a00 */
[----:B------:R-:W-:-:S07]  /*0aa0*/  IADD3 R5, PT, PT, R28, UR7, RZ ;  /* 0x000000071c057c10 */ /* 0x000fce000fffe0ff */
[----:B------:R-:W1:Y:S01]  /*0ab0*/  S2UR UR15, SR_CgaCtaId ;  /* 0x00000000000f79c3 */ /* 0x000e620000008800 */
[----:B------:R-:W-:-:S07]  /*0ac0*/  UMOV UR13, 0x400 ;  /* 0x00000400000d7882 */ /* 0x000fce0000000000 */
[----:B------:R-:W2:Y:S01]  /*0ad0*/  LDC.64 R16, c[0x0][0x388] ;  /* 0x0000e200ff107b82 */ /* 0x000ea20000000a00 */
[----:B0-----:R-:W-:-:S05]  /*0ae0*/  IMAD.WIDE R32, R5, 0x4, R32 ;  /* 0x0000000405207825 */ /* 0x001fca00078e0220 */
[----:B------:R-:W3:Y:S01]  /*0af0*/  LDG.E.128.CONSTANT R8, desc[UR16][R32.64] ;  /* 0x0000001020087981 */ /* 0x000ee2000c1e9d00 */
[----:B-1----:R-:W-:-:S06]  /*0b00*/  ULEA UR13, UR15, UR13, 0x18 ;  /* 0x0000000d0f0d7291 */ /* 0x002fcc000f8ec0ff */
[----:B------:R-:W-:-:S05]  /*0b10*/  LEA R22, R28, UR13, 0x2 ;  /* 0x0000000d1c167c11 */ /* 0x000fca000f8e10ff */
[----:B------:R-:W0:Y:S02]  /*0b20*/  LDS.128 R4, [R22+0x180] ;  /* 0x0001800016047984 */ /* 0x000e240000000c00 */
[----:B0-----:R-:W-:Y:S01]  /*0b30*/  FMUL R12, R4, UR22 ;  /* 0x00000016040c7c20 */ /* 0x001fe20008400000 */
[----:B------:R-:W-:-:S03]  /*0b40*/  FMUL R14, R6, UR22 ;  /* 0x00000016060e7c20 */ /* 0x000fc60008400000 */
[----:B------:R-:W-:Y:S01]  /*0b50*/  FMUL.RZ R15, R12, 0.15915493667125701904 ;  /* 0x3e22f9830c0f7820 */ /* 0x000fe2000040c000 */
[----:B------:R-:W-:Y:S01]  /*0b60*/  FMUL R12, R5, UR22 ;  /* 0x00000016050c7c20 */ /* 0x000fe20008400000 */
[----:B------:R-:W-:Y:S02]  /*0b70*/  FMUL.RZ R23, R14, 0.15915493667125701904 ;  /* 0x3e22f9830e177820 */ /* 0x000fe4000040c000 */
[----:B------:R-:W3:Y:S01]  /*0b80*/  MUFU.SIN R13, R15 ;  /* 0x0000000f000d7308 */ /* 0x000ee20000000400 */
[----:B------:R-:W-:-:S07]  /*0b90*/  FMUL.RZ R19, R12, 0.15915493667125701904 ;  /* 0x3e22f9830c137820 */ /* 0x000fce000040c000 */
[----:B------:R-:W0:Y:S01]  /*0ba0*/  MUFU.COS R12, R19 ;  /* 0x00000013000c7308 */ /* 0x000e220000000000 */
[----:B---3--:R-:W-:Y:S01]  /*0bb0*/  FADD R8, R8, R13 ;  /* 0x0000000d08087221 */ /* 0x008fe20000000000 */
[----:B0-----:R-:W-:-:S06]  /*0bc0*/  FADD R9, R9, R12 ;  /* 0x0000000c09097221 */ /* 0x001fcc0000000000 */
[----:B------:R-:W0:Y:S01]  /*0bd0*/  MUFU.SIN R13, R23 ;  /* 0x00000017000d7308 */ /* 0x000e220000000400 */
[----:B------:R-:W-:-:S04]  /*0be0*/  FMUL R12, R7, UR22 ;  /* 0x00000016070c7c20 */ /* 0x000fc80008400000 */
[----:B------:R-:W-:-:S04]  /*0bf0*/  FMUL.RZ R31, R12, 0.15915493667125701904 ;  /* 0x3e22f9830c1f7820 */ /* 0x000fc8000040c000 */
[----:B------:R-:W1:Y:S01]  /*0c00*/  MUFU.COS R12, R31 ;  /* 0x0000001f000c7308 */ /* 0x000e620000000000 */
[----:B0-----:R-:W-:Y:S01]  /*0c10*/  FADD R18, R10, R13 ;  /* 0x0000000d0a127221 */ /* 0x001fe20000000000 */
[----:B------:R-:W-:-:S05]  /*0c20*/  IADD3 R13, PT, PT, R29, R28, RZ ;  /* 0x0000001c1d0d7210 */ /* 0x000fca0007ffe0ff */
[----:B--2---:R-:W-:-:S04]  /*0c30*/  IMAD.WIDE R16, R13, 0x4, R16 ;  /* 0x000000040d107825 */ /* 0x004fc800078e0210 */
[----:B-1----:R-:W-:Y:S02]  /*0c40*/  FADD R19, R11, R12 ;  /* 0x0000000c0b137221 */ /* 0x002fe40000000000 */
[----:B------:R-:W2:Y:S01]  /*0c50*/  LDG.E.128.CONSTANT R12, desc[UR16][R16.64] ;  /* 0x00000010100c7981 */ /* 0x000ea2000c1e9d00 */
[----:B------:R-:W-:-:S04]  /*0c60*/  IADD3 R21, PT, PT, R27, UR6, RZ ;  /* 0x000000061b157c10 */ /* 0x000fc8000fffe0ff */
[----:B------:R-:W-:-:S05]  /*0c70*/  I2FP.F32.S32 R21, R21 ;  /* 0x0000001500157245 */ /* 0x000fca0000201400 */
[C---:B------:R-:W-:Y:S01]  /*0c80*/  FMUL R5, R21.reuse, R5 ;  /* 0x0000000515057220 */ /* 0x040fe20000400000 */
[----:B------:R-:W-:-:S03]  /*0c90*/  FMUL R4, R21, R4 ;  /* 0x0000000415047220 */ /* 0x000fc60000400000 */
[----:B------:R-:W-:Y:S01]  /*0ca0*/  FMUL.RZ R23, R5, 0.15915493667125701904 ;  /* 0x3e22f98305177820 */ /* 0x000fe2000040c000 */
[----:B------:R-:W-:-:S03]  /*0cb0*/  FMUL.RZ R4, R4, 0.15915493667125701904 ;  /* 0x3e22f98304047820 */ /* 0x000fc6000040c000 */
[----:B------:R-:W2:Y:S08]  /*0cc0*/  MUFU.COS R10, R23 ;  /* 0x00000017000a7308 */ /* 0x000eb00000000000 */
[----:B------:R-:W0:Y:S01]  /*0cd0*/  MUFU.SIN R11, R4 ;  /* 0x00000004000b7308 */ /* 0x000e220000000400 */
[----:B------:R-:W-:-:S04]  /*0ce0*/  FMUL R6, R21, R6 ;  /* 0x0000000615067220 */ /* 0x000fc80000400000 */
[----:B------:R-:W-:Y:S01]  /*0cf0*/  FMUL.RZ R31, R6, 0.15915493667125701904 ;  /* 0x3e22f983061f7820 */ /* 0x000fe2000040c000 */
[----:B------:R-:W-:Y:S01]  /*0d00*/  FMUL R7, R21, R7 ;  /* 0x0000000715077220 */ /* 0x000fe20000400000 */
[----:B--2---:R-:W-:Y:S01]  /*0d10*/  FADD R10, R13, R10 ;  /* 0x0000000a0d0a7221 */ /* 0x004fe20000000000 */
[----:B0-----:R-:W-:-:S03]  /*0d20*/  FADD R5, R12, R11 ;  /* 0x0000000b0c057221 */ /* 0x001fc60000000000 */
[----:B------:R-:W-:-:S04]  /*0d30*/  FMUL R9, R9, R10 ;  /* 0x0000000a09097220 */ /* 0x000fc80000400000 */
[----:B------:R-:W-:Y:S02]  /*0d40*/  FFMA R5, R8, R5, R9 ;  /* 0x0000000508057223 */ /* 0x000fe40000000009 */
[----:B------:R-:W2:Y:S01]  /*0d50*/  LDG.E.128.CONSTANT R8, desc[UR16][R32.64+0x10] ;  /* 0x0000101020087981 */ /* 0x000ea2000c1e9d00 */
[----:B------:R-:W0:Y:S02]  /*0d60*/  MUFU.SIN R13, R31 ;  /* 0x0000001f000d7308 */ /* 0x000e240000000400 */
[----:B0-----:R-:W-:Y:S01]  /*0d70*/  FADD R13, R14, R13 ;  /* 0x0000000d0e0d7221 */ /* 0x001fe20000000000 */
[----:B------:R-:W-:-:S03]  /*0d80*/  FMUL.RZ R14, R7, 0.15915493667125701904 ;  /* 0x3e22f983070e7820 */ /* 0x000fc6000040c000 */
[----:B------:R-:W-:Y:S02]  /*0d90*/  FFMA R18, R18, R13, R5 ;  /* 0x0000000d12127223 */ /* 0x000fe40000000005 */
[----:B------:R-:W0:Y:S02]  /*0da0*/  MUFU.COS R4, R14 ;  /* 0x0000000e00047308 */ /* 0x000e240000000000 */
[----:B0-----:R-:W-:-:S04]  /*0db0*/  FADD R4, R15, R4 ;  /* 0x000000040f047221 */ /* 0x001fc80000000000 */
[----:B------:R-:W-:Y:S02]  /*0dc0*/  FFMA R19, R19, R4, R18 ;  /* 0x0000000413137223 */ /* 0x000fe40000000012 */
[----:B------:R-:W0:Y:S02]  /*0dd0*/  LDS.128 R4, [R22+0x190] ;  /* 0x0001900016047984 */ /* 0x000e240000000c00 */
[----:B------:R-:W-:Y:S01]  /*0de0*/  FADD R23, R19, R30 ;  /* 0x0000001e13177221 */ /* 0x000fe20000000000 */
[----:B0-----:R-:W-:-:S04]  /*0df0*/  FMUL R12, R4, UR22 ;  /* 0x00000016040c7c20 */ /* 0x001fc80008400000 */
[----:B------:R-:W-:Y:S01]  /*0e00*/  FMUL.RZ R15, R12, 0.15915493667125701904 ;  /* 0x3e22f9830c0f7820 */ /* 0x000fe2000040c000 */
[----:B------:R-:W-:-:S03]  /*0e10*/  FMUL R12, R5, UR22 ;  /* 0x00000016050c7c20 */ /* 0x000fc60008400000 */
[----:B------:R-:W-:Y:S01]  /*0e20*/  MUFU.SIN R13, R15 ;  /* 0x0000000f000d7308 */ /* 0x000fe20000000400 */
[----:B------:R-:W-:-:S07]  /*0e30*/  FMUL.RZ R30, R12, 0.15915493667125701904 ;  /* 0x3e22f9830c1e7820 */ /* 0x000fce000040c000 */
[----:B------:R-:W2:Y:S02]  /*0e40*/  MUFU.COS R12, R30 ;  /* 0x0000001e000c7308 */ /* 0x000ea40000000000 */
[----:B--2---:R-:W-:Y:S01]  /*0e50*/  FADD R9, R9, R12 ;  /* 0x0000000c09097221 */ /* 0x004fe20000000000 */
[----:B------:R-:W-:Y:S01]  /*0e60*/  FMUL R12, R6, UR22 ;  /* 0x00000016060c7c20 */ /* 0x000fe20008400000 */
[----:B------:R-:W-:-:S03]  /*0e70*/  FADD R8, R8, R13 ;  /* 0x0000000d08087221 */ /* 0x000fc60000000000 */
[----:B------:R-:W-:-:S04]  /*0e80*/  FMUL.RZ R31, R12, 0.15915493667125701904 ;  /* 0x3e22f9830c1f7820 */ /* 0x000fc8000040c000 */
[----:B------:R-:W0:Y:S02]  /*0e90*/  MUFU.SIN R13, R31 ;  /* 0x0000001f000d7308 */ /* 0x000e240000000400 */
[----:B0-----:R-:W-:Y:S01]  /*0ea0*/  FADD R18, R10, R13 ;  /* 0x0000000d0a127221 */ /* 0x001fe20000000000 */
[----:B------:R-:W-:Y:S01]  /*0eb0*/  FMUL R10, R7, UR22 ;  /* 0x00000016070a7c20 */ /* 0x000fe20008400000 */
[----:B------:R-:W2:Y:S03]  /*0ec0*/  LDG.E.128.CONSTANT R12, desc[UR16][R16.64+0x10] ;  /* 0x00001010100c7981 */ /* 0x000ea6000c1e9d00 */
[----:B------:R-:W-:-:S04]  /*0ed0*/  FMUL.RZ R34, R10, 0.15915493667125701904 ;  /* 0x3e22f9830a227820 */ /* 0x000fc8000040c000 */
[----:B------:R-:W0:Y:S01]  /*0ee0*/  MUFU.COS R10, R34 ;  /* 0x00000022000a7308 */ /* 0x000e220000000000 */
[C---:B------:R-:W-:Y:S01]  /*0ef0*/  FMUL R5, R21.reuse, R5 ;  /* 0x0000000515057220 */ /* 0x040fe20000400000 */
[----:B------:R-:W-:-:S03]  /*0f00*/  FMUL R4, R21, R4 ;  /* 0x0000000415047220 */ /* 0x000fc60000400000 */
[----:B------:R-:W-:Y:S01]  /*0f10*/  FMUL.RZ R30, R5, 0.15915493667125701904 ;  /* 0x3e22f983051e7820 */ /* 0x000fe2000040c000 */
[----:B------:R-:W-:Y:S01]  /*0f20*/  FMUL.RZ R4, R4, 0.15915493667125701904 ;  /* 0x3e22f98304047820 */ /* 0x000fe2000040c000 */
[----:B0-----:R-:W-:Y:S02]  /*0f30*/  FADD R19, R11, R10 ;  /* 0x0000000a0b137221 */ /* 0x001fe40000000000 */
        /* <DEDUP_REMOVED lines=12> */
[----:B------:R-:W-:-:S05]  /*1000*/  FMUL.RZ R14, R7, 0.15915493667125701904 ;  /* 0x3e22f983070e7820 */ /* 0x000fca000040c000 */
[----:B------:R-:W0:Y:S01]  /*1010*/  MUFU.COS R4, R14 ;  /* 0x0000000e00047308 */ /* 0x000e220000000000 */
[----:B------:R-:W-:Y:S01]  /*1020*/  FFMA R18, R18, R13, R5 ;  /* 0x0000000d12127223 */ /* 0x000fe20000000005 */
[----:B0-----:R-:W-:-:S04]  /*1030*/  FADD R4, R15, R4 ;  /* 0x000000040f047221 */ /* 0x001fc80000000000 */
[----:B------:R-:W-:Y:S02]  /*1040*/  FFMA R18, R19, R4, R18 ;  /* 0x0000000413127223 */ /* 0x000fe40000000012 */
[----:B------:R-:W0:Y:S02]  /*1050*/  LDS.128 R4, [R22+0x1a0] ;  /* 0x0001a00016047984 */ /* 0x000e240000000c00 */
[----:B------:R-:W-:Y:S01]  /*1060*/  FADD R23, R23, R18 ;  /* 0x0000001217177221 */ /* 0x000fe20000000000 */
[----:B0-----:R-:W-:-:S04]  /*1070*/  FMUL R12, R4, UR22 ;  /* 0x00000016040c7c20 */ /* 0x001fc80008400000 */
[----:B------:R-:W-:-:S04]  /*1080*/  FMUL.RZ R15, R12, 0.15915493667125701904 ;  /* 0x3e22f9830c0f7820 */ /* 0x000fc8000040c000 */
[----:B------:R-:W2:Y:S02]  /*1090*/  MUFU.SIN R13, R15 ;  /* 0x0000000f000d7308 */ /* 0x000ea40000000400 */
[----:B--2---:R-:W-:Y:S01]  /*10a0*/  FADD R12, R8, R13 ;  /* 0x0000000d080c7221 */ /* 0x004fe20000000000 */
[----:B------:R-:W-:-:S04]  /*10b0*/  FMUL R8, R5, UR22 ;  /* 0x0000001605087c20 */ /* 0x000fc80008400000 */
[----:B------:R-:W-:-:S04]  /*10c0*/  FMUL.RZ R18, R8, 0.15915493667125701904 ;  /* 0x3e22f98308127820 */ /* 0x000fc8000040c000 */
[----:B------:R-:W0:Y:S02]  /*10d0*/  MUFU.COS R8, R18 ;  /* 0x0000001200087308 */ /* 0x000e240000000000 */
[----:B0-----:R-:W-:Y:S01]  /*10e0*/  FADD R13, R9, R8 ;  /* 0x00000008090d7221 */ /* 0x001fe20000000000 */
[----:B------:R-:W-:-:S04]  /*10f0*/  FMUL R8, R6, UR22 ;  /* 0x0000001606087c20 */ /* 0x000fc80008400000 */
[----:B------:R-:W-:Y:S01]  /*1100*/  FMUL.RZ R14, R8, 0.15915493667125701904 ;  /* 0x3e22f983080e7820 */ /* 0x000fe2000040c000 */
[----:B------:R-:W-:-:S04]  /*1110*/  FMUL R8, R7, UR22 ;  /* 0x0000001607087c20 */ /* 0x000fc80008400000 */
[----:B------:R-:W-:Y:S01]  /*1120*/  FMUL.RZ R19, R8, 0.15915493667125701904 ;  /* 0x3e22f98308137820 */ /* 0x000fe2000040c000 */
[----:B------:R-:W0:Y:S08]  /*1130*/  MUFU.SIN R9, R14 ;  /* 0x0000000e00097308 */ /* 0x000e300000000400 */
[----:B------:R-:W1:Y:S01]  /*1140*/  MUFU.COS R8, R19 ;  /* 0x0000001300087308 */ /* 0x000e620000000000 */
[----:B0-----:R-:W-:Y:S01]  /*1150*/  FADD R30, R10, R9 ;  /* 0x000000090a1e7221 */ /* 0x001fe20000000000 */
[----:B-1----:R-:W-:-:S02]  /*1160*/  FADD R31, R11, R8 ;  /* 0x000000080b1f7221 */ /* 0x002fc40000000000 */
[----:B------:R-:W2:Y:S01]  /*1170*/  LDG.E.128.CONSTANT R8, desc[UR16][R16.64+0x20] ;  /* 0x0000201010087981 */ /* 0x000ea2000c1e9d00 */
[C---:B------:R-:W-:Y:S01]  /*1180*/  FMUL R5, R21.reuse, R5 ;  /* 0x0000000515057220 */ /* 0x040fe20000400000 */
[----:B------:R-:W-:-:S03]  /*1190*/  FMUL R4, R21, R4 ;  /* 0x0000000415047220 */ /* 0x000fc60000400000 */
[----:B------:R-:W-:Y:S01]  /*11a0*/  FMUL.RZ R34, R5, 0.15915493667125701904 ;  /* 0x3e22f98305227820 */ /* 0x000fe2000040c000 */
[----:B------:R-:W-:-:S03]  /*11b0*/  FMUL.RZ R4, R4, 0.15915493667125701904 ;  /* 0x3e22f98304047820 */ /* 0x000fc6000040c000 */
[----:B------:R-:W2:Y:S01]  /*11c0*/  MUFU.COS R14, R34 ;  /* 0x00000022000e7308 */ /* 0x000ea20000000000 */
[----:B------:R-:W3:Y:S07]  /*11d0*/  LDG.E.128.CONSTANT R16, desc[UR16][R16.64+0x30] ;  /* 0x0000301010107981 */ /* 0x000eee000c1e9d00 */
        /* <DEDUP_REMOVED lines=10> */
[----:B0-----:R-:W-:-:S04]  /*1280*/  FADD R9, R10, R9 ;  /* 0x000000090a097221 */ /* 0x001fc80000000000 */
[----:B------:R-:W-:Y:S01]  /*1290*/  FFMA R8, R30, R9, R5 ;  /* 0x000000091e087223 */ /* 0x000fe20000000005 */
[----:B------:R-:W-:-:S04]  /*12a0*/  FMUL.RZ R30, R7, 0.15915493667125701904 ;  /* 0x3e22f983071e7820 */ /* 0x000fc8000040c000 */
[----:B------:R-:W0:Y:S02]  /*12b0*/  MUFU.COS R4, R30 ;  /* 0x0000001e00047308 */ /* 0x000e240000000000 */
[----:B0-----:R-:W-:-:S04]  /*12c0*/  FADD R4, R11, R4 ;  /* 0x000000040b047221 */ /* 0x001fc80000000000 */
[----:B------:R-:W-:Y:S02]  /*12d0*/  FFMA R8, R31, R4, R8 ;  /* 0x000000041f087223 */ /* 0x000fe40000000008 */
[----:B------:R-:W0:Y:S02]  /*12e0*/  LDS.128 R4, [R22+0x1b0] ;  /* 0x0001b00016047984 */ /* 0x000e240000000c00 */
[----:B0-----:R-:W-:-:S04]  /*12f0*/  FMUL R9, R5, UR22 ;  /* 0x0000001605097c20 */ /* 0x001fc80008400000 */
[----:B------:R-:W-:-:S04]  /*1300*/  FMUL.RZ R11, R9, 0.15915493667125701904 ;  /* 0x3e22f983090b7820 */ /* 0x000fc8000040c000 */
[----:B------:R-:W-:Y:S01]  /*1310*/  MUFU.COS R10, R11 ;  /* 0x0000000b000a7308 */ /* 0x000fe20000000000 */
[----:B------:R-:W-:Y:S01]  /*1320*/  FMUL R9, R4, UR22 ;  /* 0x0000001604097c20 */ /* 0x000fe20008400000 */
[----:B------:R-:W-:-:S04]  /*1330*/  FMUL R5, R21, R5 ;  /* 0x0000000515057220 */ /* 0x000fc80000400000 */
[----:B------:R-:W-:Y:S01]  /*1340*/  FMUL.RZ R30, R5, 0.15915493667125701904 ;  /* 0x3e22f983051e7820 */ /* 0x000fe2000040c000 */
[----:B------:R-:W-:-:S03]  /*1350*/  FMUL R5, R21, R4 ;  /* 0x0000000415057220 */ /* 0x000fc60000400000 */
[----:B------:R-:W3:Y:S01]  /*1360*/  MUFU.COS R4, R30 ;  /* 0x0000001e00047308 */ /* 0x000ee20000000000 */
[----:B------:R-:W-:-:S07]  /*1370*/  FMUL.RZ R5, R5, 0.15915493667125701904 ;  /* 0x3e22f98305057820 */ /* 0x000fce000040c000 */
[----:B------:R-:W0:Y:S01]  /*1380*/  MUFU.SIN R5, R5 ;  /* 0x0000000500057308 */ /* 0x000e220000000400 */
[----:B---3--:R-:W-:Y:S01]  /*1390*/  FADD R4, R17, R4 ;  /* 0x0000000411047221 */ /* 0x008fe20000000000 */
[----:B------:R-:W-:Y:S01]  /*13a0*/  IADD3 R20, PT, PT, R20, 0x4, RZ ;  /* 0x0000000414147810 */ /* 0x000fe20007ffe0ff */
[----:B0-----:R-:W-:Y:S01]  /*13b0*/  FADD R5, R16, R5 ;  /* 0x0000000510057221 */ /* 0x001fe20000000000 */
[----:B------:R-:W-:Y:S01]  /*13c0*/  FADD R8, R23, R8 ;  /* 0x0000000817087221 */ /* 0x000fe20000000000 */
[----:B------:R-:W-:Y:S01]  /*13d0*/  IADD3 R28, PT, PT, R28, 0x10, RZ ;  /* 0x000000101c1c7810 */ /* 0x000fe20007ffe0ff */
[----:B--2---:R-:W-:Y:S01]  /*13e0*/  FADD R13, R13, R10 ;  /* 0x0000000a0d0d7221 */ /* 0x004fe20000000000 */
[----:B------:R-:W-:-:S04]  /*13f0*/  FMUL.RZ R10, R9, 0.15915493667125701904 ;  /* 0x3e22f983090a7820 */ /* 0x000fc8000040c000 */
[----:B------:R-:W0:Y:S02]  /*1400*/  MUFU.SIN R9, R10 ;  /* 0x0000000a00097308 */ /* 0x000e240000000400 */
[----:B0-----:R-:W-:Y:S01]  /*1410*/  FADD R12, R12, R9 ;  /* 0x000000090c0c7221 */ /* 0x001fe20000000000 */
[----:B------:R-:W-:Y:S01]  /*1420*/  FMUL R9, R6, UR22 ;  /* 0x0000001606097c20 */ /* 0x000fe20008400000 */
[----:B------:R-:W-:-:S04]  /*1430*/  FMUL R6, R21, R6 ;  /* 0x0000000615067220 */ /* 0x000fc80000400000 */
[----:B------:R-:W-:Y:S01]  /*1440*/  FMUL.RZ R11, R6, 0.15915493667125701904 ;  /* 0x3e22f983060b7820 */ /* 0x000fe2000040c000 */
[----:B------:R-:W-:Y:S01]  /*1450*/  FMUL R6, R7, UR22 ;  /* 0x0000001607067c20 */ /* 0x000fe20008400000 */
[----:B------:R-:W-:Y:S01]  /*1460*/  FMUL R7, R21, R7 ;  /* 0x0000000715077220 */ /* 0x000fe20000400000 */
[----:B------:R-:W-:Y:S02]  /*1470*/  FMUL.RZ R22, R9, 0.15915493667125701904 ;  /* 0x3e22f98309167820 */ /* 0x000fe4000040c000 */
[----:B------:R-:W-:Y:S01]  /*1480*/  FMUL.RZ R17, R6, 0.15915493667125701904 ;  /* 0x3e22f98306117820 */ /* 0x000fe2000040c000 */
[----:B------:R-:W-:Y:S01]  /*1490*/  FMUL.RZ R6, R7, 0.15915493667125701904 ;  /* 0x3e22f98307067820 */ /* 0x000fe2000040c000 */
[----:B------:R-:W0:Y:S01]  /*14a0*/  MUFU.SIN R9, R22 ;  /* 0x0000001600097308 */ /* 0x000e220000000400 */
[----:B------:R-:W-:Y:S01]  /*14b0*/  FMUL R13, R13, R4 ;  /* 0x000000040d0d7220 */ /* 0x000fe20000400000 */
[----:B------:R-:W-:-:S06]  /*14c0*/  LEA.HI R4, R3, 0x1, RZ, 0x1e ;  /* 0x0000000103047811 */ /* 0x000fcc00078ff0ff */
[----:B------:R-:W1:Y:S01]  /*14d0*/  MUFU.SIN R11, R11 ;  /* 0x0000000b000b7308 */ /* 0x000e620000000400 */
[----:B------:R-:W-:Y:S01]  /*14e0*/  FFMA R12, R12, R5, R13 ;  /* 0x000000050c0c7223 */ /* 0x000fe2000000000d */
[----:B------:R-:W-:-:S06]  /*14f0*/  LOP3.LUT R5, R4, 0x7ffffffc, RZ, 0xc0, !PT ;  /* 0x7ffffffc04057812 */ /* 0x000fcc00078ec0ff */
[----:B------:R-:W2:Y:S08]  /*1500*/  MUFU.COS R10, R17 ;  /* 0x00000011000a7308 */ /* 0x000eb00000000000 */
[----:B------:R-:W3:Y:S01]  /*1510*/  MUFU.COS R6, R6 ;  /* 0x0000000600067308 */ /* 0x000ee20000000000 */
[----:B------:R-:W-:Y:S01]  /*1520*/  ISETP.NE.AND P0, PT, R20, R5, PT ;  /* 0x000000051400720c */ /* 0x000fe20003f05270 */
[----:B0-----:R-:W-:Y:S01]  /*1530*/  FADD R9, R14, R9 ;  /* 0x000000090e097221 */ /* 0x001fe20000000000 */
[----:B-1----:R-:W-:-:S04]  /*1540*/  FADD R18, R18, R11 ;  /* 0x0000000b12127221 */ /* 0x002fc80000000000 */
[----:B------:R-:W-:Y:S01]  /*1550*/  FFMA R9, R9, R18, R12 ;  /* 0x0000001209097223 */ /* 0x000fe2000000000c */
[----:B--2---:R-:W-:Y:S01]  /*1560*/  FADD R10, R15, R10 ;  /* 0x0000000a0f0a7221 */ /* 0x004fe20000000000 */
[----:B---3--:R-:W-:-:S04]  /*1570*/  FADD R19, R19, R6 ;  /* 0x0000000613137221 */ /* 0x008fc80000000000 */
[----:B------:R-:W-:-:S04]  /*1580*/  FFMA R9, R10, R19, R9 ;  /* 0x000000130a097223 */ /* 0x000fc80000000009 */
[----:B------:R-:W-:Y:S01]  /*1590*/  FADD R30, R8, R9 ;  /* 0x00000009081e7221 */ /* 0x000fe20000000000 */
[----:B------:R-:W-:Y:S06]  /*15a0*/  @P0 BRA `(.L_x_78) ;  /* 0xfffffff400380947 */ /* 0x000fec000383ffff */
.L_x_77:
[----:B------:R-:W-:Y:S05]  /*15b0*/  BSYNC.RECONVERGENT B2 ;  /* 0x0000000000027941 */ /* 0x000fea0003800200 */
.L_x_76:
[----:B------:R-:W-:Y:S04]  /*15c0*/  BSSY.RECONVERGENT B2, `(.L_x_79) ;  /* 0x000009d000027945 */ /* 0x000fe80003800200 */
[----:B------:R-:W-:Y:S05]  /*15d0*/  @!P1 BRA `(.L_x_80) ;  /* 0x00000008006c9947 */ /* 0x000fea0003800000 */
[C---:B------:R-:W-:Y:S01]  /*15e0*/  LOP3.LUT P1, RZ, R3.reuse, 0xc, RZ, 0xc0, !PT ;  /* 0x0000000c03ff7812 */ /* 0x040fe2000782c0ff */
[----:B------:R-:W-:Y:S01]  /*15f0*/  BSSY.RECONVERGENT B3, `(.L_x_81) ;  /* 0x0000064000037945 */ /* 0x000fe20003800200 */
[----:B------:R-:W-:-:S11]  /*1600*/  LOP3.LUT P0, RZ, R3, 0x4, RZ, 0xc0, !PT ;  /* 0x0000000403ff7812 */ /* 0x000fd6000780c0ff */
[----:B------:R-:W-:Y:S05]  /*1610*/  @!P1 BRA `(.L_x_82) ;  /* 0x0000000400849947 */ /* 0x000fea0003800000 */
[----:B------:R-:W0:Y:S01]  /*1620*/  LDC.64 R4, c[0x0][0x380] ;  /* 0x0000e000ff047b82 */ /* 0x000e220000000a00 */
[----:B------:R-:W-:-:S07]  /*1630*/  IADD3 R16, PT, PT, R28, UR7, RZ ;  /* 0x000000071c107c10 */ /* 0x000fce000fffe0ff */
[----:B------:R-:W1:Y:S01]  /*1640*/  LDC.64 R8, c[0x0][0x388] ;  /* 0x0000e200ff087b82 */ /* 0x000e620000000a00 */
[----:B0-----:R-:W-:-:S06]  /*1650*/  IMAD.WIDE R4, R16, 0x4, R4 ;  /* 0x0000000410047825 */ /* 0x001fcc00078e0204 */
[----:B------:R-:W2:Y:S01]  /*1660*/  LDG.E.128.CONSTANT R4, desc[UR16][R4.64] ;  /* 0x0000001004047981 */ /* 0x000ea2000c1e9d00 */
[----:B------:R-:W-:-:S05]  /*1670*/  IADD3 R20, PT, PT, R29, R28, RZ ;  /* 0x0000001c1d147210 */ /* 0x000fca0007ffe0ff */
[----:B-1----:R-:W-:-:S06]  /*1680*/  IMAD.WIDE R8, R20, 0x4, R8 ;  /* 0x0000000414087825 */ /* 0x002fcc00078e0208 */
[----:B------:R-:W3:Y:S01]  /*1690*/  LDG.E.128.CONSTANT R8, desc[UR16][R8.64] ;  /* 0x0000001008087981 */ /* 0x000ee2000c1e9d00 */
[----:B------:R-:W0:Y:S01]  /*16a0*/  S2UR UR15, SR_CgaCtaId ;  /* 0x00000000000f79c3 */ /* 0x000e220000008800 */
[----:B------:R-:W-:Y:S01]  /*16b0*/  UMOV UR13, 0x400 ;  /* 0x00000400000d7882 */ /* 0x000fe20000000000 */
[----:B------:R-:W-:-:S04]  /*16c0*/  IADD3 R31, PT, PT, R27, UR6, RZ ;  /* 0x000000061b1f7c10 */ /* 0x000fc8000fffe0ff */
[----:B------:R-:W-:Y:S01]  /*16d0*/  I2FP.F32.S32 R31, R31 ;  /* 0x0000001f001f7245 */ /* 0x000fe20000201400 */
[----:B0-----:R-:W-:-:S06]  /*16e0*/  ULEA UR13, UR15, UR13, 0x18 ;  /* 0x0000000d0f0d7291 */ /* 0x001fcc000f8ec0ff */
[----:B------:R-:W-:-:S05]  /*16f0*/  LEA R32, R28, UR13, 0x2 ;  /* 0x0000000d1c207c11 */ /* 0x000fca000f8e10ff */
[----:B------:R-:W0:Y:S02]  /*1700*/  LDS.128 R12, [R32+0x180] ;  /* 0x00018000200c7984 */ /* 0x000e240000000c00 */
[----:B0-----:R-:W-:Y:S01]  /*1710*/  FMUL R17, R12, UR22 ;  /* 0x000000160c117c20 */ /* 0x001fe20008400000 */
[----:B------:R-:W-:-:S03]  /*1720*/  FMUL R12, R31, R12 ;  /* 0x0000000c1f0c7220 */ /* 0x000fc60000400000 */
[----:B------:R-:W-:-:S04]  /*1730*/  FMUL.RZ R19, R17, 0.15915493667125701904 ;  /* 0x3e22f98311137820 */ /* 0x000fc8000040c000 */
[----:B------:R-:W2:Y:S02]  /*1740*/  MUFU.SIN R17, R19 ;  /* 0x0000001300117308 */ /* 0x000ea40000000400 */
[----:B--2---:R-:W-:Y:S01]  /*1750*/  FADD R4, R4, R17 ;  /* 0x0000001104047221 */ /* 0x004fe20000000000 */
[----:B------:R-:W-:-:S04]  /*1760*/  FMUL R17, R13, UR22 ;  /* 0x000000160d117c20 */ /* 0x000fc80008400000 */
[----:B------:R-:W-:Y:S01]  /*1770*/  FMUL.RZ R21, R17, 0.15915493667125701904 ;  /* 0x3e22f98311157820 */ /* 0x000fe2000040c000 */
[----:B------:R-:W-:Y:S01]  /*1780*/  FMUL R17, R14, UR22 ;  /* 0x000000160e117c20 */ /* 0x000fe20008400000 */
[----:B------:R-:W-:Y:S02]  /*1790*/  FMUL R14, R31, R14 ;  /* 0x0000000e1f0e7220 */ /* 0x000fe40000400000 */
[----:B------:R-:W0:Y:S01]  /*17a0*/  MUFU.COS R18, R21 ;  /* 0x0000001500127308 */ /* 0x000e220000000000 */
[----:B------:R-:W-:-:S07]  /*17b0*/  FMUL.RZ R17, R17, 0.15915493667125701904 ;  /* 0x3e22f98311117820 */ /* 0x000fce000040c000 */
[----:B------:R-:W1:Y:S01]  /*17c0*/  MUFU.SIN R17, R17 ;  /* 0x0000001100117308 */ /* 0x000e620000000400 */
[----:B0-----:R-:W-:Y:S01]  /*17d0*/  FADD R5, R5, R18 ;  /* 0x0000001205057221 */ /* 0x001fe20000000000 */
[----:B------:R-:W-:Y:S01]  /*17e0*/  FMUL.RZ R18, R12, 0.15915493667125701904 ;  /* 0x3e22f9830c127820 */ /* 0x000fe2000040c000 */
[----:B------:R-:W-:-:S05]  /*17f0*/  FMUL R12, R31, R13 ;  /* 0x0000000d1f0c7220 */ /* 0x000fca0000400000 */
[----:B------:R-:W3:Y:S01]  /*1800*/  MUFU.SIN R13, R18 ;  /* 0x00000012000d7308 */ /* 0x000ee20000000400 */
[----:B------:R-:W-:Y:S01]  /*1810*/  FMUL.RZ R21, R12, 0.15915493667125701904 ;  /* 0x3e22f9830c157820 */ /* 0x000fe2000040c000 */
[----:B-1----:R-:W-:-:S06]  /*1820*/  FADD R6, R6, R17 ;  /* 0x0000001106067221 */ /* 0x002fcc0000000000 */
[----:B------:R-:W0:Y:S01]  /*1830*/  MUFU.COS R12, R21 ;  /* 0x00000015000c7308 */ /* 0x000e220000000000 */
[----:B---3--:R-:W-:Y:S01]  /*1840*/  FADD R13, R8, R13 ;  /* 0x0000000d080d7221 */ /* 0x008fe20000000000 */
[----:B0-----:R-:W-:Y:S02]  /*1850*/  FADD R12, R9, R12 ;  /* 0x0000000c090c7221 */ /* 0x001fe40000000000 */
[----:B------:R-:W0:Y:S02]  /*1860*/  LDC.64 R8, c[0x0][0x380] ;  /* 0x0000e000ff087b82 */ /* 0x000e240000000a00 */
[----:B------:R-:W-:-:S04]  /*1870*/  FMUL R5, R5, R12 ;  /* 0x0000000c05057220 */ /* 0x000fc80000400000 */
[----:B------:R-:W-:Y:S01]  /*1880*/  FFMA R5, R4, R13, R5 ;  /* 0x0000000d04057223 */ /* 0x000fe20000000005 */
[----:B0-----:R-:W-:Y:S02]  /*1890*/  IMAD.WIDE R16, R16, 0x4, R8 ;  /* 0x0000000410107825 */ /* 0x001fe400078e0208 */
[----:B------:R-:W0:Y:S04]  /*18a0*/  LDC.64 R8, c[0x0][0x388] ;  /* 0x0000e200ff087b82 */ /* 0x000e280000000a00 */
[----:B------:R-:W2:Y:S01]  /*18b0*/  LDG.E.128.CONSTANT R16, desc[UR16][R16.64+0x10] ;  /* 0x0000101010107981 */ /* 0x000ea2000c1e9d00 */
[----:B------:R-:W-:-:S06]  /*18c0*/  FMUL.RZ R13, R14, 0.15915493667125701904 ;  /* 0x3e22f9830e0d7820 */ /* 0x000fcc000040c000 */
[----:B------:R-:W1:Y:S01]  /*18d0*/  MUFU.SIN R13, R13 ;  /* 0x0000000d000d7308 */ /* 0x000e620000000400 */
[----:B0-----:R-:W-:-:S04]  /*18e0*/  IMAD.WIDE R20, R20, 0x4, R8 ;  /* 0x0000000414147825 */ /* 0x001fc800078e0208 */
[----:B------:R-:W-:Y:S01]  /*18f0*/  FMUL R4, R15, UR22 ;  /* 0x000000160f047c20 */ /* 0x000fe20008400000 */
[----:B-1----:R-:W-:Y:S01]  /*1900*/  FADD R8, R10, R13 ;  /* 0x0000000d0a087221 */ /* 0x002fe20000000000 */
[----:B------:R-:W3:Y:S01]  /*1910*/  LDG.E.128.CONSTANT R20, desc[UR16][R20.64+0x10] ;  /* 0x0000101014147981 */ /* 0x000ee2000c1e9d00 */
[----:B------:R-:W-:Y:S01]  /*1920*/  FMUL R15, R31, R15 ;  /* 0x0000000f1f0f7220 */ /* 0x000fe20000400000 */
[----:B------:R-:W-:Y:S01]  /*1930*/  FMUL.RZ R12, R4, 0.15915493667125701904 ;  /* 0x3e22f983040c7820 */ /* 0x000fe2000040c000 */
[----:B------:R-:W-:Y:S01]  /*1940*/  FFMA R8, R6, R8, R5 ;  /* 0x0000000806087223 */ /* 0x000fe20000000005 */
[----:B------:R-:W-:Y:S01]  /*1950*/  IADD3 R28, PT, PT, R28, 0x8, RZ ;  /* 0x000000081c1c7810 */ /* 0x000fe20007ffe0ff */
[----:B------:R-:W-:Y:S01]  /*1960*/  FMUL.RZ R15, R15, 0.15915493667125701904 ;  /* 0x3e22f9830f0f7820 */ /* 0x000fe2000040c000 */
[----:B------:R-:W0:Y:S08]  /*1970*/  MUFU.COS R4, R12 ;  /* 0x0000000c00047308 */ /* 0x000e300000000000 */
[----:B------:R-:W1:Y:S01]  /*1980*/  MUFU.COS R6, R15 ;  /* 0x0000000f00067308 */ /* 0x000e620000000000 */
[----:B0-----:R-:W-:Y:S01]  /*1990*/  FADD R9, R7, R4 ;  /* 0x0000000407097221 */ /* 0x001fe20000000000 */
[----:B-1----:R-:W-:-:S02]  /*19a0*/  FADD R11, R11, R6 ;  /* 0x000000060b0b7221 */ /* 0x002fc40000000000 */
[----:B------:R-:W0:Y:S02]  /*19b0*/  LDS.128 R4, [R32+0x190] ;  /* 0x0001900020047984 */ /* 0x000e240000000c00 */
[----:B------:R-:W-:-:S04]  /*19c0*/  FFMA R9, R9, R11, R8 ;  /* 0x0000000b09097223 */ /* 0x000fc80000000008 */
[----:B------:R-:W-:Y:S01]  /*19d0*/  FADD R9, R30, R9 ;  /* 0x000000091e097221 */ /* 0x000fe20000000000 */
[----:B0-----:R-:W-:Y:S01]  /*19e0*/  FMUL R10, R5, UR22 ;  /* 0x00000016050a7c20 */ /* 0x001fe20008400000 */
[----:B------:R-:W-:-:S03]  /*19f0*/  FMUL R5, R31, R5 ;  /* 0x000000051f057220 */ /* 0x000fc60000400000 */
[----:B------:R-:W-:Y:S01]  /*1a00*/  FMUL.RZ R33, R10, 0.15915493667125701904 ;  /* 0x3e22f9830a217820 */ /* 0x000fe2000040c000 */
[----:B------:R-:W-:Y:S01]  /*1a10*/  FMUL.RZ R34, R5, 0.15915493667125701904 ;  /* 0x3e22f98305227820 */ /* 0x000fe2000040c000 */
[----:B------:R-:W-:Y:S01]  /*1a20*/  FMUL R5, R4, UR22 ;  /* 0x0000001604057c20 */ /* 0x000fe20008400000 */
[----:B------:R-:W-:Y:S01]  /*1a30*/  FMUL R4, R31, R4 ;  /* 0x000000041f047220 */ /* 0x000fe20000400000 */
[----:B------:R-:W2:Y:S02]  /*1a40*/  MUFU.COS R10, R33 ;  /* 0x00000021000a7308 */ /* 0x000ea40000000000 */
[----:B------:R-:W-:Y:S01]  /*1a50*/  FMUL.RZ R12, R5, 0.15915493667125701904 ;  /* 0x3e22f983050c7820 */ /* 0x000fe2000040c000 */
[----:B------:R-:W-:Y:S01]  /*1a60*/  FMUL.RZ R14, R4, 0.15915493667125701904 ;  /* 0x3e22f983040e7820 */ /* 0x000fe2000040c000 */
[----:B------:R-:W-:Y:S01]  /*1a70*/  FMUL R4, R6, UR22 ;  /* 0x0000001606047c20 */ /* 0x000fe20008400000 */
[----:B------:R-:W-:-:S03]  /*1a80*/  FMUL R6, R31, R6 ;  /* 0x000000061f067220 */ /* 0x000fc60000400000 */
[----:B------:R-:W0:Y:S01]  /*1a90*/  MUFU.SIN R13, R12 ;  /* 0x0000000c000d7308 */ /* 0x000e220000000400 */
[----:B------:R-:W-:-:S07]  /*1aa0*/  FMUL.RZ R15, R6, 0.15915493667125701904 ;  /* 0x3e22f983060f7820 */ /* 0x000fce000040c000 */
[----:B------:R-:W-:Y:S08]  /*1ab0*/  MUFU.SIN R5, R14 ;  /* 0x0000000e00057308 */ /* 0x000ff00000000400 */
[----:B------:R-:W-:Y:S01]  /*1ac0*/  MUFU.SIN R15, R15 ;  /* 0x0000000f000f7308 */ /* 0x000fe20000000400 */
[----:B--2---:R-:W-:Y:S01]  /*1ad0*/  FADD R17, R17, R10 ;  /* 0x0000000a11117221 */ /* 0x004fe20000000000 */
[----:B0-----:R-:W-:-:S06]  /*1ae0*/  FADD R16, R16, R13 ;  /* 0x0000000d10107221 */ /* 0x001fcc0000000000 */
[----:B------:R-:W3:Y:S01]  /*1af0*/  MUFU.COS R10, R34 ;  /* 0x00000022000a7308 */ /* 0x000ee20000000000 */
[----:B------:R-:W-:Y:S01]  /*1b00*/  FMUL.RZ R13, R4, 0.15915493667125701904 ;  /* 0x3e22f983040d7820 */ /* 0x000fe2000040c000 */
[----:B------:R-:W-:Y:S01]  /*1b10*/  FMUL R4, R7, UR22 ;  /* 0x0000001607047c20 */ /* 0x000fe20008400000 */
[----:B------:R-:W-:-:S03]  /*1b20*/  FMUL R7, R31, R7 ;  /* 0x000000071f077220 */ /* 0x000fc60000400000 */
[----:B------:R-:W-:Y:S01]  /*1b30*/  FMUL.RZ R12, R4, 0.15915493667125701904 ;  /* 0x3e22f983040c7820 */ /* 0x000fe2000040c000 */
[----:B------:R-:W-:Y:S01]  /*1b40*/  FMUL.RZ R4, R7, 0.15915493667125701904 ;  /* 0x3e22f98307047820 */ /* 0x000fe2000040c000 */
[----:B------:R-:W0:Y:S08]  /*1b50*/  MUFU.SIN R13, R13 ;  /* 0x0000000d000d7308 */ /* 0x000e300000000400 */
[----:B------:R-:W1:Y:S08]  /*1b60*/  MUFU.COS R6, R12 ;  /* 0x0000000c00067308 */ /* 0x000e700000000000 */
[----:B------:R-:W2:Y:S01]  /*1b70*/  MUFU.COS R4, R4 ;  /* 0x0000000400047308 */ /* 0x000ea20000000000 */
[----:B---3--:R-:W-:Y:S01]  /*1b80*/  FADD R10, R21, R10 ;  /* 0x0000000a150a7221 */ /* 0x008fe20000000000 */
[----:B------:R-:W-:Y:S01]  /*1b90*/  FADD R5, R20, R5 ;  /* 0x0000000514057221 */ /* 0x000fe20000000000 */
[----:B0-----:R-:W-:Y:S01]  /*1ba0*/  FADD R13, R18, R13 ;  /* 0x0000000d120d7221 */ /* 0x001fe20000000000 */
[----:B------:R-:W-:Y:S01]  /*1bb0*/  FADD R22, R22, R15 ;  /* 0x0000000f16167221 */ /* 0x000fe20000000000 */
[----:B------:R-:W-:-:S04]  /*1bc0*/  FMUL R17, R17, R10 ;  /* 0x0000000a11117220 */ /* 0x000fc80000400000 */
[----:B------:R-:W-:Y:S01]  /*1bd0*/  FFMA R16, R16, R5, R17 ;  /* 0x0000000510107223 */ /* 0x000fe20000000011 */
[----:B-1----:R-:W-:-:S03]  /*1be0*/  FADD R6, R19, R6 ;  /* 0x0000000613067221 */ /* 0x002fc60000000000 */
[----:B------:R-:W-:Y:S01]  /*1bf0*/  FFMA R13, R13, R22, R16 ;  /* 0x000000160d0d7223 */ /* 0x000fe20000000010 */
[----:B--2---:R-:W-:-:S04]  /*1c00*/  FADD R23, R23, R4 ;  /* 0x0000000417177221 */ /* 0x004fc80000000000 */
[----:B------:R-:W-:-:S04]  /*1c10*/  FFMA R6, R6, R23, R13 ;  /* 0x0000001706067223 */ /* 0x000fc8000000000d */
[----:B------:R-:W-:-:S07]  /*1c20*/  FADD R30, R9, R6 ;  /* 0x00000006091e7221 */ /* 0x000fce0000000000 */
.L_x_82:
[----:B------:R-:W-:Y:S05]  /*1c30*/  BSYNC.RECONVERGENT B3 ;  /* 0x0000000000037941 */ /* 0x000fea0003800200 */
.L_x_81:
[----:B------:R-:W-:Y:S05]  /*1c40*/  @P0 BRA `(.L_x_80) ;  /* 0x0000000000d00947 */ /* 0x000fea0003800000 */
[----:B------:R-:W0:Y:S01]  /*1c50*/  LDC.64 R6, c[0x0][0x380] ;  /* 0x0000e000ff067b82 */ /* 0x000e220000000a00 */
[----:B------:R-:W-:Y:S02]  /*1c60*/  IADD3 R9, PT, PT, R28, UR7, RZ ;  /* 0x000000071c097c10 */ /* 0x000fe4000fffe0ff */
[----:B------:R-:W-:-:S05]  /*1c70*/  IADD3 R29, PT, PT, R29, R28, RZ ;  /* 0x0000001c1d1d7210 */ /* 0x000fca0007ffe0ff */
[----:B------:R-:W1:Y:S01]  /*1c80*/  LDC.64 R4, c[0x0][0x388] ;  /* 0x0000e200ff047b82 */ /* 0x000e620000000a00 */
[----:B0-----:R-:W-:-:S04]  /*1c90*/  IMAD.WIDE R6, R9, 0x4, R6 ;  /* 0x0000000409067825 */ /* 0x001fc800078e0206 */
[----:B-1----:R-:W-:Y:S02]  /*1ca0*/  IMAD.WIDE R8, R29, 0x4, R4 ;  /* 0x000000041d087825 */ /* 0x002fe400078e0204 */
[----:B------:R-:W2:Y:S04]  /*1cb0*/  LDG.E.128.CONSTANT R4, desc[UR16][R6.64] ;  /* 0x0000001006047981 */ /* 0x000ea8000c1e9d00 */
[----:B------:R-:W3:Y:S01]  /*1cc0*/  LDG.E.128.CONSTANT R8, desc[UR16][R8.64] ;  /* 0x0000001008087981 */ /* 0x000ee2000c1e9d00 */
[----:B------:R-:W0:Y:S01]  /*1cd0*/  S2UR UR15, SR_CgaCtaId ;  /* 0x00000000000f79c3 */ /* 0x000e220000008800 */
[----:B------:R-:W-:Y:S01]  /*1ce0*/  UMOV UR13, 0x400 ;  /* 0x00000400000d7882 */ /* 0x000fe20000000000 */
[----:B------:R-:W-:-:S04]  /*1cf0*/  IADD3 R17, PT, PT, R27, UR6, RZ ;  /* 0x000000061b117c10 */ /* 0x000fc8000fffe0ff */
[----:B------:R-:W-:Y:S01]  /*1d00*/  I2FP.F32.S32 R17, R17 ;  /* 0x0000001100117245 */ /* 0x000fe20000201400 */
[----:B0-----:R-:W-:-:S06]  /*1d10*/  ULEA UR13, UR15, UR13, 0x18 ;  /* 0x0000000d0f0d7291 */ /* 0x001fcc000f8ec0ff */
[----:B------:R-:W-:-:S06]  /*1d20*/  LEA R12, R28, UR13, 0x2 ;  /* 0x0000000d1c0c7c11 */ /* 0x000fcc000f8e10ff */
[----:B------:R-:W0:Y:S02]  /*1d30*/  LDS.128 R12, [R12+0x180] ;  /* 0x000180000c0c7984 */ /* 0x000e240000000c00 */
[----:B0-----:R-:W-:Y:S01]  /*1d40*/  FMUL R16, R13, UR22 ;  /* 0x000000160d107c20 */ /* 0x001fe20008400000 */
[----:B------:R-:W-:-:S03]  /*1d50*/  FMUL R13, R17, R13 ;  /* 0x0000000d110d7220 */ /* 0x000fc60000400000 */
[----:B------:R-:W-:Y:S01]  /*1d60*/  FMUL.RZ R16, R16, 0.15915493667125701904 ;  /* 0x3e22f98310107820 */ /* 0x000fe2000040c000 */
[----:B------:R-:W-:Y:S01]  /*1d70*/  FMUL.RZ R18, R13, 0.15915493667125701904 ;  /* 0x3e22f9830d127820 */ /* 0x000fe2000040c000 */
[----:B------:R-:W-:Y:S01]  /*1d80*/  FMUL R13, R12, UR22 ;  /* 0x000000160c0d7c20 */ /* 0x000fe20008400000 */
        /* <DEDUP_REMOVED lines=10> */
[----:B------:R-:W-:Y:S01]  /*1e30*/  MUFU.COS R18, R18 ;  /* 0x0000001200127308 */ /* 0x000fe20000000000 */
[----:B------:R-:W-:Y:S01]  /*1e40*/  FMUL.RZ R12, R12, 0.15915493667125701904 ;  /* 0x3e22f9830c0c7820 */ /* 0x000fe2000040c000 */
[----:B------:R-:W-:-:S06]  /*1e50*/  FMUL.RZ R15, R15, 0.15915493667125701904 ;  /* 0x3e22f9830f0f7820 */ /* 0x000fcc000040c000 */
[----:B------:R-:W0:Y:S08]  /*1e60*/  MUFU.SIN R13, R13 ;  /* 0x0000000d000d7308 */ /* 0x000e300000000400 */
[----:B------:R-:W-:Y:S08]  /*1e70*/  MUFU.SIN R19, R19 ;  /* 0x0000001300137308 */ /* 0x000ff00000000400 */
[----:B------:R-:W1:Y:S08]  /*1e80*/  MUFU.SIN R21, R21 ;  /* 0x0000001500157308 */ /* 0x000e700000000400 */
[----:B------:R-:W-:Y:S08]  /*1e90*/  MUFU.SIN R23, R23 ;  /* 0x0000001700177308 */ /* 0x000ff00000000400 */
[----:B------:R-:W4:Y:S08]  /*1ea0*/  MUFU.COS R12, R12 ;  /* 0x0000000c000c7308 */ /* 0x000f300000000000 */
[----:B------:R-:W5:Y:S01]  /*1eb0*/  MUFU.COS R14, R15 ;  /* 0x0000000f000e7308 */ /* 0x000f620000000000 */
[----:B--2---:R-:W-:Y:S01]  /*1ec0*/  FADD R5, R5, R16 ;  /* 0x0000001005057221 */ /* 0x004fe20000000000 */
[----:B0-----:R-:W-:Y:S01]  /*1ed0*/  FADD R4, R4, R13 ;  /* 0x0000000d04047221 */ /* 0x001fe20000000000 */
[----:B-1----:R-:W-:Y:S01]  /*1ee0*/  FADD R6, R6, R21 ;  /* 0x0000001506067221 */ /* 0x002fe20000000000 */
[----:B----4-:R-:W-:Y:S01]  /*1ef0*/  FADD R7, R7, R12 ;  /* 0x0000000c07077221 */ /* 0x010fe20000000000 */
[----:B---3--:R-:W-:Y:S01]  /*1f00*/  FADD R18, R9, R18 ;  /* 0x0000001209127221 */ /* 0x008fe20000000000 */
[----:B------:R-:W-:Y:S01]  /*1f10*/  FADD R19, R8, R19 ;  /* 0x0000001308137221 */ /* 0x000fe20000000000 */
[----:B------:R-:W-:Y:S01]  /*1f20*/  FADD R23, R10, R23 ;  /* 0x000000170a177221 */ /* 0x000fe20000000000 */
[----:B-----5:R-:W-:Y:S01]  /*1f30*/  FADD R14, R11, R14 ;  /* 0x0000000e0b0e7221 */ /* 0x020fe20000000000 */
[----:B------:R-:W-:-:S04]  /*1f40*/  FMUL R5, R5, R18 ;  /* 0x0000001205057220 */ /* 0x000fc80000400000 */
[----:B------:R-:W-:-:S04]  /*1f50*/  FFMA R5, R4, R19, R5 ;  /* 0x0000001304057223 */ /* 0x000fc80000000005 */
[----:B------:R-:W-:-:S04]  /*1f60*/  FFMA R6, R6, R23, R5 ;  /* 0x0000001706067223 */ /* 0x000fc80000000005 */
[----:B------:R-:W-:-:S04]  /*1f70*/  FFMA R7, R7, R14, R6 ;  /* 0x0000000e07077223 */ /* 0x000fc80000000006 */
[----:B------:R-:W-:-:S07]  /*1f80*/  FADD R30, R30, R7 ;  /* 0x000000071e1e7221 */ /* 0x000fce0000000000 */
.L_x_80:
[----:B------:R-:W-:Y:S05]  /*1f90*/  BSYNC.RECONVERGENT B2 ;  /* 0x0000000000027941 */ /* 0x000fea0003800200 */
.L_x_79:
[----:B------:R-:W0:Y:S01]  /*1fa0*/  S2UR UR15, SR_CgaCtaId ;  /* 0x00000000000f79c3 */ /* 0x000e220000008800 */
[----:B------:R-:W1:Y:S01]  /*1fb0*/  LDCU UR18, c[0x0][0x3ac] ;  /* 0x00007580ff1277ac */ /* 0x000e620008000800 */
[----:B------:R-:W2:Y:S01]  /*1fc0*/  LDCU UR19, c[0x0][0x3b4] ;  /* 0x00007680ff1377ac */ /* 0x000ea20008000800 */
[----:B------:R-:W-:Y:S01]  /*1fd0*/  UMOV UR13, 0x400 ;  /* 0x00000400000d7882 */ /* 0x000fe20000000000 */
[----:B--2---:R-:W-:Y:S01]  /*1fe0*/  FMUL R30, R30, UR19 ;  /* 0x000000131e1e7c20 */ /* 0x004fe20008400000 */
[----:B0-----:R-:W-:Y:S02]  /*1ff0*/  ULEA UR13, UR15, UR13, 0x18 ;  /* 0x0000000d0f0d7291 */ /* 0x001fe4000f8ec0ff */
[----:B------:R-:W-:-:S04]  /*2000*/  UIADD3 UR15, UPT, UPT, UR6, 0x40, URZ ;  /* 0x00000040060f7890 */ /* 0x000fc8000fffe0ff */
[----:B-1----:R-:W-:Y:S01]  /*2010*/  UISETP.LT.AND UP0, UPT, UR15, UR18, UPT ;  /* 0x000000120f00728c */ /* 0x002fe2000bf01270 */
[C---:B------:R-:W-:Y:S02]  /*2020*/  LEA R5, R27.reuse, UR13, 0x2 ;  /* 0x0000000d1b057c11 */ /* 0x040fe4000f8e10ff */
[----:B------:R-:W-:Y:S01]  /*2030*/  IADD3 R27, PT, PT, R27, UR21, RZ ;  /* 0x000000151b1b7c10 */ /* 0x000fe2000fffe0ff */
[----:B------:R-:W-:Y:S02]  /*2040*/  USEL UR15, UR15, UR18, UP0 ;  /* 0x000000120f0f7287 */ /* 0x000fe40008000000 */
[----:B------:R0:W-:Y:S02]  /*2050*/  STS [R5], R30 ;  /* 0x0000001e05007388 */ /* 0x0001e40000000800 */
[----:B------:R-:W-:-:S06]  /*2060*/  UIADD3 UR15, UPT, UPT, UR15, -UR6, URZ ;  /* 0x800000060f0f7290 */ /* 0x000fcc000fffe0ff */
[----:B------:R-:W-:-:S13]  /*2070*/  ISETP.GE.AND P0, PT, R27, UR15, PT ;  /* 0x0000000f1b007c0c */ /* 0x000fda000bf06270 */
[----:B0-----:R-:W-:Y:S05]  /*2080*/  @!P0 BRA `(.L_x_83) ;  /* 0xffffffe8004c8947 */ /* 0x001fea000383ffff */
[----:B------:R-:W-:Y:S05]  /*2090*/  BSYNC.RECONVERGENT B1 ;  /* 0x0000000000017941 */ /* 0x000fea0003800200 */
.L_x_75:
[----:B------:R-:W-:Y:S05]  /*20a0*/  BRA `(.L_x_70) ;  /* 0x0000000800d07947 */ /* 0x000fea0003800000 */
.L_x_71:
[----:B------:R-:W0:Y:S01]  /*20b0*/  LDCU UR13, c[0x0][0x3b0] ;  /* 0x00007600ff0d77ac */ /* 0x000e220008000800 */
[----:B------:R-:W-:-:S04]  /*20c0*/  MOV R12, UR6 ;  /* 0x00000006000c7c02 */ /* 0x000fc80008000f00 */
[----:B------:R-:W-:Y:S01]  /*20d0*/  IADD3 R12, PT, PT, R12, 0x40, RZ ;  /* 0x000000400c0c7810 */ /* 0x000fe20007ffe0ff */
[----:B0-----:R-:W-:-:S09]  /*20e0*/  UISETP.GT.AND UP0, UPT, UR13, URZ, UPT ;  /* 0x000000ff0d00728c */ /* 0x001fd2000bf04270 */
[----:B------:R-:W-:Y:S05]  /*20f0*/  BRA.U UP0, `(.L_x_84) ;  /* 0x00000001003c7547 */ /* 0x000fea000b800000 */
[----:B------:R-:W0:Y:S01]  /*2100*/  S2R R6, SR_CgaCtaId ;  /* 0x0000000000067919 */ /* 0x000e220000008800 */
[----:B------:R-:W-:Y:S01]  /*2110*/  MOV R5, 0x400 ;  /* 0x0000040000057802 */ /* 0x000fe20000000f00 */
[----:B------:R-:W-:Y:S01]  /*2120*/  BSSY.RECONVERGENT B1, `(.L_x_85) ;  /* 0x000000b000017945 */ /* 0x000fe20003800200 */
[----:B------:R-:W-:Y:S02]  /*2130*/  MOV R4, R25 ;  /* 0x0000001900047202 */ /* 0x000fe40000000f00 */
[----:B0-----:R-:W-:-:S07]  /*2140*/  LEA R7, R6, R5, 0x18 ;  /* 0x0000000506077211 */ /* 0x001fce00078ec0ff */
.L_x_86:
[----:B------:R-:W-:Y:S01]  /*2150*/  FMUL R8, RZ, UR25 ;  /* 0x00000019ff087c20 */ /* 0x000fe20008400000 */
[----:B------:R-:W-:Y:S02]  /*2160*/  LEA R5, R4, R7, 0x2 ;  /* 0x0000000704057211 */ /* 0x000fe400078e10ff */
[----:B------:R-:W-:Y:S02]  /*2170*/  VIMNMX R6, PT, PT, R12, UR24, PT ;  /* 0x000000180c067c48 */ /* 0x000fe4000bfe0100 */
[----:B------:R-:W-:Y:S01]  /*2180*/  IADD3 R4, PT, PT, R4, UR21, RZ ;  /* 0x0000001504047c10 */ /* 0x000fe2000fffe0ff */
[----:B------:R0:W-:Y:S01]  /*2190*/  STS [R5], R8 ;  /* 0x0000000805007388 */ /* 0x0001e20000000800 */
[----:B------:R-:W-:-:S04]  /*21a0*/  IADD3 R9, PT, PT, R6, -UR6, RZ ;  /* 0x8000000606097c10 */ /* 0x000fc8000fffe0ff */
[----:B------:R-:W-:-:S13]  /*21b0*/  ISETP.GE.AND P0, PT, R4, R9, PT ;  /* 0x000000090400720c */ /* 0x000fda0003f06270 */
[----:B0-----:R-:W-:Y:S05]  /*21c0*/  @!P0 BRA `(.L_x_86) ;  /* 0xfffffffc00e08947 */ /* 0x001fea000383ffff */
[----:B------:R-:W-:Y:S05]  /*21d0*/  BSYNC.RECONVERGENT B1 ;  /* 0x0000000000017941 */ /* 0x000fea0003800200 */
.L_x_85:
[----:B------:R-:W-:Y:S05]  /*21e0*/  BRA `(.L_x_70) ;  /* 0x0000000800807947 */ /* 0x000fea0003800000 */
.L_x_84:
[----:B------:R-:W-:-:S07]  /*21f0*/  MOV R13, R25 ;  /* 0x00000019000d7202 */ /* 0x000fce0000000f00 */
.L_x_94:
[----:B------:R-:W0:Y:S01]  /*2200*/  LDC R17, c[0x0][0x3b0] ;  /* 0x0000ec00ff117b82 */ /* 0x000e220000000800 */
[----:B------:R-:W-:Y:S01]  /*2210*/  ISETP.GE.U32.AND P0, PT, R3, 0x3, PT ;  /* 0x000000030300780c */ /* 0x000fe20003f06070 */
[----:B------:R-:W-:Y:S01]  /*2220*/  BSSY.RECONVERGENT B1, `(.L_x_87) ;  /* 0x000004c000017945 */ /* 0x000fe20003800200 */
[----:B------:R-:W-:Y:S01]  /*2230*/  IADD3 R14, PT, PT, R13, UR6, RZ ;  /* 0x000000060d0e7c10 */ /* 0x000fe2000fffe0ff */
[----:B------:R-:W-:Y:S01]  /*2240*/  HFMA2 R16, -RZ, RZ, 0, 0 ;  /* 0x00000000ff107431 */ /* 0x000fe200000001ff */
[----:B------:R-:W-:Y:S02]  /*2250*/  MOV R11, RZ ;  /* 0x000000ff000b7202 */ /* 0x000fe40000000f00 */
[----:B------:R-:W-:Y:S01]  /*2260*/  I2FP.F32.S32 R15, R14 ;  /* 0x0000000e000f7245 */ /* 0x000fe20000201400 */
[----:B0-----:R-:W-:-:S06]  /*2270*/  IMAD R14, R14, R17, R26 ;  /* 0x000000110e0e7224 */ /* 0x001fcc00078e021a */
[----:B------:R-:W-:Y:S05]  /*2280*/  @!P0 BRA `(.L_x_88) ;  /* 0x0000000400148947 */ /* 0x000fea0003800000 */
[----:B------:R-:W0:Y:S01]  /*2290*/  S2UR UR15, SR_CgaCtaId ;  /* 0x00000000000f79c3 */ /* 0x000e220000008800 */
[----:B------:R-:W-:Y:S01]  /*22a0*/  UMOV UR13, 0x400 ;  /* 0x00000400000d7882 */ /* 0x000fe20000000000 */
[----:B------:R-:W-:Y:S01]  /*22b0*/  BSSY.RECONVERGENT B2, `(.L_x_89) ;  /* 0x0000041000027945 */ /* 0x000fe20003800200 */
[----:B------:R-:W-:Y:S02]  /*22c0*/  IADD3 R20, PT, PT, -R0, RZ, RZ ;  /* 0x000000ff00147210 */ /* 0x000fe40007ffe1ff */
[----:B------:R-:W-:Y:S02]  /*22d0*/  MOV R16, RZ ;  /* 0x000000ff00107202 */ /* 0x000fe40000000f00 */
[----:B------:R-:W-:Y:S02]  /*22e0*/  MOV R21, R14 ;  /* 0x0000000e00157202 */ /* 0x000fe40000000f00 */
[----:B------:R-:W-:Y:S01]  /*22f0*/  MOV R19, UR7 ;  /* 0x0000000700137c02 */ /* 0x000fe20008000f00 */
[----:B0-----:R-:W-:-:S04]  /*2300*/  ULEA UR13, UR15, UR13, 0x18 ;  /* 0x0000000d0f0d7291 */ /* 0x001fc8000f8ec0ff */
[----:B------:R-:W-:-:S06]  /*2310*/  UIADD3 UR13, UPT, UPT, UR13, 0x180, URZ ;  /* 0x000001800d0d7890 */ /* 0x000fcc000fffe0ff */
[----:B------:R-:W-:-:S07]  /*2320*/  MOV R18, UR13 ;  /* 0x0000000d00127c02 */ /* 0x000fce0008000f00 */
.L_x_90:
[----:B------:R-:W-:Y:S01]  /*2330*/  MOV R8, UR8 ;  /* 0x0000000800087c02 */ /* 0x000fe20008000f00 */
[----:B------:R-:W0:Y:S01]  /*2340*/  LDS.128 R4, [R18] ;  /* 0x0000000012047984 */ /* 0x000e220000000c00 */
[----:B------:R-:W-:Y:S02]  /*2350*/  MOV R9, UR10 ;  /* 0x0000000a00097c02 */ /* 0x000fe40008000f00 */
[----:B------:R-:W-:Y:S02]  /*2360*/  MOV R10, UR9 ;  /* 0x00000009000a7c02 */ /* 0x000fe40008000f00 */
[----:B------:R-:W-:Y:S01]  /*2370*/  MOV R11, UR11 ;  /* 0x0000000b000b7c02 */ /* 0x000fe20008000f00 */
[----:B------:R-:W-:-:S04]  /*2380*/  IMAD.WIDE R8, R19, 0x4, R8 ;  /* 0x0000000413087825 */ /* 0x000fc800078e0208 */
[----:B------:R-:W-:Y:S01]  /*2390*/  IMAD.WIDE R10, R21, 0x4, R10 ;  /* 0x00000004150a7825 */ /* 0x000fe200078e020a */
[----:B------:R-:W2:Y:S04]  /*23a0*/  LDG.E.CONSTANT R23, desc[UR16][R8.64+-0x8] ;  /* 0xfffff81008177981 */ /* 0x000ea8000c1e9900 */
[----:B------:R-:W3:Y:S04]  /*23b0*/  LDG.E.CONSTANT R27, desc[UR16][R10.64+-0x8] ;  /* 0xfffff8100a1b7981 */ /* 0x000ee8000c1e9900 */
[----:B------:R-:W4:Y:S01]  /*23c0*/  LDG.E.CONSTANT R22, desc[UR16][R10.64+-0x4] ;  /* 0xfffffc100a167981 */ /* 0x000f22000c1e9900 */
[----:B0-----:R-:W-:Y:S01]  /*23d0*/  FMUL R28, R4, UR22 ;  /* 0x00000016041c7c20 */ /* 0x001fe20008400000 */
[----:B------:R-:W-:-:S03]  /*23e0*/  FMUL R4, R15, R4 ;  /* 0x000000040f047220 */ /* 0x000fc60000400000 */
[----:B------:R-:W-:Y:S01]  /*23f0*/  FMUL.RZ R28, R28, 0.15915493667125701904 ;  /* 0x3e22f9831c1c7820 */ /* 0x000fe2000040c000 */
[----:B------:R-:W-:-:S04]  /*2400*/  FMUL.RZ R29, R4, 0.15915493667125701904 ;  /* 0x3e22f983041d7820 */ /* 0x000fc8000040c000 */
[----:B------:R0:W-:Y:S08]  /*2410*/  MUFU.SIN R4, R29 ;  /* 0x0000001d00047308 */ /* 0x0001f00000000400 */
[----:B------:R-:W2:Y:S01]  /*2420*/  MUFU.SIN R28, R28 ;  /* 0x0000001c001c7308 */ /* 0x000ea20000000400 */
[----:B0-----:R-:W5:Y:S01]  /*2430*/  LDG.E.CONSTANT R29, desc[UR16][R10.64+0x4] ;  /* 0x000004100a1d7981 */ /* 0x001f62000c1e9900 */
[----:B--2---:R-:W-:-:S03]  /*2440*/  FADD R23, R23, R28 ;  /* 0x0000001c17177221 */ /* 0x004fc60000000000 */
[----:B------:R-:W2:Y:S01]  /*2450*/  LDG.E.CONSTANT R28, desc[UR16][R10.64] ;  /* 0x000000100a1c7981 */ /* 0x000ea2000c1e9900 */
[----:B---3--:R-:W-:-:S03]  /*2460*/  FADD R27, R27, R4 ;  /* 0x000000041b1b7221 */ /* 0x008fc60000000000 */
[----:B------:R-:W3:Y:S01]  /*2470*/  LDG.E.CONSTANT R4, desc[UR16][R8.64+-0x4] ;  /* 0xfffffc1008047981 */ /* 0x000ee2000c1e9900 */
[----:B------:R-:W-:Y:S01]  /*2480*/  FFMA R16, R27, R23, R16 ;  /* 0x000000171b107223 */ /* 0x000fe20000000010 */
[----:B------:R-:W-:Y:S02]  /*2490*/  FMUL R23, R15, R5 ;  /* 0x000000050f177220 */ /* 0x000fe40000400000 */
[----:B------:R-:W5:Y:S02]  /*24a0*/  LDG.E.CONSTANT R27, desc[UR16][R8.64+0x4] ;  /* 0x00000410081b7981 */ /* 0x000f64000c1e9900 */
[----:B------:R-:W-:-:S04]  /*24b0*/  FMUL.RZ R30, R23, 0.15915493667125701904 ;  /* 0x3e22f983171e7820 */ /* 0x000fc8000040c000 */
[----:B------:R-:W4:Y:S02]  /*24c0*/  MUFU.COS R23, R30 ;  /* 0x0000001e00177308 */ /* 0x000f240000000000 */
[----:B----4-:R-:W-:Y:S02]  /*24d0*/  FADD R23, R22, R23 ;  /* 0x0000001716177221 */ /* 0x010fe40000000000 */
[----:B------:R0:W4:Y:S01]  /*24e0*/  LDG.E.CONSTANT R22, desc[UR16][R8.64] ;  /* 0x0000001008167981 */ /* 0x000122000c1e9900 */
[----:B------:R-:W-:-:S04]  /*24f0*/  FMUL R5, R5, UR22 ;  /* 0x0000001605057c20 */ /* 0x000fc80008400000 */
[----:B------:R-:W-:-:S04]  /*2500*/  FMUL.RZ R32, R5, 0.15915493667125701904 ;  /* 0x3e22f98305207820 */ /* 0x000fc8000040c000 */
[----:B------:R-:W3:Y:S01]  /*2510*/  MUFU.COS R31, R32 ;  /* 0x00000020001f7308 */ /* 0x000ee20000000000 */
[----:B------:R-:W-:Y:S01]  /*2520*/  FMUL R5, R15, R6 ;  /* 0x000000060f057220 */ /* 0x000fe20000400000 */
[----:B------:R-:W-:-:S03]  /*2530*/  FMUL R6, R6, UR22 ;  /* 0x0000001606067c20 */ /* 0x000fc60008400000 */
[----:B------:R-:W-:Y:S01]  /*2540*/  FMUL.RZ R5, R5, 0.15915493667125701904 ;  /* 0x3e22f98305057820 */ /* 0x000fe2000040c000 */
[----:B------:R-:W-:-:S04]  /*2550*/  FMUL.RZ R30, R6, 0.15915493667125701904 ;  /* 0x3e22f983061e7820 */ /* 0x000fc8000040c000 */
[----:B0-----:R-:W-:Y:S01]  /*2560*/  MUFU.SIN R9, R30 ;  /* 0x0000001e00097308 */ /* 0x001fe20000000400 */
[----:B------:R-:W-:-:S07]  /*2570*/  IADD3 R20, PT, PT, R20, 0x4, RZ ;  /* 0x0000000414147810 */ /* 0x000fce0007ffe0ff */
[----:B------:R-:W2:Y:S01]  /*2580*/  MUFU.SIN R5, R5 ;  /* 0x0000000500057308 */ /* 0x000ea20000000400 */
[----:B------:R-:W-:Y:S02]  /*2590*/  ISETP.NE.AND P0, PT, R20, RZ, PT ;  /* 0x000000ff1400720c */ /* 0x000fe40003f05270 */
[----:B------:R-:W-:Y:S02]  /*25a0*/  IADD3 R18, PT, PT, R18, 0x10, RZ ;  /* 0x0000001012127810 */ /* 0x000fe40007ffe0ff */
[----:B------:R-:W-:Y:S02]  /*25b0*/  IADD3 R19, PT, PT, R19, 0x4, RZ ;  /* 0x0000000413137810 */ /* 0x000fe40007ffe0ff */
[----:B------:R-:W-:Y:S01]  /*25c0*/  IADD3 R21, PT, PT, R21, 0x4, RZ ;  /* 0x0000000415157810 */ /* 0x000fe20007ffe0ff */
[----:B---3--:R-:W-:Y:S01]  /*25d0*/  FADD R31, R4, R31 ;  /* 0x0000001f041f7221 */ /* 0x008fe20000000000 */
[----:B------:R-:W-:Y:S01]  /*25e0*/  FMUL R4, R7, UR22 ;  /* 0x0000001607047c20 */ /* 0x000fe20008400000 */
[----:B------:R-:W-:-:S03]  /*25f0*/  FMUL R7, R15, R7 ;  /* 0x000000070f077220 */ /* 0x000fc60000400000 */
[----:B------:R-:W-:Y:S01]  /*2600*/  FMUL.RZ R8, R4, 0.15915493667125701904 ;  /* 0x3e22f98304087820 */ /* 0x000fe2000040c000 */
[----:B------:R-:W-:-:S03]  /*2610*/  FMUL.RZ R4, R7, 0.15915493667125701904 ;  /* 0x3e22f98307047820 */ /* 0x000fc6000040c000 */
[----:B------:R-:W5:Y:S08]  /*2620*/  MUFU.COS R6, R8 ;  /* 0x0000000800067308 */ /* 0x000f700000000000 */
[----:B------:R-:W0:Y:S01]  /*2630*/  MUFU.COS R4, R4 ;  /* 0x0000000400047308 */ /* 0x000e220000000000 */
[----:B------:R-:W-:Y:S01]  /*2640*/  FFMA R16, R23, R31, R16 ;  /* 0x0000001f17107223 */ /* 0x000fe20000000010 */
[----:B--2---:R-:W-:Y:S01]  /*2650*/  FADD R5, R28, R5 ;  /* 0x000000051c057221 */ /* 0x004fe20000000000 */
[----:B-----5:R-:W-:Y:S01]  /*2660*/  FADD R6, R27, R6 ;  /* 0x000000061b067221 */ /* 0x020fe20000000000 */
[----:B----4-:R-:W-:-:S04]  /*2670*/  FADD R9, R22, R9 ;  /* 0x0000000916097221 */ /* 0x010fc80000000000 */
[----:B------:R-:W-:Y:S01]  /*2680*/  FFMA R16, R5, R9, R16 ;  /* 0x0000000905107223 */ /* 0x000fe20000000010 */
[----:B0-----:R-:W-:-:S04]  /*2690*/  FADD R29, R29, R4 ;  /* 0x000000041d1d7221 */ /* 0x001fc80000000000 */
[----:B------:R-:W-:Y:S01]  /*26a0*/  FFMA R16, R29, R6, R16 ;  /* 0x000000061d107223 */ /* 0x000fe20000000010 */
[----:B------:R-:W-:Y:S06]  /*26b0*/  @P0 BRA `(.L_x_90) ;  /* 0xfffffffc001c0947 */ /* 0x000fec000383ffff */
[----:B------:R-:W-:Y:S05]  /*26c0*/  BSYNC.RECONVERGENT B2 ;  /* 0x0000000000027941 */ /* 0x000fea0003800200 */
.L_x_89:
[----:B------:R-:W-:-:S07]  /*26d0*/  MOV R11, R0 ;  /* 0x00000000000b7202 */ /* 0x000fce0000000f00 */
.L_x_88:
[----:B------:R-:W-:Y:S05]  /*26e0*/  BSYNC.RECONVERGENT B1 ;  /* 0x0000000000017941 */ /* 0x000fea0003800200 */
.L_x_87:
[----:B------:R-:W-:Y:S01]  /*26f0*/  ISETP.NE.AND P0, PT, R24, 0x1, PT ;  /* 0x000000011800780c */ /* 0x000fe20003f05270 */
[----:B------:R-:W-:Y:S01]  /*2700*/  BSSY.RECONVERGENT B1, `(.L_x_91) ;  /* 0x0000026000017945 */ /* 0x000fe20003800200 */
[----:B------:R-:W-:-:S04]  /*2710*/  LOP3.LUT R17, R17, 0x1, RZ, 0xc0, !PT ;  /* 0x0000000111117812 */ /* 0x000fc800078ec0ff */
[----:B------:R-:W-:-:S07]  /*2720*/  ISETP.NE.U32.AND P1, PT, R17, 0x1, PT ;  /* 0x000000011100780c */ /* 0x000fce0003f25070 */
[----:B------:R-:W-:Y:S06]  /*2730*/  @!P0 BRA `(.L_x_92) ;  /* 0x0000000000888947 */ /* 0x000fec0003800000 */
[----:B------:R-:W0:Y:S01]  /*2740*/  LDC.64 R4, c[0x0][0x380] ;  /* 0x0000e000ff047b82 */ /* 0x000e220000000a00 */
[----:B------:R-:W-:Y:S02]  /*2750*/  IADD3 R9, PT, PT, R11, UR7, RZ ;  /* 0x000000070b097c10 */ /* 0x000fe4000fffe0ff */
[----:B------:R-:W-:-:S05]  /*2760*/  IADD3 R17, PT, PT, R14, R11, RZ ;  /* 0x0000000b0e117210 */ /* 0x000fca0007ffe0ff */
[----:B------:R-:W1:Y:S01]  /*2770*/  LDC.64 R6, c[0x0][0x388] ;  /* 0x0000e200ff067b82 */ /* 0x000e620000000a00 */
[----:B0-----:R-:W-:-:S05]  /*2780*/  IMAD.WIDE R4, R9, 0x4, R4 ;  /* 0x0000000409047825 */ /* 0x001fca00078e0204 */
[----:B------:R-:W2:Y:S01]  /*2790*/  LDG.E.CONSTANT R18, desc[UR16][R4.64] ;  /* 0x0000001004127981 */ /* 0x000ea2000c1e9900 */
[----:B-1----:R-:W-:-:S03]  /*27a0*/  IMAD.WIDE R6, R17, 0x4, R6 ;  /* 0x0000000411067825 */ /* 0x002fc600078e0206 */
[----:B------:R0:W3:Y:S04]  /*27b0*/  LDG.E.CONSTANT R17, desc[UR16][R4.64+0x4] ;  /* 0x0000041004117981 */ /* 0x0000e8000c1e9900 */
[----:B------:R-:W4:Y:S04]  /*27c0*/  LDG.E.CONSTANT R10, desc[UR16][R6.64] ;  /* 0x00000010060a7981 */ /* 0x000f28000c1e9900 */
[----:B------:R1:W5:Y:S01]  /*27d0*/  LDG.E.CONSTANT R19, desc[UR16][R6.64+0x4] ;  /* 0x0000041006137981 */ /* 0x000362000c1e9900 */
[----:B------:R-:W0:Y:S01]  /*27e0*/  S2UR UR15, SR_CgaCtaId ;  /* 0x00000000000f79c3 */ /* 0x000e220000008800 */
[----:B------:R-:W-:-:S02]  /*27f0*/  UMOV UR13, 0x400 ;  /* 0x00000400000d7882 */ /* 0x000fc40000000000 */
[----:B0-----:R-:W-:-:S06]  /*2800*/  ULEA UR13, UR15, UR13, 0x18 ;  /* 0x0000000d0f0d7291 */ /* 0x001fcc000f8ec0ff */
[----:B------:R-:W-:-:S06]  /*2810*/  LEA R8, R11, UR13, 0x2 ;  /* 0x0000000d0b087c11 */ /* 0x000fcc000f8e10ff */
[----:B------:R-:W0:Y:S01]  /*2820*/  LDS.64 R8, [R8+0x180] ;  /* 0x0001800008087984 */ /* 0x000e220000000a00 */
[----:B------:R-:W-:Y:S01]  /*2830*/  IADD3 R11, PT, PT, R11, 0x2, RZ ;  /* 0x000000020b0b7810 */ /* 0x000fe20007ffe0ff */
[----:B0-----:R-:W-:-:S04]  /*2840*/  FMUL R20, R8, UR22 ;  /* 0x0000001608147c20 */ /* 0x001fc80008400000 */
[----:B------:R-:W-:Y:S01]  /*2850*/  FMUL.RZ R21, R20, 0.15915493667125701904 ;  /* 0x3e22f98314157820 */ /* 0x000fe2000040c000 */
[----:B------:R-:W-:Y:S01]  /*2860*/  FMUL R20, R15, R8 ;  /* 0x000000080f147220 */ /* 0x000fe20000400000 */
[----:B------:R-:W-:Y:S01]  /*2870*/  FMUL R4, R9, UR22 ;  /* 0x0000001609047c20 */ /* 0x000fe20008400000 */
[----:B------:R-:W-:Y:S02]  /*2880*/  FMUL R9, R15, R9 ;  /* 0x000000090f097220 */ /* 0x000fe40000400000 */
[----:B------:R-:W-:Y:S01]  /*2890*/  FMUL.RZ R20, R20, 0.15915493667125701904 ;  /* 0x3e22f98314147820 */ /* 0x000fe2000040c000 */
[----:B------:R-:W2:Y:S01]  /*28a0*/  MUFU.SIN R21, R21 ;  /* 0x0000001500157308 */ /* 0x000ea20000000400 */
[----:B-1----:R-:W-:Y:S01]  /*28b0*/  FMUL.RZ R7, R4, 0.15915493667125701904 ;  /* 0x3e22f98304077820 */ /* 0x002fe2000040c000 */
[----:B------:R-:W-:-:S06]  /*28c0*/  FMUL.RZ R9, R9, 0.15915493667125701904 ;  /* 0x3e22f98309097820 */ /* 0x000fcc000040c000 */
[----:B------:R-:W-:Y:S08]  /*28d0*/  MUFU.SIN R5, R20 ;  /* 0x0000001400057308 */ /* 0x000ff00000000400 */
[----:B------:R-:W3:Y:S08]  /*28e0*/  MUFU.COS R6, R7 ;  /* 0x0000000700067308 */ /* 0x000ef00000000000 */
[----:B------:R-:W5:Y:S01]  /*28f0*/  MUFU.COS R4, R9 ;  /* 0x0000000900047308 */ /* 0x000f620000000000 */
[----:B--2---:R-:W-:Y:S01]  /*2900*/  FADD R18, R18, R21 ;  /* 0x0000001512127221 */ /* 0x004fe20000000000 */
[----:B---3--:R-:W-:Y:S01]  /*2910*/  FADD R6, R17, R6 ;  /* 0x0000000611067221 */ /* 0x008fe20000000000 */
[----:B----4-:R-:W-:Y:S01]  /*2920*/  FADD R5, R10, R5 ;  /* 0x000000050a057221 */ /* 0x010fe20000000000 */
[----:B-----5:R-:W-:-:S03]  /*2930*/  FADD R4, R19, R4 ;  /* 0x0000000413047221 */ /* 0x020fc60000000000 */
[----:B------:R-:W-:-:S04]  /*2940*/  FFMA R5, R5, R18, R16 ;  /* 0x0000001205057223 */ /* 0x000fc80000000010 */
[----:B------:R-:W-:-:S07]  /*2950*/  FFMA R16, R4, R6, R5 ;  /* 0x0000000604107223 */ /* 0x000fce0000000005 */
.L_x_92:
[----:B------:R-:W-:Y:S05]  /*2960*/  BSYNC.RECONVERGENT B1 ;  /* 0x0000000000017941 */ /* 0x000fea0003800200 */
.L_x_91:
[----:B------:R-:W-:Y:S05]  /*2970*/  @P1 BRA `(.L_x_93) ;  /* 0x0000000000681947 */ /* 0x000fea0003800000 */
[----:B------:R-:W0:Y:S01]  /*2980*/  LDC.64 R6, c[0x0][0x388] ;  /* 0x0000e200ff067b82 */ /* 0x000e220000000a00 */
[----:B------:R-:W-:Y:S02]  /*2990*/  IADD3 R17, PT, PT, R14, R11, RZ ;  /* 0x0000000b0e117210 */ /* 0x000fe40007ffe0ff */
[----:B------:R-:W-:-:S05]  /*29a0*/  IADD3 R9, PT, PT, R11, UR7, RZ ;  /* 0x000000070b097c10 */ /* 0x000fca000fffe0ff */
[----:B------:R-:W1:Y:S01]  /*29b0*/  LDC.64 R4, c[0x0][0x380] ;  /* 0x0000e000ff047b82 */ /* 0x000e620000000a00 */
[----:B0-----:R-:W-:-:S06]  /*29c0*/  IMAD.WIDE R6, R17, 0x4, R6 ;  /* 0x0000000411067825 */ /* 0x001fcc00078e0206 */
[----:B------:R0:W2:Y:S01]  /*29d0*/  LDG.E.CONSTANT R7, desc[UR16][R6.64] ;  /* 0x0000001006077981 */ /* 0x0000a2000c1e9900 */
[----:B-1----:R-:W-:-:S05]  /*29e0*/  IMAD.WIDE R4, R9, 0x4, R4 ;  /* 0x0000000409047825 */ /* 0x002fca00078e0204 */
[----:B------:R1:W3:Y:S01]  /*29f0*/  LDG.E.CONSTANT R10, desc[UR16][R4.64] ;  /* 0x00000010040a7981 */ /* 0x0002e2000c1e9900 */
[----:B------:R-:W4:Y:S01]  /*2a00*/  S2UR UR15, SR_CgaCtaId ;  /* 0x00000000000f79c3 */ /* 0x000f220000008800 */
[----:B------:R-:W-:Y:S02]  /*2a10*/  UMOV UR13, 0x400 ;  /* 0x00000400000d7882 */ /* 0x000fe40000000000 */
[----:B----4-:R-:W-:-:S06]  /*2a20*/  ULEA UR13, UR15, UR13, 0x18 ;  /* 0x0000000d0f0d7291 */ /* 0x010fcc000f8ec0ff */
[----:B------:R-:W-:-:S06]  /*2a30*/  LEA R8, R11, UR13, 0x2 ;  /* 0x0000000d0b087c11 */ /* 0x000fcc000f8e10ff */
[----:B------:R-:W4:Y:S01]  /*2a40*/  LDS R8, [R8+0x180] ;  /* 0x0001800008087984 */ /* 0x000f220000000800 */
[----:B------:R-:W-:-:S04]  /*2a50*/  LOP3.LUT R9, R11, 0x1, RZ, 0xc0, !PT ;  /* 0x000000010b097812 */ /* 0x000fc800078ec0ff */
[----:B------:R-:W-:Y:S01]  /*2a60*/  ISETP.NE.U32.AND P0, PT, R9, 0x1, PT ;  /* 0x000000010900780c */ /* 0x000fe20003f05070 */
[----:B----4-:R-:W-:Y:S01]  /*2a70*/  FMUL R9, R15, R8 ;  /* 0x000000080f097220 */ /* 0x010fe20000400000 */
[----:B0-----:R-:W-:-:S03]  /*2a80*/  FMUL R6, R8, UR22 ;  /* 0x0000001608067c20 */ /* 0x001fc60008400000 */
[----:B------:R-:W-:Y:S01]  /*2a90*/  FMUL.RZ R9, R9, 0.15915493667125701904 ;  /* 0x3e22f98309097820 */ /* 0x000fe2000040c000 */
[----:B------:R-:W-:-:S07]  /*2aa0*/  FMUL.RZ R6, R6, 0.15915493667125701904 ;  /* 0x3e22f98306067820 */ /* 0x000fce000040c000 */
[----:B-1----:R-:W-:Y:S08]  /*2ab0*/  @!P0 MUFU.COS R4, R9 ;  /* 0x0000000900048308 */ /* 0x002ff00000000000 */
[----:B------:R-:W-:Y:S08]  /*2ac0*/  @!P0 MUFU.COS R5, R6 ;  /* 0x0000000600058308 */ /* 0x000ff00000000000 */
[----:B------:R-:W2:Y:S08]  /*2ad0*/  @P0 MUFU.SIN R4, R9 ;  /* 0x0000000900040308 */ /* 0x000eb00000000400 */
[----:B------:R-:W3:Y:S01]  /*2ae0*/  @P0 MUFU.SIN R5, R6 ;  /* 0x0000000600050308 */ /* 0x000ee20000000400 */
[----:B--2---:R-:W-:Y:S01]  /*2af0*/  FADD R7, R7, R4 ;  /* 0x0000000407077221 */ /* 0x004fe20000000000 */
[----:B---3--:R-:W-:-:S04]  /*2b00*/  FADD R5, R10, R5 ;  /* 0x000000050a057221 */ /* 0x008fc80000000000 */
[----:B------:R-:W-:-:S07]  /*2b10*/  FFMA R16, R7, R5, R16 ;  /* 0x0000000507107223 */ /* 0x000fce0000000010 */
.L_x_93:
[----:B------:R-:W0:Y:S01]  /*2b20*/  S2UR UR15, SR_CgaCtaId ;  /* 0x00000000000f79c3 */ /* 0x000e220000008800 */
[----:B------:R-:W1:Y:S01]  /*2b30*/  LDCU UR18, c[0x0][0x3b4] ;  /* 0x00007680ff1277ac */ /* 0x000e620008000800 */
[----:B------:R-:W2:Y:S01]  /*2b40*/  LDCU UR19, c[0x0][0x3ac] ;  /* 0x00007580ff1377ac */ /* 0x000ea20008000800 */
[----:B------:R-:W-:Y:S01]  /*2b50*/  UMOV UR13, 0x400 ;  /* 0x00000400000d7882 */ /* 0x000fe20000000000 */
[----:B-1----:R-:W-:Y:S01]  /*2b60*/  FMUL R16, R16, UR18 ;  /* 0x0000001210107c20 */ /* 0x002fe20008400000 */
[----:B--2---:R-:W-:Y:S01]  /*2b70*/  VIMNMX R4, PT, PT, R12, UR19, PT ;  /* 0x000000130c047c48 */ /* 0x004fe2000bfe0100 */
[----:B0-----:R-:W-:-:S03]  /*2b80*/  ULEA UR13, UR15, UR13, 0x18 ;  /* 0x0000000d0f0d7291 */ /* 0x001fc6000f8ec0ff */
[----:B------:R-:W-:-:S03]  /*2b90*/  IADD3 R4, PT, PT, R4, -UR6, RZ ;  /* 0x8000000604047c10 */ /* 0x000fc6000fffe0ff */
[C---:B------:R-:W-:Y:S02]  /*2ba0*/  LEA R5, R13.reuse, UR13, 0x2 ;  /* 0x0000000d0d057c11 */ /* 0x040fe4000f8e10ff */
[----:B------:R-:W-:-:S03]  /*2bb0*/  IADD3 R13, PT, PT, R13, UR21, RZ ;  /* 0x000000150d0d7c10 */ /* 0x000fc6000fffe0ff */
[----:B------:R0:W-:Y:S01]  /*2bc0*/  STS [R5], R16 ;  /* 0x0000001005007388 */ /* 0x0001e20000000800 */
[----:B------:R-:W-:-:S13]  /*2bd0*/  ISETP.GE.AND P0, PT, R13, R4, PT ;  /* 0x000000040d00720c */ /* 0x000fda0003f06270 */
[----:B0-----:R-:W-:Y:S05]  /*2be0*/  @!P0 BRA `(.L_x_94) ;  /* 0xfffffff400848947 */ /* 0x001fea000383ffff */
.L_x_70:
[----:B------:R-:W-:Y:S05]  /*2bf0*/  BSYNC.RECONVERGENT B0 ;  /* 0x0000000000007941 */ /* 0x000fea0003800200 */
.L_x_69:
[----:B------:R-:W0:Y:S01]  /*2c00*/  LDCU UR13, c[0x0][0x3ac] ;  /* 0x00007580ff0d77ac */ /* 0x000e220008000800 */
[----:B------:R-:W-:Y:S01]  /*2c10*/  BSSY.RECONVERGENT B0, `(.L_x_95) ;  /* 0x0000014000007945 */ /* 0x000fe20003800200 */
[----:B------:R-:W-:Y:S01]  /*2c20*/  MOV R4, 0xff800000 ;  /* 0xff80000000047802 */ /* 0x000fe20000000f00 */
[----:B------:R-:W-:-:S04]  /*2c30*/  UIADD3 UR18, UPT, UPT, UR6, 0x40, URZ ;  /* 0x0000004006127890 */ /* 0x000fc8000fffe0ff */
[----:B0-----:R-:W-:-:S04]  /*2c40*/  UISETP.LT.AND UP0, UPT, UR18, UR13, UPT ;  /* 0x0000000d1200728c */ /* 0x001fc8000bf01270 */
[----:B------:R-:W-:-:S04]  /*2c50*/  USEL UR19, UR18, UR13, UP0 ;  /* 0x0000000d12137287 */ /* 0x000fc80008000000 */
[----:B------:R-:W-:Y:S01]  /*2c60*/  UIADD3 UR23, UPT, UPT, UR19, -UR6, URZ ;  /* 0x8000000613177290 */ /* 0x000fe2000fffe0ff */
[----:B------:R-:W-:Y:S05]  /*2c70*/  BAR.SYNC.DEFER_BLOCKING 0x0 ;  /* 0x0000000000007b1d */ /* 0x000fea0000010000 */
[----:B------:R-:W-:-:S13]  /*2c80*/  ISETP.GE.AND P0, PT, R25, UR23, PT ;  /* 0x0000001719007c0c */ /* 0x000fda000bf06270 */
[----:B------:R-:W-:Y:S05]  /*2c90*/  @P0 BRA `(.L_x_96) ;  /* 0x00000000002c0947 */ /* 0x000fea0003800000 */
[----:B------:R-:W0:Y:S01]  /*2ca0*/  S2R R7, SR_CgaCtaId ;  /* 0x0000000000077919 */ /* 0x000e220000008800 */
[----:B------:R-:W-:Y:S02]  /*2cb0*/  MOV R6, 0x400 ;  /* 0x0000040000067802 */ /* 0x000fe40000000f00 */
[----:B------:R-:W-:Y:S02]  /*2cc0*/  MOV R4, 0xff800000 ;  /* 0xff80000000047802 */ /* 0x000fe40000000f00 */
[----:B------:R-:W-:Y:S02]  /*2cd0*/  MOV R5, R25 ;  /* 0x0000001900057202 */ /* 0x000fe40000000f00 */
[----:B0-----:R-:W-:-:S07]  /*2ce0*/  LEA R8, R7, R6, 0x18 ;  /* 0x0000000607087211 */ /* 0x001fce00078ec0ff */
.L_x_97:
[C---:B------:R-:W-:Y:S02]  /*2cf0*/  LEA R6, R5.reuse, R8, 0x2 ;  /* 0x0000000805067211 */ /* 0x040fe400078e10ff */
[----:B------:R-:W-:-:S03]  /*2d00*/  IADD3 R5, PT, PT, R5, UR21, RZ ;  /* 0x0000001505057c10 */ /* 0x000fc6000fffe0ff */
[----:B------:R-:W0:Y:S01]  /*2d10*/  LDS R7, [R6] ;  /* 0x0000000006077984 */ /* 0x000e220000000800 */
[----:B------:R-:W-:Y:S02]  /*2d20*/  ISETP.GE.AND P0, PT, R5, UR23, PT ;  /* 0x0000001705007c0c */ /* 0x000fe4000bf06270 */
[----:B0-----:R-:W-:-:S11]  /*2d30*/  FMNMX R4, R7, R4, !PT ;  /* 0x0000000407047209 */ /* 0x001fd60007800000 */
[----:B------:R-:W-:Y:S05]  /*2d40*/  @!P0 BRA `(.L_x_97) ;  /* 0xfffffffc00e88947 */ /* 0x000fea000383ffff */
.L_x_96:
[----:B------:R-:W-:Y:S05]  /*2d50*/  BSYNC.RECONVERGENT B0 ;  /* 0x0000000000007941 */ /* 0x000fea0003800200 */
.L_x_95:
[----:B------:R-:W0:Y:S01]  /*2d60*/  SHFL.BFLY PT, R5, R4, 0x10, 0x1f ;  /* 0x0e001f0004057f89 */ /* 0x000e2200000e0000 */
[----:B------:R-:W1:Y:S01]  /*2d70*/  S2UR UR14, SR_CgaCtaId ;  /* 0x00000000000e79c3 */ /* 0x000e620000008800 */
[----:B------:R-:W-:Y:S01]  /*2d80*/  UMOV UR13, 0x400 ;  /* 0x00000400000d7882 */ /* 0x000fe20000000000 */
[----:B------:R-:W-:Y:S02]  /*2d90*/  ISETP.NE.AND P0, PT, R2, RZ, PT ;  /* 0x000000ff0200720c */ /* 0x000fe40003f05270 */
[----:B------:R-:W-:Y:S02]  /*2da0*/  ISETP.GT.U32.AND P1, PT, R25, 0x1f, PT ;  /* 0x0000001f1900780c */ /* 0x000fe40003f24070 */
[----:B0-----:R-:W-:Y:S01]  /*2db0*/  FMNMX R5, R5, R4, !PT ;  /* 0x0000000405057209 */ /* 0x001fe20007800000 */
[----:B-1----:R-:W-:Y:S02]  /*2dc0*/  ULEA UR15, UR14, UR13, 0x18 ;  /* 0x0000000d0e0f7291 */ /* 0x002fe4000f8ec0ff */
[----:B------:R-:W-:-:S02]  /*2dd0*/  UIADD3 UR13, UPT, UPT, UR21, 0x1f, URZ ;  /* 0x0000001f150d7890 */ /* 0x000fc4000fffe0ff */
[----:B------:R-:W0:Y:S02]  /*2de0*/  SHFL.BFLY PT, R6, R5, 0x8, 0x1f ;  /* 0x0d001f0005067f89 */ /* 0x000e2400000e0000 */
[----:B------:R-:W-:Y:S01]  /*2df0*/  USHF.R.U32.HI UR13, URZ, 0x5, UR13 ;  /* 0x00000005ff0d7899 */ /* 0x000fe2000801160d */
[----:B------:R-:W-:Y:S02]  /*2e00*/  LEA R4, R2, UR15, 0x2 ;  /* 0x0000000f02047c11 */ /* 0x000fe4000f8e10ff */
        /* <DEDUP_REMOVED lines=11> */
[----:B------:R-:W-:Y:S01]  /*2ec0*/  ISETP.GE.U32.AND P1, PT, R25, UR13, PT ;  /* 0x0000000d19007c0c */ /* 0x000fe2000bf26070 */
[----:B------:R-:W-:Y:S01]  /*2ed0*/  UMOV UR14, 0xffffffff ;  /* 0xffffffff000e7882 */ /* 0x000fe20000000000 */
[----:B------:R-:W-:-:S11]  /*2ee0*/  MOV R6, 0xff800000 ;  /* 0xff80000000067802 */ /* 0x000fd60000000f00 */
[----:B------:R1:W2:Y:S01]  /*2ef0*/  @!P1 LDS R6, [R4+0x100] ;  /* 0x0001000004069984 */ /* 0x0002a20000000800 */
[----:B------:R-:W-:Y:S05]  /*2f00*/  BRA.DIV UR14, `(.L_x_99) ;  /* 0x000000160e1c7947 */ /* 0x000fea000b800000 */
[----:B--2---:R-:W2:Y:S02]  /*2f10*/  SHFL.BFLY PT, R7, R6, 0x10, 0x1f ;  /* 0x0e001f0006077f89 */ /* 0x004ea400000e0000 */
[----:B--2---:R-:W-:-:S05]  /*2f20*/  FMNMX R7, R7, R6, !PT ;  /* 0x0000000607077209 */ /* 0x004fca0007800000 */
[----:B------:R-:W2:Y:S02]  /*2f30*/  SHFL.BFLY PT, R8, R7, 0x8, 0x1f ;  /* 0x0d001f0007087f89 */ /* 0x000ea400000e0000 */
[----:B--2---:R-:W-:-:S05]  /*2f40*/  FMNMX R8, R7, R8, !PT ;  /* 0x0000000807087209 */ /* 0x004fca0007800000 */
[----:B------:R-:W2:Y:S02]  /*2f50*/  SHFL.BFLY PT, R9, R8, 0x4, 0x1f ;  /* 0x0c801f0008097f89 */ /* 0x000ea400000e0000 */
[----:B--2---:R-:W-:-:S05]  /*2f60*/  FMNMX R9, R8, R9, !PT ;  /* 0x0000000908097209 */ /* 0x004fca0007800000 */
[----:B0-----:R-:W0:Y:S02]  /*2f70*/  SHFL.BFLY PT, R10, R9, 0x2, 0x1f ;  /* 0x0c401f00090a7f89 */ /* 0x001e2400000e0000 */
[----:B0-----:R-:W-:-:S05]  /*2f80*/  FMNMX R10, R9, R10, !PT ;  /* 0x0000000a090a7209 */ /* 0x001fca0007800000 */
[----:B------:R0:W2:Y:S02]  /*2f90*/  SHFL.BFLY PT, R11, R10, 0x1, 0x1f ;  /* 0x0c201f000a0b7f89 */ /* 0x0000a400000e0000 */
.L_x_123:
[----:B--2---:R-:W-:-:S05]  /*2fa0*/  FMNMX R11, R10, R11, !PT ;  /* 0x0000000b0a0b7209 */ /* 0x004fca0007800000 */
[----:B------:R2:W-:Y:S02]  /*2fb0*/  @!P0 STS [UR15+0x100], R11 ;  /* 0x0001000bff008988 */ /* 0x0005e4000800080f */
.L_x_98:
[----:B------:R-:W-:Y:S05]  /*2fc0*/  WARPSYNC.ALL ;  /* 0x0000000000007948 */ /* 0x000fea0003800000 */
[----:B------:R-:W-:Y:S01]  /*2fd0*/  ISETP.GE.AND P1, PT, R25, UR23, PT ;  /* 0x0000001719007c0c */ /* 0x000fe2000bf26270 */
[----:B------:R-:W-:Y:S01]  /*2fe0*/  BAR.SYNC.DEFER_BLOCKING 0x0 ;  /* 0x0000000000007b1d */ /* 0x000fe20000010000 */
[----:B------:R-:W-:Y:S01]  /*2ff0*/  HFMA2 R9, -RZ, RZ, 0.96630859375, -0.0022525787353515625 ;  /* 0x3bbb989dff097431 */ /* 0x000fe200000001ff */
[----:B------:R-:W-:Y:S01]  /*3000*/  MOV R7, 0x437c0000 ;  /* 0x437c000000077802 */ /* 0x000fe20000000f00 */
[----:B0-----:R-:W-:-:S03]  /*3010*/  HFMA2 R10, -RZ, RZ, 0, 0 ;  /* 0x00000000ff0a7431 */ /* 0x001fc600000001ff */
[----:B------:R-:W-:Y:S01]  /*3020*/  BSSY.RECONVERGENT B0, `(.L_x_100) ;  /* 0x0000019000007945 */ /* 0x000fe20003800200 */
[----:B------:R-:W0:Y:S02]  /*3030*/  LDS R6, [UR15+0x100] ;  /* 0x0001000fff067984 */ /* 0x000e240008000800 */
[----:B0-----:R-:W-:-:S04]  /*3040*/  FMNMX R6, R6, UR12, !PT ;  /* 0x0000000c06067c09 */ /* 0x001fc8000f800000 */
[----:B------:R-:W-:-:S13]  /*3050*/  R2UR UR14, R6 ;  /* 0x00000000060e72ca */ /* 0x000fda00000e0000 */
[----:B------:R-:W-:-:S05]  /*3060*/  MOV R6, UR14 ;  /* 0x0000000e00067c02 */ /* 0x000fca0008000f00 */
[----:B------:R-:W-:Y:S01]  /*3070*/  FADD R6, -R6, UR12 ;  /* 0x0000000c06067e21 */ /* 0x000fe20008000100 */
[----:B------:R-:W-:Y:S06]  /*3080*/  @P1 BRA `(.L_x_101) ;  /* 0x0000000000481947 */ /* 0x000fec0003800000 */
[----:B------:R-:W-:Y:S02]  /*3090*/  MOV R10, RZ ;  /* 0x000000ff000a7202 */ /* 0x000fe40000000f00 */
[----:B------:R-:W-:-:S07]  /*30a0*/  MOV R8, R25 ;  /* 0x0000001900087202 */ /* 0x000fce0000000f00 */
.L_x_102:
[C---:B0-2---:R-:W-:Y:S02]  /*30b0*/  LEA R11, R8.reuse, UR15, 0x2 ;  /* 0x0000000f080b7c11 */ /* 0x045fe4000f8e10ff */
[----:B------:R-:W-:-:S03]  /*30c0*/  IADD3 R8, PT, PT, R8, UR21, RZ ;  /* 0x0000001508087c10 */ /* 0x000fc6000fffe0ff */
[----:B------:R-:W0:Y:S01]  /*30d0*/  LDS R12, [R11] ;  /* 0x000000000b0c7984 */ /* 0x000e220000000800 */
[----:B------:R-:W-:Y:S01]  /*30e0*/  ISETP.GE.AND P1, PT, R8, UR23, PT ;  /* 0x0000001708007c0c */ /* 0x000fe2000bf26270 */
[----:B0-----:R-:W-:-:S04]  /*30f0*/  FADD R12, R12, -UR14 ;  /* 0x8000000e0c0c7e21 */ /* 0x001fc80008000000 */
[----:B------:R-:W-:-:S04]  /*3100*/  FFMA.SAT R14, R12, R9, 0.5 ;  /* 0x3f0000000c0e7423 */ /* 0x000fc80000002009 */
[----:B------:R-:W-:-:S04]  /*3110*/  FFMA.RM R14, R14, R7, 12582913 ;  /* 0x4b4000010e0e7423 */ /* 0x000fc80000004007 */
[C---:B------:R-:W-:Y:S01]  /*3120*/  FADD R13, R14.reuse, -12583039 ;  /* 0xcb40007f0e0d7421 */ /* 0x040fe20000000000 */
[----:B------:R-:W-:-:S03]  /*3130*/  SHF.L.U32 R14, R14, 0x17, RZ ;  /* 0x000000170e0e7819 */ /* 0x000fc600000006ff */
[----:B------:R-:W-:-:S04]  /*3140*/  FFMA R13, R12, 1.4426950216293334961, -R13 ;  /* 0x3fb8aa3b0c0d7823 */ /* 0x000fc8000000080d */
[----:B------:R-:W-:-:S06]  /*3150*/  FFMA R13, R12, 1.925963033500011079e-08, R13 ;  /* 0x32a570600c0d7823 */ /* 0x000fcc000000000d */
[----:B------:R-:W0:Y:S02]  /*3160*/  MUFU.EX2 R13, R13 ;  /* 0x0000000d000d7308 */ /* 0x000e240000000800 */
[----:B0-----:R-:W-:-:S04]  /*3170*/  FMUL R14, R14, R13 ;  /* 0x0000000d0e0e7220 */ /* 0x001fc80000400000 */
[----:B------:R-:W-:Y:S01]  /*3180*/  FADD R10, R14, R10 ;  /* 0x0000000a0e0a7221 */ /* 0x000fe20000000000 */
[----:B------:R0:W-:Y:S01]  /*3190*/  STS [R11], R14 ;  /* 0x0000000e0b007388 */ /* 0x0001e20000000800 */
[----:B------:R-:W-:Y:S05]  /*31a0*/  @!P1 BRA `(.L_x_102) ;  /* 0xfffffffc00c09947 */ /* 0x000fea000383ffff */
.L_x_101:
[----:B------:R-:W-:Y:S05]  /*31b0*/  BSYNC.RECONVERGENT B0 ;  /* 0x0000000000007941 */ /* 0x000fea0003800200 */
.L_x_100:
[----:B0-2---:R-:W0:Y:S02]  /*31c0*/  SHFL.BFLY PT, R11, R10, 0x10, 0x1f ;  /* 0x0e001f000a0b7f89 */ /* 0x005e2400000e0000 */
[----:B0-----:R-:W-:-:S05]  /*31d0*/  FADD R11, R11, R10 ;  /* 0x0000000a0b0b7221 */ /* 0x001fca0000000000 */
[----:B------:R-:W0:Y:S02]  /*31e0*/  SHFL.BFLY PT, R8, R11, 0x8, 0x1f ;  /* 0x0d001f000b087f89 */ /* 0x000e2400000e0000 */
[----:B0-----:R-:W-:-:S05]  /*31f0*/  FADD R12, R11, R8 ;  /* 0x000000080b0c7221 */ /* 0x001fca0000000000 */
[----:B------:R-:W0:Y:S02]  /*3200*/  SHFL.BFLY PT, R13, R12, 0x4, 0x1f ;  /* 0x0c801f000c0d7f89 */ /* 0x000e2400000e0000 */
[----:B0-----:R-:W-:-:S05]  /*3210*/  FADD R13, R12, R13 ;  /* 0x0000000d0c0d7221 */ /* 0x001fca0000000000 */
[----:B------:R-:W0:Y:S02]  /*3220*/  SHFL.BFLY PT, R8, R13, 0x2, 0x1f ;  /* 0x0c401f000d087f89 */ /* 0x000e2400000e0000 */
[----:B0-----:R-:W-:Y:S01]  /*3230*/  FADD R14, R13, R8 ;  /* 0x000000080d0e7221 */ /* 0x001fe20000000000 */
[----:B------:R-:W-:-:S04]  /*3240*/  FFMA.SAT R8, R6, R9, 0.5 ;  /* 0x3f00000006087423 */ /* 0x000fc80000002009 */
[----:B------:R-:W0:Y:S01]  /*3250*/  SHFL.BFLY PT, R15, R14, 0x1, 0x1f ;  /* 0x0c201f000e0f7f89 */ /* 0x000e2200000e0000 */
[----:B------:R-:W-:-:S04]  /*3260*/  FFMA.RM R8, R8, R7, 12582913 ;  /* 0x4b40000108087423 */ /* 0x000fc80000004007 */
[C---:B------:R-:W-:Y:S01]  /*3270*/  FADD R7, R8.reuse, -12583039 ;  /* 0xcb40007f08077421 */ /* 0x040fe20000000000 */
[----:B------:R-:W-:-:S03]  /*3280*/  SHF.L.U32 R12, R8, 0x17, RZ ;  /* 0x00000017080c7819 */ /* 0x000fc600000006ff */
[----:B------:R-:W-:-:S04]  /*3290*/  FFMA R7, R6, 1.4426950216293334961, -R7 ;  /* 0x3fb8aa3b06077823 */ /* 0x000fc80000000807 */
[----:B------:R-:W-:-:S06]  /*32a0*/  FFMA R7, R6, 1.925963033500011079e-08, R7 ;  /* 0x32a5706006077823 */ /* 0x000fcc0000000007 */
[----:B------:R-:W2:Y:S01]  /*32b0*/  MUFU.EX2 R7, R7 ;  /* 0x0000000700077308 */ /* 0x000ea20000000800 */
[----:B0-----:R-:W-:-:S05]  /*32c0*/  FADD R6, R14, R15 ;  /* 0x0000000f0e067221 */ /* 0x001fca0000000000 */
[----:B------:R0:W-:Y:S01]  /*32d0*/  @!P0 STS [R5+0x100], R6 ;  /* 0x0001000605008388 */ /* 0x0001e20000000800 */
[----:B------:R-:W-:Y:S01]  /*32e0*/  BAR.SYNC.DEFER_BLOCKING 0x0 ;  /* 0x0000000000007b1d */ /* 0x000fe20000010000 */
[----:B------:R-:W-:Y:S01]  /*32f0*/  ISETP.GT.U32.AND P0, PT, R25, 0x1f, PT ;  /* 0x0000001f1900780c */ /* 0x000fe20003f04070 */
[----:B--2---:R-:W-:-:S12]  /*3300*/  FMUL R12, R12, R7 ;  /* 0x000000070c0c7220 */ /* 0x004fd80000400000 */
[----:B0-----:R-:W-:Y:S05]  /*3310*/  @P0 BRA `(.L_x_103) ;  /* 0x0000000000440947 */ /* 0x001fea0003800000 */
[----:B------:R-:W-:Y:S01]  /*3320*/  ISETP.GE.U32.AND P0, PT, R25, UR13, PT ;  /* 0x0000000d19007c0c */ /* 0x000fe2000bf06070 */
[----:B------:R-:W-:Y:S01]  /*3330*/  UMOV UR12, 0xffffffff ;  /* 0xffffffff000c7882 */ /* 0x000fe20000000000 */
[----:B------:R-:W-:-:S11]  /*3340*/  MOV R5, RZ ;  /* 0x000000ff00057202 */ /* 0x000fd60000000f00 */
[----:B------:R0:W2:Y:S01]  /*3350*/  @!P0 LDS R5, [R4+0x100] ;  /* 0x0001000004058984 */ /* 0x0000a20000000800 */
[----:B------:R-:W-:Y:S01]  /*3360*/  ISETP.NE.AND P0, PT, R2, RZ, PT ;  /* 0x000000ff0200720c */ /* 0x000fe20003f05270 */
[----:B------:R-:W-:-:S12]  /*3370*/  BRA.DIV UR12, `(.L_x_104) ;  /* 0x000000120c907947 */ /* 0x000fd8000b800000 */
[----:B012---:R-:W0:Y:S02]  /*3380*/  SHFL.BFLY PT, R4, R5, 0x10, 0x1f ;  /* 0x0e001f0005047f89 */ /* 0x007e2400000e0000 */
        /* <DEDUP_REMOVED lines=8> */
.L_x_129:
[----:B-1----:R-:W-:-:S05]  /*3410*/  FADD R8, R9, R8 ;  /* 0x0000000809087221 */ /* 0x002fca0000000000 */
[----:B------:R2:W-:Y:S02]  /*3420*/  @!P0 STS [UR15+0x100], R8 ;  /* 0x00010008ff008988 */ /* 0x0005e4000800080f */
.L_x_103:
[----:B------:R-:W2:Y:S02]  /*3430*/  LDCU UR12, c[0x0][0x3b0] ;  /* 0x00007600ff0c77ac */ /* 0x000ea40008000800 */
[----:B--2---:R-:W-:Y:S01]  /*3440*/  MOV R8, UR12 ;  /* 0x0000000c00087c02 */ /* 0x004fe20008000f00 */
[----:B------:R-:W-:Y:S05]  /*3450*/  WARPSYNC.ALL ;  /* 0x0000000000007948 */ /* 0x000fea0003800000 */
[----:B------:R-:W-:Y:S01]  /*3460*/  ISETP.GE.AND P0, PT, R25, R8, PT ;  /* 0x000000081900720c */ /* 0x000fe20003f06270 */
[----:B------:R-:W-:Y:S06]  /*3470*/  BAR.SYNC.DEFER_BLOCKING 0x0 ;  /* 0x0000000000007b1d */ /* 0x000fec0000010000 */
[----:B------:R-:W-:Y:S01]  /*3480*/  BSSY.RECONVERGENT B0, `(.L_x_105) ;  /* 0x00000cc000007945 */ /* 0x000fe20003800200 */
[----:B------:R-:W2:Y:S02]  /*3490*/  LDS R5, [UR15+0x100] ;  /* 0x0001000fff057984 */ /* 0x000ea40008000800 */
[----:B--2---:R-:W-:-:S05]  /*34a0*/  FFMA R5, R12, UR4, R5 ;  /* 0x000000040c057c23 */ /* 0x004fca0008000005 */
[----:B------:R-:W-:Y:S01]  /*34b0*/  R2UR UR4, R5 ;  /* 0x00000000050472ca */ /* 0x000fe200000e0000 */
[----:B------:R-:W-:-:S14]  /*34c0*/  @P0 BRA `(.L_x_106) ;  /* 0x0000000c001c0947 */ /* 0x000fdc0003800000 */
[----:B------:R-:W-:Y:S02]  /*34d0*/  UIMAD UR12, UR5, -0x40, UR19 ;  /* 0xffffffc0050c78a4 */ /* 0x000fe4000f8e0213 */
[----:B------:R-:W-:Y:S02]  /*34e0*/  MOV R11, UR19 ;  /* 0x00000013000b7c02 */ /* 0x000fe40008000f00 */
[----:B------:R-:W-:Y:S01]  /*34f0*/  MOV R10, UR19 ;  /* 0x00000013000a7c02 */ /* 0x000fe20008000f00 */
[----:B------:R-:W-:Y:S01]  /*3500*/  UIADD3 UR13, UPT, UPT, UR12, -0x1, URZ ;  /* 0xffffffff0c0d7890 */ /* 0x000fe2000fffe0ff */
[----:B------:R-:W-:Y:S02]  /*3510*/  LOP3.LUT R11, R11, 0xf, RZ, 0xc0, !PT ;  /* 0x0000000f0b0b7812 */ /* 0x000fe400078ec0ff */
[----:B------:R-:W-:Y:S02]  /*3520*/  MOV R19, R25 ;  /* 0x0000001900137202 */ /* 0x000fe40000000f00 */
[----:B------:R-:W-:-:S02]  /*3530*/  LOP3.LUT R10, R10, 0x3, RZ, 0xc0, !PT ;  /* 0x000000030a0a7812 */ /* 0x000fc400078ec0ff */
[----:B-1----:R-:W-:Y:S02]  /*3540*/  MOV R4, UR13 ;  /* 0x0000000d00047c02 */ /* 0x002fe40008000f00 */
[----:B0-----:R-:W-:Y:S02]  /*3550*/  IADD3 R9, PT, PT, -R11, UR12, RZ ;  /* 0x0000000c0b097c10 */ /* 0x001fe4000fffe1ff */
[----:B------:R-:W-:-:S13]  /*3560*/  ISETP.GE.U32.AND P0, PT, R4, 0xf, PT ;  /* 0x0000000f0400780c */ /* 0x000fda0003f06070 */
.L_x_113:
[----:B0-----:R-:W0:Y:S01]  /*3570*/  LDC.64 R20, c[0x0][0x398] ;  /* 0x0000e600ff147b82 */ /* 0x001e220000000a00 */
[----:B------:R-:W-:Y:S01]  /*3580*/  UISETP.NE.AND UP0, UPT, UR6, URZ, UPT ;  /* 0x000000ff0600728c */ /* 0x000fe2000bf05270 */
[----:B------:R-:W-:Y:S01]  /*3590*/  IADD3 R5, PT, PT, R19, UR7, RZ ;  /* 0x0000000713057c10 */ /* 0x000fe2000fffe0ff */
[----:B------:R-:W-:Y:S01]  /*35a0*/  HFMA2 R17, -RZ, RZ, 0, 0 ;  /* 0x00000000ff117431 */ /* 0x000fe200000001ff */
[----:B------:R-:W-:-:S03]  /*35b0*/  UISETP.GE.AND UP1, UPT, UR23, 0x1, UPT ;  /* 0x000000011700788c */ /* 0x000fc6000bf26270 */
[----:B0-----:R-:W-:-:S03]  /*35c0*/  IMAD.WIDE R20, R5, 0x4, R20 ;  /* 0x0000000405147825 */ /* 0x001fc600078e0214 */
[----:B------:R-:W-:Y:S05]  /*35d0*/  BRA.U !UP0, `(.L_x_107) ;  /* 0x0000000108047547 */ /* 0x000fea000b800000 */
[----:B------:R0:W5:Y:S02]  /*35e0*/  LDG.E R17, desc[UR16][R20.64] ;  /* 0x0000001014117981 */ /* 0x000164000c1e1900 */
.L_x_107:
[----:B------:R-:W-:Y:S01]  /*35f0*/  MOV R23, RZ ;  /* 0x000000ff00177202 */ /* 0x000fe20000000f00 */
[----:B------:R-:W-:Y:S06]  /*3600*/  BRA.U !UP1, `(.L_x_108) ;  /* 0x0000000909b07547 */ /* 0x000fec000b800000 */
[----:B------:R-:W-:Y:S01]  /*3610*/  HFMA2 R13, -RZ, RZ, 0, 0 ;  /* 0x00000000ff0d7431 */ /* 0x000fe200000001ff */
[----:B------:R-:W-:Y:S02]  /*3620*/  IADD3 R8, PT, PT, R26, R19, RZ ;  /* 0x000000131a087210 */ /* 0x000fe40007ffe0ff */
[----:B------:R-:W-:Y:S01]  /*3630*/  MOV R23, RZ ;  /* 0x000000ff00177202 */ /* 0x000fe20000000f00 */
[----:B------:R-:W-:Y:S06]  /*3640*/  @!P0 BRA `(.L_x_109) ;  /* 0x0000000400088947 */ /* 0x000fec0003800000 */
[----:B------:R-:W1:Y:S01]  /*3650*/  S2R R4, SR_CgaCtaId ;  /* 0x0000000000047919 */ /* 0x000e620000008800 */
[----:B------:R-:W-:Y:S02]  /*3660*/  MOV R13, 0x400 ;  /* 0x00000400000d7802 */ /* 0x000fe40000000f00 */
[----:B------:R-:W-:Y:S02]  /*3670*/  MOV R23, RZ ;  /* 0x000000ff00177202 */ /* 0x000fe40000000f00 */
[----:B------:R-:W-:Y:S02]  /*3680*/  MOV R14, RZ ;  /* 0x000000ff000e7202 */ /* 0x000fe40000000f00 */
[----:B-1----:R-:W-:-:S07]  /*3690*/  LEA R13, R4, R13, 0x18 ;  /* 0x0000000d040d7211 */ /* 0x002fce00078ec0ff */
.L_x_110:
[----:B------:R-:W1:Y:S01]  /*36a0*/  LDC R15, c[0x0][0x3b0] ;  /* 0x0000ec00ff0f7b82 */ /* 0x000e620000000800 */
[----:B------:R-:W-:-:S07]  /*36b0*/  IADD3 R4, PT, PT, R14, UR6, RZ ;  /* 0x000000060e047c10 */ /* 0x000fce000fffe0ff */
[----:B------:R-:W2:Y:S01]  /*36c0*/  LDC.64 R36, c[0x0][0x390] ;  /* 0x0000e400ff247b82 */ /* 0x000ea20000000a00 */
[----:B-1----:R-:W-:-:S04]  /*36d0*/  IMAD R5, R4, R15, R8 ;  /* 0x0000000f04057224 */ /* 0x002fc800078e0208 */
[----:B--2---:R-:W-:-:S05]  /*36e0*/  IMAD.WIDE R36, R5, 0x4, R36 ;  /* 0x0000000405247825 */ /* 0x004fca00078e0224 */
[----:B------:R1:W2:Y:S01]  /*36f0*/  LDG.E.CONSTANT R22, desc[UR16][R36.64] ;  /* 0x0000001024167981 */ /* 0x0002a2000c1e9900 */
[----:B------:R-:W-:Y:S01]  /*3700*/  IMAD.WIDE R34, R15, 0x4, R36 ;  /* 0x000000040f227825 */ /* 0x000fe200078e0224 */
[----:B------:R-:W-:-:S04]  /*3710*/  LEA R16, R14, R13, 0x2 ;  /* 0x0000000d0e107211 */ /* 0x000fc800078e10ff */
[----:B------:R-:W3:Y:S04]  /*3720*/  LDG.E.CONSTANT R18, desc[UR16][R34.64] ;  /* 0x0000001022127981 */ /* 0x000ee8000c1e9900 */
[----:B------:R-:W2:Y:S01]  /*3730*/  LDS.128 R4, [R16] ;  /* 0x0000000010047984 */ /* 0x000ea20000000c00 */
[----:B------:R-:W-:-:S05]  /*3740*/  IMAD.WIDE R30, R15, 0x4, R34 ;  /* 0x000000040f1e7825 */ /* 0x000fca00078e0222 */
[----:B------:R-:W4:Y:S01]  /*3750*/  LDG.E.CONSTANT R27, desc[UR16][R30.64] ;  /* 0x000000101e1b7981 */ /* 0x000f22000c1e9900 */
[----:B------:R-:W-:-:S04]  /*3760*/  IMAD.WIDE R28, R15, 0x4, R30 ;  /* 0x000000040f1c7825 */ /* 0x000fc800078e021e */
[----:B------:R-:W-:-:S04]  /*3770*/  IMAD.WIDE R32, R15, 0x4, R28 ;  /* 0x000000040f207825 */ /* 0x000fc800078e021c */
[----:B-1----:R-:W-:-:S04]  /*3780*/  IMAD.WIDE R36, R15, 0x4, R32 ;  /* 0x000000040f247825 */ /* 0x002fc800078e0220 */
[----:B--2---:R-:W-:Y:S02]  /*3790*/  FFMA R4, R4, R22, R23 ;  /* 0x0000001604047223 */ /* 0x004fe40000000017 */
[----:B------:R1:W2:Y:S04]  /*37a0*/  LDG.E.CONSTANT R22, desc[UR16][R28.64] ;  /* 0x000000101c167981 */ /* 0x0002a8000c1e9900 */
[----:B------:R-:W2:Y:S01]  /*37b0*/  LDG.E.CONSTANT R23, desc[UR16][R32.64] ;  /* 0x0000001020177981 */ /* 0x000ea2000c1e9900 */
[----:B---3--:R-:W-:-:S03]  /*37c0*/  FFMA R5, R5, R18, R4 ;  /* 0x0000001205057223 */ /* 0x008fc60000000004 */
[----:B------:R3:W2:Y:S01]  /*37d0*/  LDG.E.CONSTANT R18, desc[UR16][R36.64] ;  /* 0x0000001024127981 */ /* 0x0006a2000c1e9900 */
[----:B----4-:R-:W-:Y:S01]  /*37e0*/  FFMA R6, R6, R27, R5 ;  /* 0x0000001b06067223 */ /* 0x010fe20000000005 */
[----:B------:R-:W-:-:S04]  /*37f0*/  IMAD.WIDE R30, R15, 0x4, R36 ;  /* 0x000000040f1e7825 */ /* 0x000fc800078e0224 */
[----:B-1----:R-:W-:-:S04]  /*3800*/  IMAD.WIDE R28, R15, 0x4, R30 ;  /* 0x000000040f1c7825 */ /* 0x002fc800078e021e */
[----:B------:R-:W-:-:S04]  /*3810*/  IMAD.WIDE R34, R15, 0x4, R28 ;  /* 0x000000040f227825 */ /* 0x000fc800078e021c */
[----:B---3--:R-:W-:-:S04]  /*3820*/  IMAD.WIDE R36, R15, 0x4, R34 ;  /* 0x000000040f247825 */ /* 0x008fc800078e0222 */
[----:B------:R-:W-:-:S04]  /*3830*/  IMAD.WIDE R32, R15, 0x4, R36 ;  /* 0x000000040f207825 */ /* 0x000fc800078e0224 */
[----:B--2---:R-:W-:Y:S02]  /*3840*/  FFMA R27, R7, R22, R6 ;  /* 0x00000016071b7223 */ /* 0x004fe40000000006 */
[----:B------:R-:W1:Y:S04]  /*3850*/  LDS.128 R4, [R16+0x10] ;  /* 0x0000100010047984 */ /* 0x000e680000000c00 */
[----:B------:R-:W2:Y:S04]  /*3860*/  LDG.E.CONSTANT R22, desc[UR16][R28.64] ;  /* 0x000000101c167981 */ /* 0x000ea8000c1e9900 */
[----:B------:R-:W3:Y:S01]  /*3870*/  LDG.E.CONSTANT R29, desc[UR16][R32.64] ;  /* 0x00000010201d7981 */ /* 0x000ee2000c1e9900 */
[----:B-1----:R-:W-:-:S03]  /*3880*/  FFMA R4, R4, R23, R27 ;  /* 0x0000001704047223 */ /* 0x002fc6000000001b */
[----:B------:R1:W4:Y:S04]  /*3890*/  LDG.E.CONSTANT R27, desc[UR16][R30.64] ;  /* 0x000000101e1b7981 */ /* 0x000328000c1e9900 */
[----:B------:R-:W3:Y:S01]  /*38a0*/  LDG.E.CONSTANT R23, desc[UR16][R34.64] ;  /* 0x0000001022177981 */ /* 0x000ee2000c1e9900 */
[----:B------:R-:W-:-:S03]  /*38b0*/  FFMA R5, R5, R18, R4 ;  /* 0x0000001205057223 */ /* 0x000fc60000000004 */
[----:B------:R-:W3:Y:S01]  /*38c0*/  LDG.E.CONSTANT R18, desc[UR16][R36.64] ;  /* 0x0000001024127981 */ /* 0x000ee2000c1e9900 */
[----:B-1----:R-:W-:-:S05]  /*38d0*/  IMAD.WIDE R30, R15, 0x4, R32 ;  /* 0x000000040f1e7825 */ /* 0x002fca00078e0220 */
[----:B------:R-:W3:Y:S01]  /*38e0*/  LDG.E.CONSTANT R28, desc[UR16][R30.64] ;  /* 0x000000101e1c7981 */ /* 0x000ee2000c1e9900 */
[----:B----4-:R-:W-:-:S04]  /*38f0*/  FFMA R6, R6, R27, R5 ;  /* 0x0000001b06067223 */ /* 0x010fc80000000005 */
[----:B--2---:R-:W-:Y:S02]  /*3900*/  FFMA R27, R7, R22, R6 ;  /* 0x00000016071b7223 */ /* 0x004fe40000000006 */
[----:B------:R-:W3:Y:S02]  /*3910*/  LDS.128 R4, [R16+0x20] ;  /* 0x0000200010047984 */ /* 0x000ee40000000c00 */
[----:B---3--:R-:W-:Y:S01]  /*3920*/  FFMA R4, R4, R23, R27 ;  /* 0x0000001704047223 */ /* 0x008fe2000000001b */
[----:B------:R-:W-:-:S04]  /*3930*/  IMAD.WIDE R22, R15, 0x4, R30 ;  /* 0x000000040f167825 */ /* 0x000fc800078e021e */
[----:B------:R-:W-:Y:S01]  /*3940*/  FFMA R5, R5, R18, R4 ;  /* 0x0000001205057223 */ /* 0x000fe20000000004 */
[----:B------:R-:W2:Y:S03]  /*3950*/  LDG.E.CONSTANT R27, desc[UR16][R22.64] ;  /* 0x00000010161b7981 */ /* 0x000ea6000c1e9900 */
[----:B------:R-:W-:-:S04]  /*3960*/  FFMA R6, R6, R29, R5 ;  /* 0x0000001d06067223 */ /* 0x000fc80000000005 */
[----:B------:R-:W-:Y:S01]  /*3970*/  FFMA R35, R7, R28, R6 ;  /* 0x0000001c07237223 */ /* 0x000fe20000000006 */
[C---:B------:R-:W-:Y:S01]  /*3980*/  IMAD.WIDE R28, R15.reuse, 0x4, R22 ;  /* 0x000000040f1c7825 */ /* 0x040fe200078e0216 */
[----:B------:R-:W2:Y:S03]  /*3990*/  LDS.128 R4, [R16+0x30] ;  /* 0x0000300010047984 */ /* 0x000ea60000000c00 */
[C---:B------:R-:W-:Y:S02]  /*39a0*/  IMAD.WIDE R32, R15.reuse, 0x4, R28 ;  /* 0x000000040f207825 */ /* 0x040fe400078e021c */
[----:B------:R-:W3:Y:S02]  /*39b0*/  LDG.E.CONSTANT R28, desc[UR16][R28.64] ;  /* 0x000000101c1c7981 */ /* 0x000ee4000c1e9900 */
[----:B------:R-:W-:Y:S02]  /*39c0*/  IMAD.WIDE R30, R15, 0x4, R32 ;  /* 0x000000040f1e7825 */ /* 0x000fe400078e0220 */
[----:B------:R-:W4:Y:S04]  /*39d0*/  LDG.E.CONSTANT R32, desc[UR16][R32.64] ;  /* 0x0000001020207981 */ /* 0x000f28000c1e9900 */
[----:B------:R-:W4:Y:S01]  /*39e0*/  LDG.E.CONSTANT R30, desc[UR16][R30.64] ;  /* 0x000000101e1e7981 */ /* 0x000f22000c1e9900 */
[----:B------:R-:W-:-:S04]  /*39f0*/  IADD3 R14, PT, PT, R14, 0x10, RZ ;  /* 0x000000100e0e7810 */ /* 0x000fc80007ffe0ff */
[----:B------:R-:W-:Y:S01]  /*3a00*/  ISETP.NE.AND P1, PT, R14, R9, PT ;  /* 0x000000090e00720c */ /* 0x000fe20003f25270 */
[----:B--2---:R-:W-:-:S04]  /*3a10*/  FFMA R4, R4, R27, R35 ;  /* 0x0000001b04047223 */ /* 0x004fc80000000023 */
[----:B---3--:R-:W-:-:S04]  /*3a20*/  FFMA R5, R5, R28, R4 ;  /* 0x0000001c05057223 */ /* 0x008fc80000000004 */
[----:B----4-:R-:W-:-:S04]  /*3a30*/  FFMA R6, R6, R32, R5 ;  /* 0x0000002006067223 */ /* 0x010fc80000000005 */
[----:B------:R-:W-:Y:S01]  /*3a40*/  FFMA R23, R7, R30, R6 ;  /* 0x0000001e07177223 */ /* 0x000fe20000000006 */
[----:B------:R-:W-:Y:S06]  /*3a50*/  @P1 BRA `(.L_x_110) ;  /* 0xfffffffc00101947 */ /* 0x000fec000383ffff */
[----:B------:R-:W-:-:S07]  /*3a60*/  MOV R13, R9 ;  /* 0x00000009000d7202 */ /* 0x000fce0000000f00 */
.L_x_109:
[----:B------:R-:W-:-:S13]  /*3a70*/  ISETP.NE.AND P1, PT, R11, RZ, PT ;  /* 0x000000ff0b00720c */ /* 0x000fda0003f25270 */
[----:B------:R-:W-:Y:S05]  /*3a80*/  @!P1 BRA `(.L_x_108) ;  /* 0x0000000400909947 */ /* 0x000fea0003800000 */
[----:B------:R-:W-:Y:S01]  /*3a90*/  IADD3 R4, PT, PT, R11, -0x1, RZ ;  /* 0xffffffff0b047810 */ /* 0x000fe20007ffe0ff */
[----:B------:R-:W-:-:S03]  /*3aa0*/  ULOP3.LUT UR15, UR19, 0x7, URZ, 0xc0, !UPT ;  /* 0x00000007130f7892 */ /* 0x000fc6000f8ec0ff */
[----:B------:R-:W-:Y:S01]  /*3ab0*/  ISETP.GE.U32.AND P1, PT, R4, 0x7, PT ;  /* 0x000000070400780c */ /* 0x000fe20003f26070 */
[----:B------:R-:W-:-:S12]  /*3ac0*/  UISETP.NE.AND UP0, UPT, UR15, URZ, UPT ;  /* 0x000000ff0f00728c */ /* 0x000fd8000bf05270 */
[----:B------:R-:W-:Y:S05]  /*3ad0*/  @!P1 BRA `(.L_x_111) ;  /* 0x0000000000a49947 */ /* 0x000fea0003800000 */
[----:B------:R-:W1:Y:S01]  /*3ae0*/  LDC R27, c[0x0][0x3b0] ;  /* 0x0000ec00ff1b7b82 */ /* 0x000e620000000800 */
[----:B------:R-:W-:-:S07]  /*3af0*/  IADD3 R4, PT, PT, R13, UR6, RZ ;  /* 0x000000060d047c10 */ /* 0x000fce000fffe0ff */
[----:B------:R-:W2:Y:S01]  /*3b00*/  LDC.64 R28, c[0x0][0x390] ;  /* 0x0000e400ff1c7b82 */ /* 0x000ea20000000a00 */
[----:B-1----:R-:W-:-:S04]  /*3b10*/  IMAD R5, R4, R27, R8 ;  /* 0x0000001b04057224 */ /* 0x002fc800078e0208 */
[----:B--2---:R-:W-:-:S05]  /*3b20*/  IMAD.WIDE R28, R5, 0x4, R28 ;  /* 0x00000004051c7825 */ /* 0x004fca00078e021c */
[----:B------:R1:W2:Y:S01]  /*3b30*/  LDG.E.CONSTANT R22, desc[UR16][R28.64] ;  /* 0x000000101c167981 */ /* 0x0002a2000c1e9900 */
[----:B------:R-:W-:-:S05]  /*3b40*/  IMAD.WIDE R14, R27, 0x4, R28 ;  /* 0x000000041b0e7825 */ /* 0x000fca00078e021c */
[----:B------:R3:W4:Y:S01]  /*3b50*/  LDG.E.CONSTANT R6, desc[UR16][R14.64] ;  /* 0x000000100e067981 */ /* 0x000722000c1e9900 */
[----:B------:R-:W-:-:S05]  /*3b60*/  IMAD.WIDE R4, R27, 0x4, R14 ;  /* 0x000000041b047825 */ /* 0x000fca00078e020e */
[----:B------:R0:W4:Y:S01]  /*3b70*/  LDG.E.CONSTANT R16, desc[UR16][R4.64] ;  /* 0x0000001004107981 */ /* 0x000122000c1e9900 */
[----:B------:R-:W1:Y:S01]  /*3b80*/  S2UR UR13, SR_CgaCtaId ;  /* 0x00000000000d79c3 */ /* 0x000e620000008800 */
[----:B------:R-:W-:Y:S01]  /*3b90*/  UMOV UR12, 0x400 ;  /* 0x00000400000c7882 */ /* 0x000fe20000000000 */
[----:B------:R-:W-:Y:S01]  /*3ba0*/  IMAD.WIDE R32, R27, 0x4, R4 ;  /* 0x000000041b207825 */ /* 0x000fe200078e0204 */
[----:B-1----:R-:W-:-:S06]  /*3bb0*/  ULEA UR12, UR13, UR12, 0x18 ;  /* 0x0000000c0d0c7291 */ /* 0x002fcc000f8ec0ff */
[----:B------:R-:W-:-:S05]  /*3bc0*/  LEA R18, R13, UR12, 0x2 ;  /* 0x0000000c0d127c11 */ /* 0x000fca000f8e10ff */
[----:B------:R-:W2:Y:S04]  /*3bd0*/  LDS R30, [R18] ;  /* 0x00000000121e7984 */ /* 0x000ea80000000800 */
[----:B------:R-:W4:Y:S01]  /*3be0*/  LDS R28, [R18+0x4] ;  /* 0x00000400121c7984 */ /* 0x000f220000000800 */
[----:B---3--:R-:W-:-:S04]  /*3bf0*/  IMAD.WIDE R14, R27, 0x4, R32 ;  /* 0x000000041b0e7825 */ /* 0x008fc800078e0220 */
[----:B--2---:R-:W-:Y:S02]  /*3c00*/  FFMA R23, R30, R22, R23 ;  /* 0x000000161e177223 */ /* 0x004fe40000000017 */
[----:B------:R-:W2:Y:S04]  /*3c10*/  LDG.E.CONSTANT R22, desc[UR16][R32.64] ;  /* 0x0000001020167981 */ /* 0x000ea8000c1e9900 */
[----:B------:R-:W1:Y:S01]  /*3c20*/  LDS R30, [R18+0x8] ;  /* 0x00000800121e7984 */ /* 0x000e620000000800 */
[----:B----4-:R-:W-:Y:S01]  /*3c30*/  FFMA R23, R28, R6, R23 ;  /* 0x000000061c177223 */ /* 0x010fe20000000017 */
[C---:B------:R-:W-:Y:S02]  /*3c40*/  IMAD.WIDE R6, R27.reuse, 0x4, R14 ;  /* 0x000000041b067825 */ /* 0x040fe400078e020e */
[----:B------:R3:W4:Y:S02]  /*3c50*/  LDG.E.CONSTANT R28, desc[UR16][R14.64] ;  /* 0x000000100e1c7981 */ /* 0x000724000c1e9900 */
[----:B0-----:R-:W-:-:S02]  /*3c60*/  IMAD.WIDE R4, R27, 0x4, R6 ;  /* 0x000000041b047825 */ /* 0x001fc400078e0206 */
[----:B------:R0:W4:Y:S04]  /*3c70*/  LDG.E.CONSTANT R29, desc[UR16][R6.64] ;  /* 0x00000010061d7981 */ /* 0x000128000c1e9900 */
[----:B---3--:R-:W-:Y:S04]  /*3c80*/  LDS R15, [R18+0x14] ;  /* 0x00001400120f7984 */ /* 0x008fe80000000800 */
[----:B------:R-:W-:Y:S04]  /*3c90*/  LDS R14, [R18+0x1c] ;  /* 0x00001c00120e7984 */ /* 0x000fe80000000800 */
[----:B0-----:R-:W-:Y:S01]  /*3ca0*/  LDS R6, [R18+0x18] ;  /* 0x0000180012067984 */ /* 0x001fe20000000800 */
[----:B-1----:R-:W-:Y:S01]  /*3cb0*/  FFMA R23, R30, R16, R23 ;  /* 0x000000101e177223 */ /* 0x002fe20000000017 */
[----:B------:R-:W-:-:S02]  /*3cc0*/  IMAD.WIDE R30, R27, 0x4, R4 ;  /* 0x000000041b1e7825 */ /* 0x000fc400078e0204 */
[----:B------:R-:W2:Y:S04]  /*3cd0*/  LDS R16, [R18+0xc] ;  /* 0x00000c0012107984 */ /* 0x000ea80000000800 */
[----:B------:R-:W3:Y:S04]  /*3ce0*/  LDG.E.CONSTANT R4, desc[UR16][R4.64] ;  /* 0x0000001004047981 */ /* 0x000ee8000c1e9900 */
[----:B------:R-:W3:Y:S01]  /*3cf0*/  LDG.E.CONSTANT R30, desc[UR16][R30.64] ;  /* 0x000000101e1e7981 */ /* 0x000ee2000c1e9900 */
[----:B------:R-:W-:Y:S01]  /*3d00*/  IADD3 R13, PT, PT, R13, 0x8, RZ ;  /* 0x000000080d0d7810 */ /* 0x000fe20007ffe0ff */
[----:B--2---:R-:W-:-:S02]  /*3d10*/  FFMA R23, R16, R22, R23 ;  /* 0x0000001610177223 */ /* 0x004fc40000000017 */
[----:B------:R-:W4:Y:S02]  /*3d20*/  LDS R16, [R18+0x10] ;  /* 0x0000100012107984 */ /* 0x000f240000000800 */
[----:B----4-:R-:W-:-:S04]  /*3d30*/  FFMA R16, R16, R28, R23 ;  /* 0x0000001c10107223 */ /* 0x010fc80000000017 */
[----:B------:R-:W-:-:S04]  /*3d40*/  FFMA R15, R15, R29, R16 ;  /* 0x0000001d0f0f7223 */ /* 0x000fc80000000010 */
[----:B---3--:R-:W-:-:S04]  /*3d50*/  FFMA R15, R6, R4, R15 ;  /* 0x00000004060f7223 */ /* 0x008fc8000000000f */
[----:B------:R-:W-:-:S07]  /*3d60*/  FFMA R23, R14, R30, R15 ;  /* 0x0000001e0e177223 */ /* 0x000fce000000000f */
.L_x_111:
        /* <DEDUP_REMOVED lines=9> */
[----:B--2---:R-:W-:-:S05]  /*3e00*/  IMAD.WIDE R28, R7, 0x4, R28 ;  /* 0x00000004071c7825 */ /* 0x004fca00078e021c */
[----:B------:R1:W2:Y:S01]  /*3e10*/  LDG.E.CONSTANT R16, desc[UR16][R28.64] ;  /* 0x000000101c107981 */ /* 0x0002a2000c1e9900 */
[----:B------:R-:W-:-:S04]  /*3e20*/  IMAD.WIDE R14, R5, 0x4, R28 ;  /* 0x00000004050e7825 */ /* 0x000fc800078e021c */
[C---:B------:R-:W-:Y:S02]  /*3e30*/  IMAD.WIDE R6, R5.reuse, 0x4, R14 ;  /* 0x0000000405067825 */ /* 0x040fe400078e020e */
[----:B------:R-:W3:Y:S02]  /*3e40*/  LDG.E.CONSTANT R14, desc[UR16][R14.64] ;  /* 0x000000100e0e7981 */ /* 0x000ee4000c1e9900 */
        /* <DEDUP_REMOVED lines=9> */
[----:B-1----:R-:W3:Y:S01]  /*3ee0*/  LDS R28, [R18+0x4] ;  /* 0x00000400121c7984 */ /* 0x002ee20000000800 */
[----:B--2---:R-:W-:-:S03]  /*3ef0*/  FFMA R23, R22, R16, R23 ;  /* 0x0000001016177223 */ /* 0x004fc60000000017 */
[----:B------:R-:W4:Y:S04]  /*3f00*/  LDS R16, [R18+0x8] ;  /* 0x0000080012107984 */ /* 0x000f280000000800 */
[----:B------:R-:W0:Y:S01]  /*3f10*/  LDS R22, [R18+0xc] ;  /* 0x00000c0012167984 */ /* 0x000e220000000800 */
[----:B---3--:R-:W-:-:S04]  /*3f20*/  FFMA R23, R28, R14, R23 ;  /* 0x0000000e1c177223 */ /* 0x008fc80000000017 */
[----:B----4-:R-:W-:-:S04]  /*3f30*/  FFMA R23, R16, R6, R23 ;  /* 0x0000000610177223 */ /* 0x010fc80000000017 */
[----:B0-----:R-:W-:-:S07]  /*3f40*/  FFMA R23, R22, R4, R23 ;  /* 0x0000000416177223 */ /* 0x001fce0000000017 */
.L_x_112:
[----:B------:R-:W-:Y:S05]  /*3f50*/  @!P1 BRA `(.L_x_108) ;  /* 0x00000000005c9947 */ /* 0x000fea0003800000 */
[----:B------:R-:W1:Y:S01]  /*3f60*/  LDC R15, c[0x0][0x3b0] ;  /* 0x0000ec00ff0f7b82 */ /* 0x000e620000000800 */
[----:B------:R-:W-:-:S07]  /*3f70*/  IADD3 R7, PT, PT, R13, UR6, RZ ;  /* 0x000000060d077c10 */ /* 0x000fce000fffe0ff */
[----:B------:R-:W2:Y:S01]  /*3f80*/  LDC.64 R4, c[0x0][0x390] ;  /* 0x0000e400ff047b82 */ /* 0x000ea20000000a00 */
[----:B-1----:R-:W-:-:S04]  /*3f90*/  IMAD R7, R7, R15, R8 ;  /* 0x0000000f07077224 */ /* 0x002fc800078e0208 */
[----:B--2---:R-:W-:-:S05]  /*3fa0*/  IMAD.WIDE R4, R7, 0x4, R4 ;  /* 0x0000000407047825 */ /* 0x004fca00078e0204 */
[----:B------:R-:W2:Y:S01]  /*3fb0*/  LDG.E.CONSTANT R7, desc[UR16][R4.64] ;  /* 0x0000001004077981 */ /* 0x000ea2000c1e9900 */
        /* <DEDUP_REMOVED lines=17> */
.L_x_108:
[----:B------:R-:W1:Y:S01]  /*40d0*/  LDCU UR12, c[0x0][0x3b0] ;  /* 0x00007600ff0c77ac */ /* 0x000e620008000800 */
[----:B-----5:R-:W-:Y:S01]  /*40e0*/  FFMA R17, R12, R17, R23 ;  /* 0x000000110c117223 */ /* 0x020fe20000000017 */
[----:B------:R-:W-:-:S04]  /*40f0*/  IADD3 R19, PT, PT, R19, UR21, RZ ;  /* 0x0000001513137c10 */ /* 0x000fc8000fffe0ff */
[----:B------:R2:W-:Y:S01]  /*4100*/  STG.E desc[UR16][R20.64], R17 ;  /* 0x0000001114007986 */ /* 0x0005e2000c101910 */
[----:B-1----:R-:W-:-:S04]  /*4110*/  MOV R8, UR12 ;  /* 0x0000000c00087c02 */ /* 0x002fc80008000f00 */
[----:B------:R-:W-:-:S13]  /*4120*/  ISETP.GE.AND P1, PT, R19, R8, PT ;  /* 0x000000081300720c */ /* 0x000fda0003f26270 */
[----:B--2---:R-:W-:Y:S05]  /*4130*/  @!P1 BRA `(.L_x_113) ;  /* 0xfffffff4000c9947 */ /* 0x004fea000383ffff */
.L_x_106:
[----:B------:R-:W-:Y:S05]  /*4140*/  BSYNC.RECONVERGENT B0 ;  /* 0x0000000000007941 */ /* 0x000fea0003800200 */
.L_x_105:
[----:B------:R-:W2:Y:S01]  /*4150*/  LDCU UR6, c[0x0][0x3ac] ;  /* 0x00007580ff0677ac */ /* 0x000ea20008000800 */
[----:B------:R-:W-:Y:S01]  /*4160*/  UIADD3 UR5, UPT, UPT, UR5, 0x1, URZ ;  /* 0x0000000105057890 */ /* 0x000fe2000fffe0ff */
[----:B------:R-:W-:Y:S01]  /*4170*/  UMOV UR12, UR14 ;  /* 0x0000000e000c7c82 */ /* 0x000fe20008000000 */
[----:B--2---:R-:W-:-:S03]  /*4180*/  UISETP.GE.AND UP0, UPT, UR18, UR6, UPT ;  /* 0x000000061200728c */ /* 0x004fc6000bf06270 */
[----:B------:R-:W-:Y:S01]  /*4190*/  UMOV UR6, UR18 ;  /* 0x0000001200067c82 */ /* 0x000fe20008000000 */
[----:B------:R-:W-:Y:S06]  /*41a0*/  BAR.SYNC.DEFER_BLOCKING 0x0 ;  /* 0x0000000000007b1d */ /* 0x000fec0000010000 */
[----:B------:R-:W-:Y:S05]  /*41b0*/  BRA.U !UP0, `(.L_x_114) ;  /* 0xffffffc508847547 */ /* 0x000fea000b83ffff */
.L_x_68:
[----:B------:R-:W-:-:S13]  /*41c0*/  ISETP.GE.AND P0, PT, R25, R8, PT ;  /* 0x000000081900720c */ /* 0x000fda0003f06270 */
[----:B------:R-:W-:Y:S05]  /*41d0*/  @P0 EXIT ;  /* 0x000000000000094d */ /* 0x000fea0003800000 */
[----:B-1----:R-:W1:Y:S01]  /*41e0*/  LDC.64 R4, c[0x0][0x398] ;  /* 0x0000e600ff047b82 */ /* 0x002e620000000a00 */
[----:B------:R-:W2:Y:S01]  /*41f0*/  LDCU UR5, c[0x0][0x360] ;  /* 0x00006c00ff0577ac */ /* 0x000ea20008000800 */
[----:B------:R-:W3:Y:S02]  /*4200*/  LDCU UR6, c[0x0][0x3b0] ;  /* 0x00007600ff0677ac */ /* 0x000ee40008000800 */
.L_x_117:
[----:B------:R-:W-:-:S05]  /*4210*/  IADD3 R7, PT, PT, R25, UR7, RZ ;  /* 0x0000000719077c10 */ /* 0x000fca000fffe0ff */
[----:B-1----:R-:W-:-:S05]  /*4220*/  IMAD.WIDE R6, R7, 0x4, R4 ;  /* 0x0000000407067825 */ /* 0x002fca00078e0204 */
[----:B------:R-:W4:Y:S01]  /*4230*/  LDG.E R0, desc[UR16][R6.64] ;  /* 0x0000001006007981 */ /* 0x000f22000c1e1900 */
[----:B------:R-:W1:Y:S01]  /*4240*/  MUFU.RCP R2, UR4 ;  /* 0x0000000400027d08 */ /* 0x000e620008001000 */
[----:B------:R-:W-:Y:S01]  /*4250*/  MOV R3, UR4 ;  /* 0x0000000400037c02 */ /* 0x000fe20008000f00 */
[----:B------:R-:W-:Y:S04]  /*4260*/  BSSY.RECONVERGENT B0, `(.L_x_115) ;  /* 0x000000c000007945 */ /* 0x000fe80003800200 */
[----:B-1----:R-:W-:-:S04]  /*4270*/  FFMA R3, R2, -R3, 1 ;  /* 0x3f80000002037423 */ /* 0x002fc80000000803 */
[----:B------:R-:W-:Y:S01]  /*4280*/  FFMA R3, R2, R3, R2 ;  /* 0x0000000302037223 */ /* 0x000fe20000000002 */
[----:B----4-:R-:W1:Y:S03]  /*4290*/  FCHK P0, R0, UR4 ;  /* 0x0000000400007d02 */ /* 0x010e660008000000 */
[----:B------:R-:W-:-:S04]  /*42a0*/  FFMA R2, R0, R3, RZ ;  /* 0x0000000300027223 */ /* 0x000fc800000000ff */
[----:B------:R-:W-:-:S04]  /*42b0*/  FFMA R8, R2, -UR4, R0 ;  /* 0x8000000402087c23 */ /* 0x000fc80008000000 */
[----:B------:R-:W-:Y:S01]  /*42c0*/  FFMA R3, R3, R8, R2 ;  /* 0x0000000803037223 */ /* 0x000fe20000000002 */
[----:B-1----:R-:W-:Y:S06]  /*42d0*/  @!P0 BRA `(.L_x_116) ;  /* 0x0000000000108947 */ /* 0x002fec0003800000 */
[----:B------:R-:W-:Y:S02]  /*42e0*/  MOV R3, UR4 ;  /* 0x0000000400037c02 */ /* 0x000fe40008000f00 */
[----:B------:R-:W-:-:S07]  /*42f0*/  MOV R2, 0x4310 ;  /* 0x0000431000027802 */ /* 0x000fce0000000f00 */
[----:B0-23--:R-:W-:Y:S05]  /*4300*/  CALL.REL.NOINC `($__internal_2_$__cuda_sm3x_div_rn_noftz_f32_slowpath) ;  /* 0x0000000800147944 */ /* 0x00dfea0003c00000 */
[----:B------:R-:W-:-:S07]  /*4310*/  MOV R3, R0 ;  /* 0x0000000000037202 */ /* 0x000fce0000000f00 */
.L_x_116:
[----:B--23--:R-:W-:Y:S05]  /*4320*/  BSYNC.RECONVERGENT B0 ;  /* 0x0000000000007941 */ /* 0x00cfea0003800200 */
.L_x_115:
[----:B------:R4:W-:Y:S01]  /*4330*/  STG.E desc[UR16][R6.64], R3 ;  /* 0x0000000306007986 */ /* 0x0009e2000c101910 */
[----:B------:R-:W-:-:S04]  /*4340*/  IADD3 R25, PT, PT, R25, UR5, RZ ;  /* 0x0000000519197c10 */ /* 0x000fc8000fffe0ff */
[----:B------:R-:W-:-:S13]  /*4350*/  ISETP.GE.AND P0, PT, R25, UR6, PT ;  /* 0x0000000619007c0c */ /* 0x000fda000bf06270 */
[----:B----4-:R-:W-:Y:S05]  /*4360*/  @!P0 BRA `(.L_x_117) ;  /* 0xfffffffc00a88947 */ /* 0x010fea000383ffff */
[----:B------:R-:W-:Y:S05]  /*4370*/  EXIT ;  /* 0x000000000000794d */ /* 0x000fea0003800000 */
.L_x_99:
[----:B------:R-:W-:Y:S01]  /*4380*/  HFMA2 R15, -RZ, RZ, 0, 9.5367431640625e-07 ;  /* 0x00000010ff0f7431 */ /* 0x000fe200000001ff */
[----:B--2---:R-:W-:Y:S02]  /*4390*/  MOV R14, R6 ;  /* 0x00000006000e7202 */ /* 0x004fe40000000f00 */
[----:B------:R-:W-:Y:S02]  /*43a0*/  MOV R16, 0x1f ;  /* 0x0000001f00107802 */ /* 0x000fe40000000f00 */
[----:B------:R-:W-:-:S07]  /*43b0*/  MOV R13, 0xffffffff ;  /* 0xffffffff000d7802 */ /* 0x000fce0000000f00 */
[----:B01----:R-:W-:Y:S05]  /*43c0*/  WARPSYNC.COLLECTIVE R13, `(.L_x_118) ;  /* 0x000000000d087348 */ /* 0x003fea0003c00000 */
[----:B------:R2:W3:Y:S02]  /*43d0*/  SHFL.BFLY P1, R11, R14, R15, R16 ;  /* 0x0c00000f0e0b7389 */ /* 0x0004e40000020010 */
[----:B0123--:R-:W-:Y:S05]  /*43e0*/  ENDCOLLECTIVE ;  /* 0x000000000000791b */ /* 0x00ffea0003800000 */
.L_x_118:
[----:B------:R-:W-:Y:S01]  /*43f0*/  HFMA2 R15, -RZ, RZ, 0, 4.76837158203125e-07 ;  /* 0x00000008ff0f7431 */ /* 0x000fe200000001ff */
[----:B------:R-:W-:-:S04]  /*4400*/  MOV R7, R11 ;  /* 0x0000000b00077202 */ /* 0x000fc80000000f00 */
[----:B------:R-:W-:-:S04]  /*4410*/  FMNMX R7, R7, R6, !PT ;  /* 0x0000000607077209 */ /* 0x000fc80007800000 */
[----:B------:R-:W-:-:S07]  /*4420*/  MOV R14, R7 ;  /* 0x00000007000e7202 */ /* 0x000fce0000000f00 */
[----:B------:R-:W-:Y:S05]  /*4430*/  WARPSYNC.COLLECTIVE R13, `(.L_x_119) ;  /* 0x000000000d087348 */ /* 0x000fea0003c00000 */
[----:B------:R0:W1:Y:S02]  /*4440*/  SHFL.BFLY P1, R11, R14, R15, R16 ;  /* 0x0c00000f0e0b7389 */ /* 0x0000640000020010 */
[----:B01----:R-:W-:Y:S05]  /*4450*/  ENDCOLLECTIVE ;  /* 0x000000000000791b */ /* 0x003fea0003800000 */
.L_x_119:
[----:B------:R-:W-:Y:S01]  /*4460*/  HFMA2 R15, -RZ, RZ, 0, 2.384185791015625e-07 ;  /* 0x00000004ff0f7431 */ /* 0x000fe200000001ff */
[----:B------:R-:W-:-:S04]  /*4470*/  MOV R8, R11 ;  /* 0x0000000b00087202 */ /* 0x000fc80000000f00 */
[----:B------:R-:W-:-:S04]  /*4480*/  FMNMX R8, R7, R8, !PT ;  /* 0x0000000807087209 */ /* 0x000fc80007800000 */
[----:B------:R-:W-:-:S07]  /*4490*/  MOV R14, R8 ;  /* 0x00000008000e7202 */ /* 0x000fce0000000f00 */
[----:B------:R-:W-:Y:S05]  /*44a0*/  WARPSYNC.COLLECTIVE R13, `(.L_x_120) ;  /* 0x000000000d087348 */ /* 0x000fea0003c00000 */
[----:B------:R0:W1:Y:S02]  /*44b0*/  SHFL.BFLY P1, R11, R14, R15, R16 ;  /* 0x0c00000f0e0b7389 */ /* 0x0000640000020010 */
[----:B01----:R-:W-:Y:S05]  /*44c0*/  ENDCOLLECTIVE ;  /* 0x000000000000791b */ /* 0x003fea0003800000 */
.L_x_120:
[----:B------:R-:W-:Y:S01]  /*44d0*/  HFMA2 R15, -RZ, RZ, 0, 1.1920928955078125e-07 ;  /* 0x00000002ff0f7431 */ /* 0x000fe200000001ff */
[----:B------:R-:W-:-:S04]  /*44e0*/  MOV R9, R11 ;  /* 0x0000000b00097202 */ /* 0x000fc80000000f00 */
[----:B------:R-:W-:-:S04]  /*44f0*/  FMNMX R9, R8, R9, !PT ;  /* 0x0000000908097209 */ /* 0x000fc80007800000 */
[----:B------:R-:W-:-:S07]  /*4500*/  MOV R14, R9 ;  /* 0x00000009000e7202 */ /* 0x000fce0000000f00 */
[----:B------:R-:W-:Y:S05]  /*4510*/  WARPSYNC.COLLECTIVE R13, `(.L_x_121) ;  /* 0x000000000d087348 */ /* 0x000fea0003c00000 */
[----:B------:R0:W1:Y:S02]  /*4520*/  SHFL.BFLY P1, R11, R14, R15, R16 ;  /* 0x0c00000f0e0b7389 */ /* 0x0000640000020010 */
[----:B01----:R-:W-:Y:S05]  /*4530*/  ENDCOLLECTIVE ;  /* 0x000000000000791b */ /* 0x003fea0003800000 */
.L_x_121:
[----:B------:R-:W-:Y:S01]  /*4540*/  HFMA2 R15, -RZ, RZ, 0, 5.9604644775390625e-08 ;  /* 0x00000001ff0f7431 */ /* 0x000fe200000001ff */
[----:B------:R-:W-:-:S04]  /*4550*/  MOV R10, R11 ;  /* 0x0000000b000a7202 */ /* 0x000fc80000000f00 */
[----:B------:R-:W-:-:S04]  /*4560*/  FMNMX R10, R9, R10, !PT ;  /* 0x0000000a090a7209 */ /* 0x000fc80007800000 */
[----:B------:R-:W-:-:S07]  /*4570*/  MOV R14, R10 ;  /* 0x0000000a000e7202 */ /* 0x000fce0000000f00 */
[----:B------:R-:W-:Y:S05]  /*4580*/  WARPSYNC.COLLECTIVE R13, `(.L_x_122) ;  /* 0x000000000d087348 */ /* 0x000fea0003c00000 */
[----:B------:R0:W1:Y:S02]  /*4590*/  SHFL.BFLY P1, R11, R14, R15, R16 ;  /* 0x0c00000f0e0b7389 */ /* 0x0000640000020010 */
[----:B01----:R-:W-:Y:S05]  /*45a0*/  ENDCOLLECTIVE ;  /* 0x000000000000791b */ /* 0x003fea0003800000 */
.L_x_122:
[----:B------:R-:W-:Y:S05]  /*45b0*/  BRA `(.L_x_123) ;  /* 0xffffffe800787947 */ /* 0x000fea000383ffff */
.L_x_104:
[----:B------:R-:W-:Y:S01]  /*45c0*/  HFMA2 R15, -RZ, RZ, 0, 9.5367431640625e-07 ;  /* 0x00000010ff0f7431 */ /* 0x000fe200000001ff */
[----:B--2---:R-:W-:Y:S02]  /*45d0*/  MOV R14, R5 ;  /* 0x00000005000e7202 */ /* 0x004fe40000000f00 */
[----:B------:R-:W-:Y:S02]  /*45e0*/  MOV R16, 0x1f ;  /* 0x0000001f00107802 */ /* 0x000fe40000000f00 */
[----:B------:R-:W-:-:S07]  /*45f0*/  MOV R13, 0xffffffff ;  /* 0xffffffff000d7802 */ /* 0x000fce0000000f00 */
[----:B01----:R-:W-:Y:S05]  /*4600*/  WARPSYNC.COLLECTIVE R13, `(.L_x_124) ;  /* 0x000000000d087348 */ /* 0x003fea0003c00000 */
[----:B------:R2:W3:Y:S02]  /*4610*/  SHFL.BFLY P1, R11, R14, R15, R16 ;  /* 0x0c00000f0e0b7389 */ /* 0x0004e40000020010 */
[----:B0123--:R-:W-:Y:S05]  /*4620*/  ENDCOLLECTIVE ;  /* 0x000000000000791b */ /* 0x00ffea0003800000 */
.L_x_124:
[----:B------:R-:W-:Y:S01]  /*4630*/  HFMA2 R15, -RZ, RZ, 0, 4.76837158203125e-07 ;  /* 0x00000008ff0f7431 */ /* 0x000fe200000001ff */
[----:B------:R-:W-:-:S05]  /*4640*/  MOV R4, R11 ;  /* 0x0000000b00047202 */ /* 0x000fca0000000f00 */
[----:B------:R-:W-:-:S05]  /*4650*/  FADD R4, R4, R5 ;  /* 0x0000000504047221 */ /* 0x000fca0000000000 */
[----:B------:R-:W-:-:S07]  /*4660*/  MOV R14, R4 ;  /* 0x00000004000e7202 */ /* 0x000fce0000000f00 */
[----:B------:R-:W-:Y:S05]  /*4670*/  WARPSYNC.COLLECTIVE R13, `(.L_x_125) ;  /* 0x000000000d087348 */ /* 0x000fea0003c00000 */
[----:B------:R0:W1:Y:S02]  /*4680*/  SHFL.BFLY P1, R11, R14, R15, R16 ;  /* 0x0c00000f0e0b7389 */ /* 0x0000640000020010 */
[----:B01----:R-:W-:Y:S05]  /*4690*/  ENDCOLLECTIVE ;  /* 0x000000000000791b */ /* 0x003fea0003800000 */
.L_x_125:
[----:B------:R-:W-:Y:S01]  /*46a0*/  HFMA2 R15, -RZ, RZ, 0, 2.384185791015625e-07 ;  /* 0x00000004ff0f7431 */ /* 0x000fe200000001ff */
[----:B------:R-:W-:-:S05]  /*46b0*/  MOV R7, R11 ;  /* 0x0000000b00077202 */ /* 0x000fca0000000f00 */
[----:B------:R-:W-:-:S05]  /*46c0*/  FADD R7, R4, R7 ;  /* 0x0000000704077221 */ /* 0x000fca0000000000 */
[----:B------:R-:W-:-:S07]  /*46d0*/  MOV R14, R7 ;  /* 0x00000007000e7202 */ /* 0x000fce0000000f00 */
[----:B------:R-:W-:Y:S05]  /*46e0*/  WARPSYNC.COLLECTIVE R13, `(.L_x_126) ;  /* 0x000000000d087348 */ /* 0x000fea0003c00000 */
[----:B------:R0:W1:Y:S02]  /*46f0*/  SHFL.BFLY P1, R11, R14, R15, R16 ;  /* 0x0c00000f0e0b7389 */ /* 0x0000640000020010 */
[----:B01----:R-:W-:Y:S05]  /*4700*/  ENDCOLLECTIVE ;  /* 0x000000000000791b */ /* 0x003fea0003800000 */
.L_x_126:
[----:B------:R-:W-:Y:S01]  /*4710*/  HFMA2 R15, -RZ, RZ, 0, 1.1920928955078125e-07 ;  /* 0x00000002ff0f7431 */ /* 0x000fe200000001ff */
[----:B------:R-:W-:-:S05]  /*4720*/  MOV R6, R11 ;  /* 0x0000000b00067202 */ /* 0x000fca0000000f00 */
[----:B------:R-:W-:-:S05]  /*4730*/  FADD R6, R7, R6 ;  /* 0x0000000607067221 */ /* 0x000fca0000000000 */
[----:B------:R-:W-:-:S07]  /*4740*/  MOV R14, R6 ;  /* 0x00000006000e7202 */ /* 0x000fce0000000f00 */
[----:B------:R-:W-:Y:S05]  /*4750*/  WARPSYNC.COLLECTIVE R13, `(.L_x_127) ;  /* 0x000000000d087348 */ /* 0x000fea0003c00000 */
[----:B------:R0:W1:Y:S02]  /*4760*/  SHFL.BFLY P1, R11, R14, R15, R16 ;  /* 0x0c00000f0e0b7389 */ /* 0x0000640000020010 */
[----:B01----:R-:W-:Y:S05]  /*4770*/  ENDCOLLECTIVE ;  /* 0x000000000000791b */ /* 0x003fea0003800000 */
.L_x_127:
[----:B------:R-:W-:Y:S01]  /*4780*/  HFMA2 R15, -RZ, RZ, 0, 5.9604644775390625e-08 ;  /* 0x00000001ff0f7431 */ /* 0x000fe200000001ff */
[----:B------:R-:W-:-:S05]  /*4790*/  MOV R9, R11 ;  /* 0x0000000b00097202 */ /* 0x000fca0000000f00 */
[----:B------:R-:W-:-:S05]  /*47a0*/  FADD R9, R6, R9 ;  /* 0x0000000906097221 */ /* 0x000fca0000000000 */
[----:B------:R-:W-:-:S07]  /*47b0*/  MOV R14, R9 ;  /* 0x00000009000e7202 */ /* 0x000fce0000000f00 */
[----:B------:R-:W-:Y:S05]  /*47c0*/  WARPSYNC.COLLECTIVE R13, `(.L_x_128) ;  /* 0x000000000d087348 */ /* 0x000fea0003c00000 */
[----:B------:R0:W1:Y:S02]  /*47d0*/  SHFL.BFLY P1, R11, R14, R15, R16 ;  /* 0x0c00000f0e0b7389 */ /* 0x0000640000020010 */
[----:B01----:R-:W-:Y:S05]  /*47e0*/  ENDCOLLECTIVE ;  /* 0x000000000000791b */ /* 0x003fea0003800000 */
.L_x_128:
[----:B------:R-:W-:Y:S01]  /*47f0*/  MOV R8, R11 ;  /* 0x0000000b00087202 */ /* 0x000fe20000000f00 */
[----:B------:R-:W-:Y:S06]  /*4800*/  BRA `(.L_x_129) ;  /* 0xffffffec00007947 */ /* 0x000fec000383ffff */
        .weak           $__internal_1_$__cuda_sm20_rcp_rn_f32_slowpath
        .type           $__internal_1_$__cuda_sm20_rcp_rn_f32_slowpath,@function
        .size           $__internal_1_$__cuda_sm20_rcp_rn_f32_slowpath,($__internal_2_$__cuda_sm3x_div_rn_noftz_f32_slowpath - $__internal_1_$__cuda_sm20_rcp_rn_f32_slowpath)
$__internal_1_$__cuda_sm20_rcp_rn_f32_slowpath:
[----:B------:R-:W-:Y:S01]  /*4810*/  SHF.L.U32 R2, R0, 0x1, RZ ;  /* 0x0000000100027819 */ /* 0x000fe200000006ff */
[----:B------:R-:W-:Y:S03]  /*4820*/  BSSY.RECONVERGENT B2, `(.L_x_130) ;  /* 0x0000030000027945 */ /* 0x000fe60003800200 */
[----:B------:R-:W-:-:S04]  /*4830*/  SHF.R.U32.HI R13, RZ, 0x18, R2 ;  /* 0x00000018ff0d7819 */ /* 0x000fc80000011602 */
[----:B------:R-:W-:-:S13]  /*4840*/  ISETP.NE.U32.AND P0, PT, R13, RZ, PT ;  /* 0x000000ff0d00720c */ /* 0x000fda0003f05070 */
[----:B------:R-:W-:Y:S05]  /*4850*/  @P0 BRA `(.L_x_131) ;  /* 0x0000000000280947 */ /* 0x000fea0003800000 */
[----:B------:R-:W-:-:S04]  /*4860*/  SHF.L.U32 R2, R0, 0x1, RZ ;  /* 0x0000000100027819 */ /* 0x000fc800000006ff */
[----:B------:R-:W-:-:S13]  /*4870*/  ISETP.NE.AND P0, PT, R2, RZ, PT ;  /* 0x000000ff0200720c */ /* 0x000fda0003f05270 */
[----:B------:R-:W-:Y:S01]  /*4880*/  @P0 FFMA R10, R0, 1.84467440737095516160e+19, RZ ;  /* 0x5f800000000a0823 */ /* 0x000fe200000000ff */
[----:B------:R-:W-:Y:S08]  /*4890*/  @!P0 MUFU.RCP R9, R0 ;  /* 0x0000000000098308 */ /* 0x000ff00000001000 */
[----:B------:R-:W0:Y:S02]  /*48a0*/  @P0 MUFU.RCP R11, R10 ;  /* 0x0000000a000b0308 */ /* 0x000e240000001000 */
[----:B0-----:R-:W-:-:S04]  /*48b0*/  @P0 FFMA R2, R10, R11, -1 ;  /* 0xbf8000000a020423 */ /* 0x001fc8000000000b */
[----:B------:R-:W-:-:S04]  /*48c0*/  @P0 FADD.FTZ R2, -R2, -RZ ;  /* 0x800000ff02020221 */ /* 0x000fc80000010100 */
[----:B------:R-:W-:-:S04]  /*48d0*/  @P0 FFMA R2, R11, R2, R11 ;  /* 0x000000020b020223 */ /* 0x000fc8000000000b */
[----:B------:R-:W-:Y:S01]  /*48e0*/  @P0 FFMA R9, R2, 1.84467440737095516160e+19, RZ ;  /* 0x5f80000002090823 */ /* 0x000fe200000000ff */
[----:B------:R-:W-:Y:S06]  /*48f0*/  BRA `(.L_x_132) ;  /* 0x0000000000887947 */ /* 0x000fec0003800000 */
.L_x_131:
[----:B------:R-:W-:-:S04]  /*4900*/  IADD3 R15, PT, PT, R13, -0xfd, RZ ;  /* 0xffffff030d0f7810 */ /* 0x000fc80007ffe0ff */
[----:B------:R-:W-:-:S13]  /*4910*/  ISETP.GT.U32.AND P0, PT, R15, 0x1, PT ;  /* 0x000000010f00780c */ /* 0x000fda0003f04070 */
[----:B------:R-:W-:Y:S05]  /*4920*/  @P0 BRA `(.L_x_133) ;  /* 0x0000000000780947 */ /* 0x000fea0003800000 */
[----:B------:R-:W-:Y:S01]  /*4930*/  LOP3.LUT R2, R0, 0x7fffff, RZ, 0xc0, !PT ;  /* 0x007fffff00027812 */ /* 0x000fe200078ec0ff */
[----:B------:R-:W-:-:S03]  /*4940*/  HFMA2 R12, -RZ, RZ, 0, 1.78813934326171875e-07 ;  /* 0x00000003ff0c7431 */ /* 0x000fc600000001ff */
[----:B------:R-:W-:-:S04]  /*4950*/  LOP3.LUT R2, R2, 0x3f800000, RZ, 0xfc, !PT ;  /* 0x3f80000002027812 */ /* 0x000fc800078efcff */
[----:B------:R-:W0:Y:S01]  /*4960*/  MUFU.RCP R9, R2 ;  /* 0x0000000200097308 */ /* 0x000e220000001000 */
[----:B------:R-:W-:Y:S01]  /*4970*/  SHF.L.U32 R12, R12, R15, RZ ;  /* 0x0000000f0c0c7219 */ /* 0x000fe200000006ff */
[----:B0-----:R-:W-:-:S04]  /*4980*/  FFMA R10, R2, R9, -1 ;  /* 0xbf800000020a7423 */ /* 0x001fc80000000009 */
[----:B------:R-:W-:-:S04]  /*4990*/  FADD.FTZ R10, -R10, -RZ ;  /* 0x800000ff0a0a7221 */ /* 0x000fc80000010100 */
[CCC-:B------:R-:W-:Y:S01]  /*49a0*/  FFMA.RM R11, R9.reuse, R10.reuse, R9.reuse ;  /* 0x0000000a090b7223 */ /* 0x1c0fe20000004009 */
[----:B------:R-:W-:-:S04]  /*49b0*/  FFMA.RP R10, R9, R10, R9 ;  /* 0x0000000a090a7223 */ /* 0x000fc80000008009 */
[C---:B------:R-:W-:Y:S02]  /*49c0*/  LOP3.LUT R9, R11.reuse, 0x7fffff, RZ, 0xc0, !PT ;  /* 0x007fffff0b097812 */ /* 0x040fe400078ec0ff */
[----:B------:R-:W-:Y:S02]  /*49d0*/  FSETP.NEU.FTZ.AND P0, PT, R11, R10, PT ;  /* 0x0000000a0b00720b */ /* 0x000fe40003f1d000 */
[----:B------:R-:W-:Y:S02]  /*49e0*/  LOP3.LUT R9, R9, 0x800000, RZ, 0xfc, !PT ;  /* 0x0080000009097812 */ /* 0x000fe400078efcff */
[----:B------:R-:W-:Y:S02]  /*49f0*/  SEL R10, RZ, 0xffffffff, !P0 ;  /* 0xffffffffff0a7807 */ /* 0x000fe40004000000 */
[----:B------:R-:W-:Y:S02]  /*4a00*/  LOP3.LUT R12, R12, R9, RZ, 0xc0, !PT ;  /* 0x000000090c0c7212 */ /* 0x000fe400078ec0ff */
[----:B------:R-:W-:-:S02]  /*4a10*/  IADD3 R10, PT, PT, -R10, RZ, RZ ;  /* 0x000000ff0a0a7210 */ /* 0x000fc40007ffe1ff */
[-C--:B------:R-:W-:Y:S02]  /*4a20*/  SHF.R.U32.HI R12, RZ, R15.reuse, R12 ;  /* 0x0000000fff0c7219 */ /* 0x080fe4000001160c */
[----:B------:R-:W-:Y:S02]  /*4a30*/  LOP3.LUT P1, RZ, R10, R15, R9, 0xf8, !PT ;  /* 0x0000000f0aff7212 */ /* 0x000fe4000782f809 */
[C---:B------:R-:W-:Y:S02]  /*4a40*/  LOP3.LUT P0, RZ, R12.reuse, 0x1, RZ, 0xc0, !PT ;  /* 0x000000010cff7812 */ /* 0x040fe4000780c0ff */
[----:B------:R-:W-:-:S04]  /*4a50*/  LOP3.LUT P2, RZ, R12, 0x2, RZ, 0xc0, !PT ;  /* 0x000000020cff7812 */ /* 0x000fc8000784c0ff */
[----:B------:R-:W-:Y:S02]  /*4a60*/  PLOP3.LUT P0, PT, P0, P1, P2, 0xe0, 0x0 ;  /* 0x000000000000781c */ /* 0x000fe40000703c20 */
[----:B------:R-:W-:Y:S02]  /*4a70*/  LOP3.LUT P1, RZ, R0, 0x7fffff, RZ, 0xc0, !PT ;  /* 0x007fffff00ff7812 */ /* 0x000fe4000782c0ff */
[----:B------:R-:W-:-:S04]  /*4a80*/  SEL R2, RZ, 0x1, !P0 ;  /* 0x00000001ff027807 */ /* 0x000fc80004000000 */
[----:B------:R-:W-:-:S04]  /*4a90*/  IADD3 R2, PT, PT, -R2, RZ, RZ ;  /* 0x000000ff02027210 */ /* 0x000fc80007ffe1ff */
[----:B------:R-:W-:Y:S02]  /*4aa0*/  ISETP.GE.AND P0, PT, R2, RZ, PT ;  /* 0x000000ff0200720c */ /* 0x000fe40003f06270 */
[----:B------:R-:W-:-:S04]  /*4ab0*/  IADD3 R2, PT, PT, R13, -0xfc, RZ ;  /* 0xffffff040d027810 */ /* 0x000fc80007ffe0ff */
[----:B------:R-:W-:-:S07]  /*4ac0*/  SHF.R.U32.HI R9, RZ, R2, R9 ;  /* 0x00000002ff097219 */ /* 0x000fce0000011609 */
[----:B------:R-:W-:-:S04]  /*4ad0*/  @!P0 IADD3 R9, PT, PT, R9, 0x1, RZ ;  /* 0x0000000109098810 */ /* 0x000fc80007ffe0ff */
[----:B------:R-:W-:-:S04]  /*4ae0*/  @!P1 SHF.L.U32 R9, R9, 0x1, RZ ;  /* 0x0000000109099819 */ /* 0x000fc800000006ff */
[----:B------:R-:W-:Y:S01]  /*4af0*/  LOP3.LUT R9, R9, 0x80000000, R0, 0xf8, !PT ;  /* 0x8000000009097812 */ /* 0x000fe200078ef800 */
[----:B------:R-:W-:Y:S06]  /*4b00*/  BRA `(.L_x_132) ;  /* 0x0000000000047947 */ /* 0x000fec0003800000 */
.L_x_133:
[----:B------:R0:W1:Y:S02]  /*4b10*/  MUFU.RCP R9, R0 ;  /* 0x0000000000097308 */ /* 0x0000640000001000 */
.L_x_132:
[----:B------:R-:W-:Y:S05]  /*4b20*/  BSYNC.RECONVERGENT B2 ;  /* 0x0000000000027941 */ /* 0x000fea0003800200 */
.L_x_130:
[----:B-1----:R-:W-:Y:S01]  /*4b30*/  MOV R2, R9 ;  /* 0x0000000900027202 */ /* 0x002fe20000000f00 */
[----:B------:R-:W-:-:S04]  /*4b40*/  HFMA2 R9, -RZ, RZ, 0, 0 ;  /* 0x00000000ff097431 */ /* 0x000fc800000001ff */
[----:B0-----:R-:W-:Y:S05]  /*4b50*/  RET.REL.NODEC R8 `(_Z40attention_fwd_kernel_sinusoidal_fused_v5ILi64EEvPKfS1_S1_Pfiiiiif) ;  /* 0xffffffb408287950 */ /* 0x001fea0003c3ffff */
        .weak           $__internal_2_$__cuda_sm3x_div_rn_noftz_f32_slowpath
        .type           $__internal_2_$__cuda_sm3x_div_rn_noftz_f32_slowpath,@function
        .size           $__internal_2_$__cuda_sm3x_div_rn_noftz_f32_slowpath,(.L_x_448 - $__internal_2_$__cuda_sm3x_div_rn_noftz_f32_slowpath)
$__internal_2_$__cuda_sm3x_div_rn_noftz_f32_slowpath:
[----:B------:R-:W-:Y:S01]  /*4b60*/  SHF.R.U32.HI R8, RZ, 0x17, R3 ;  /* 0x00000017ff087819 */ /* 0x000fe20000011603 */
[----:B------:R-:W-:Y:S01]  /*4b70*/  BSSY.RECONVERGENT B2, `(.L_x_134) ;  /* 0x0000063000027945 */ /* 0x000fe20003800200 */
[----:B------:R-:W-:Y:S02]  /*4b80*/  SHF.R.U32.HI R9, RZ, 0x17, R0 ;  /* 0x00000017ff097819 */ /* 0x000fe40000011600 */
[----:B------:R-:W-:Y:S02]  /*4b90*/  LOP3.LUT R8, R8, 0xff, RZ, 0xc0, !PT ;  /* 0x000000ff08087812 */ /* 0x000fe400078ec0ff */
[----:B------:R-:W-:Y:S02]  /*4ba0*/  LOP3.LUT R13, R9, 0xff, RZ, 0xc0, !PT ;  /* 0x000000ff090d7812 */ /* 0x000fe400078ec0ff */
[----:B------:R-:W-:Y:S02]  /*4bb0*/  IADD3 R12, PT, PT, R8, -0x1, RZ ;  /* 0xffffffff080c7810 */ /* 0x000fe40007ffe0ff */
[----:B------:R-:W-:-:S02]  /*4bc0*/  IADD3 R10, PT, PT, R13, -0x1, RZ ;  /* 0xffffffff0d0a7810 */ /* 0x000fc40007ffe0ff */
[----:B------:R-:W-:Y:S02]  /*4bd0*/  ISETP.GT.U32.AND P0, PT, R12, 0xfd, PT ;  /* 0x000000fd0c00780c */ /* 0x000fe40003f04070 */
[----:B------:R-:W-:Y:S02]  /*4be0*/  MOV R11, R3 ;  /* 0x00000003000b7202 */ /* 0x000fe40000000f00 */
[----:B------:R-:W-:-:S13]  /*4bf0*/  ISETP.GT.U32.OR P0, PT, R10, 0xfd, P0 ;  /* 0x000000fd0a00780c */ /* 0x000fda0000704470 */
[----:B------:R-:W-:Y:S01]  /*4c00*/  @!P0 MOV R9, RZ ;  /* 0x000000ff00098202 */ /* 0x000fe20000000f00 */
        /* <DEDUP_REMOVED lines=22> */
[----:B------:R-:W-:-:S03]  /*4d70*/  @!P1 FFMA R11, R3, 1.84467440737095516160e+19, RZ ;  /* 0x5f800000030b9823 */ /* 0x000fc600000000ff */
[----:B------:R-:W-:-:S07]  /*4d80*/  @!P1 IADD3 R9, PT, PT, R9, 0x40, RZ ;  /* 0x0000004009099810 */ /* 0x000fce0007ffe0ff */
.L_x_135:
[----:B------:R-:W-:Y:S01]  /*4d90*/  LEA R10, R8, 0xc0800000, 0x17 ;  /* 0xc0800000080a7811 */ /* 0x000fe200078eb8ff */
[----:B------:R-:W-:Y:S01]  /*4da0*/  BSSY.RECONVERGENT B3, `(.L_x_140) ;  /* 0x0000036000037945 */ /* 0x000fe20003800200 */
[----:B------:R-:W-:Y:S02]  /*4db0*/  IADD3 R13, PT, PT, R13, -0x7f, RZ ;  /* 0xffffff810d0d7810 */ /* 0x000fe40007ffe0ff */
[----:B------:R-:W-:-:S03]  /*4dc0*/  IADD3 R12, PT, PT, -R10, R11, RZ ;  /* 0x0000000b0a0c7210 */ /* 0x000fc60007ffe1ff */
[C---:B------:R-:W-:Y:S01]  /*4dd0*/  IMAD R0, R13.reuse, -0x800000, R0 ;  /* 0xff8000000d007824 */ /* 0x040fe200078e0200 */
[----:B------:R0:W1:Y:S01]  /*4de0*/  MUFU.RCP R11, R12 ;  /* 0x0000000c000b7308 */ /* 0x0000620000001000 */
[----:B------:R-:W-:Y:S01]  /*4df0*/  FADD.FTZ R15, -R12, -RZ ;  /* 0x800000ff0c0f7221 */ /* 0x000fe20000010100 */
[----:B0-----:R-:W-:-:S04]  /*4e00*/  IADD3 R12, PT, PT, R13, 0x7f, -R8 ;  /* 0x0000007f0d0c7810 */ /* 0x001fc80007ffe808 */
[----:B------:R-:W-:Y:S01]  /*4e10*/  IADD3 R9, PT, PT, R12, R9, RZ ;  /* 0x000000090c097210 */ /* 0x000fe20007ffe0ff */
[----:B-1----:R-:W-:-:S04]  /*4e20*/  FFMA R10, R11, R15, 1 ;  /* 0x3f8000000b0a7423 */ /* 0x002fc8000000000f */
        /* <DEDUP_REMOVED lines=20> */
[C---:B------:R-:W-:Y:S02]  /*4f70*/  ISETP.NE.AND P2, PT, R12.reuse, RZ, PT ;  /* 0x000000ff0c00720c */ /* 0x040fe40003f45270 */
[----:B------:R-:W-:Y:S02]  /*4f80*/  ISETP.NE.AND P1, PT, R12, RZ, PT ;  /* 0x000000ff0c00720c */ /* 0x000fe40003f25270 */
[----:B------:R-:W-:Y:S01]  /*4f90*/  LOP3.LUT R9, R8, 0x7fffff, RZ, 0xc0, !PT ;  /* 0x007fffff08097812 */ /* 0x000fe200078ec0ff */
[CCC-:B------:R-:W-:Y:S01]  /*4fa0*/  FFMA.RP R8, R11.reuse, R15.reuse, R10.reuse ;  /* 0x0000000f0b087223 */ /* 0x1c0fe2000000800a */
[----:B------:R-:W-:Y:S01]  /*4fb0*/  FFMA.RM R11, R11, R15, R10 ;  /* 0x0000000f0b0b7223 */ /* 0x000fe2000000400a */
[----:B------:R-:W-:Y:S02]  /*4fc0*/  IADD3 R10, PT, PT, R12, 0x20, RZ ;  /* 0x000000200c0a7810 */ /* 0x000fe40007ffe0ff */
[----:B------:R-:W-:-:S02]  /*4fd0*/  LOP3.LUT R9, R9, 0x800000, RZ, 0xfc, !PT ;  /* 0x0080000009097812 */ /* 0x000fc400078efcff */
[----:B------:R-:W-:Y:S02]  /*4fe0*/  IADD3 R12, PT, PT, -R12, RZ, RZ ;  /* 0x000000ff0c0c7210 */ /* 0x000fe40007ffe1ff */
[----:B------:R-:W-:Y:S02]  /*4ff0*/  SHF.L.U32 R10, R9, R10, RZ ;  /* 0x0000000a090a7219 */ /* 0x000fe400000006ff */
[----:B------:R-:W-:Y:S02]  /*5000*/  FSETP.NEU.FTZ.AND P0, PT, R8, R11, PT ;  /* 0x0000000b0800720b */ /* 0x000fe40003f1d000 */
[----:B------:R-:W-:Y:S02]  /*5010*/  SEL R8, R12, RZ, P2 ;  /* 0x000000ff0c087207 */ /* 0x000fe40001000000 */
[----:B------:R-:W-:Y:S02]  /*5020*/  ISETP.NE.AND P1, PT, R10, RZ, P1 ;  /* 0x000000ff0a00720c */ /* 0x000fe40000f25270 */
[----:B------:R-:W-:-:S02]  /*5030*/  SHF.R.U32.HI R8, RZ, R8, R9 ;  /* 0x00000008ff087219 */ /* 0x000fc40000011609 */
[----:B------:R-:W-:Y:S02]  /*5040*/  PLOP3.LUT P0, PT, P0, P1, PT, 0xf8, 0x8f ;  /* 0x00000000008f781c */ /* 0x000fe40000703f70 */
[----:B------:R-:W-:Y:S02]  /*5050*/  SHF.R.U32.HI R10, RZ, 0x1, R8 ;  /* 0x00000001ff0a7819 */ /* 0x000fe40000011608 */
[----:B------:R-:W-:-:S04]  /*5060*/  SEL R9, RZ, 0x1, !P0 ;  /* 0x00000001ff097807 */ /* 0x000fc80004000000 */
[----:B------:R-:W-:-:S04]  /*5070*/  LOP3.LUT R9, R9, 0x1, R10, 0xf8, !PT ;  /* 0x0000000109097812 */ /* 0x000fc800078ef80a */
[----:B------:R-:W-:-:S04]  /*5080*/  LOP3.LUT R9, R9, R8, RZ, 0xc0, !PT ;  /* 0x0000000809097212 */ /* 0x000fc800078ec0ff */
[----:B------:R-:W-:-:S04]  /*5090*/  IADD3 R9, PT, PT, R10, R9, RZ ;  /* 0x000000090a097210 */ /* 0x000fc80007ffe0ff */
[----:B------:R-:W-:Y:S01]  /*50a0*/  LOP3.LUT R0, R9, R0, RZ, 0xfc, !PT ;  /* 0x0000000009007212 */ /* 0x000fe200078efcff */
[----:B------:R-:W-:Y:S06]  /*50b0*/  BRA `(.L_x_143) ;  /* 0x0000000000107947 */ /* 0x000fec0003800000 */
.L_x_142:
[----:B------:R-:W-:-:S04]  /*50c0*/  LOP3.LUT R0, R0, 0x80000000, RZ, 0xc0, !PT ;  /* 0x8000000000007812 */ /* 0x000fc800078ec0ff */
[----:B------:R-:W-:Y:S01]  /*50d0*/  LOP3.LUT R0, R0, 0x7f800000, RZ, 0xfc, !PT ;  /* 0x7f80000000007812 */ /* 0x000fe200078efcff */
[----:B------:R-:W-:Y:S06]  /*50e0*/  BRA `(.L_x_143) ;  /* 0x0000000000047947 */ /* 0x000fec0003800000 */
.L_x_141:
[----:B------:R-:W-:-:S07]  /*50f0*/  LEA R0, R9, R0, 0x17 ;  /* 0x0000000009007211 */ /* 0x000fce00078eb8ff */
.L_x_143:
[----:B------:R-:W-:Y:S05]  /*5100*/  BSYNC.RECONVERGENT B3 ;  /* 0x0000000000037941 */ /* 0x000fea0003800200 */
.L_x_140:
[----:B------:R-:W-:Y:S05]  /*5110*/  BRA `(.L_x_144) ;  /* 0x0000000000207947 */ /* 0x000fea0003800000 */
.L_x_139:
[----:B------:R-:W-:-:S04]  /*5120*/  LOP3.LUT R0, R11, 0x80000000, R0, 0x48, !PT ;  /* 0x800000000b007812 */ /* 0x000fc800078e4800 */
[----:B------:R-:W-:Y:S01]  /*5130*/  LOP3.LUT R0, R0, 0x7f800000, RZ, 0xfc, !PT ;  /* 0x7f80000000007812 */ /* 0x000fe200078efcff */
[----:B------:R-:W-:Y:S06]  /*5140*/  BRA `(.L_x_144) ;  /* 0x0000000000147947 */ /* 0x000fec0003800000 */
.L_x_138:
[----:B------:R-:W-:Y:S01]  /*5150*/  LOP3.LUT R0, R11, 0x80000000, R0, 0x48, !PT ;  /* 0x800000000b007812 */ /* 0x000fe200078e4800 */
[----:B------:R-:W-:Y:S06]  /*5160*/  BRA `(.L_x_144) ;  /* 0x00000000000c7947 */ /* 0x000fec0003800000 */
.L_x_137:
[----:B------:R-:W0:Y:S01]  /*5170*/  MUFU.RSQ R0, -QNAN ;  /* 0xffc0000000007908 */ /* 0x000e220000001400 */
[----:B------:R-:W-:Y:S05]  /*5180*/  BRA `(.L_x_144) ;  /* 0x0000000000047947 */ /* 0x000fea0003800000 */
.L_x_136:
[----:B------:R-:W-:-:S07]  /*5190*/  FADD.FTZ R0, R0, R3 ;  /* 0x0000000300007221 */ /* 0x000fce0000010000 */
.L_x_144:
[----:B------:R-:W-:Y:S05]  /*51a0*/  BSYNC.RECONVERGENT B2 ;  /* 0x0000000000027941 */ /* 0x000fea0003800200 */
.L_x_134:
[----:B------:R-:W-:Y:S01]  /*51b0*/  HFMA2 R9, -RZ, RZ, 0, 0 ;  /* 0x00000000ff097431 */ /* 0x000fe200000001ff */
[----:B------:R-:W-:-:S04]  /*51c0*/  MOV R8, R2 ;  /* 0x0000000200087202 */ /* 0x000fc80000000f00 */
[----:B0-----:R-:W-:Y:S05]  /*51d0*/  RET.REL.NODEC R8 `(_Z40attention_fwd_kernel_sinusoidal_fused_v5ILi64EEvPKfS1_S1_Pfiiiiif) ;  /* 0xffffffac08887950 */ /* 0x001fea0003c3ffff */
.L_x_145:
        /* <DEDUP_REMOVED lines=10> */
.L_x_448:


//--------------------- .text._Z40attention_fwd_kernel_sinusoidal_fused_v4ILi64EEvPKfS1_S1_Pfiiiiif --------------------------
	.section	.text._Z40attention_fwd_kernel_sinusoidal_fused_v4ILi64EEvPKfS1_S1_Pfiiiiif,"ax",@progbits
	.align	128
        .global         _Z40attention_fwd_kernel_sinusoidal_fused_v4ILi64EEvPKfS1_S1_Pfiiiiif
        .type           _Z40attention_fwd_kernel_sinusoidal_fused_v4ILi64EEvPKfS1_S1_Pfiiiiif,@function
        .size           _Z40attention_fwd_kernel_sinusoidal_fused_v4ILi64EEvPKfS1_S1_Pfiiiiif,(.L_x_450 - _Z40attention_fwd_kernel_sinusoidal_fused_v4ILi64EEvPKfS1_S1_Pfiiiiif)
        .other          _Z40attention_fwd_kernel_sinusoidal_fused_v4ILi64EEvPKfS1_S1_Pfiiiiif,@"STO_CUDA_ENTRY STV_DEFAULT"
_Z40attention_fwd_kernel_sinusoidal_fused_v4ILi64EEvPKfS1_S1_Pfiiiiif:
.text._Z40attention_fwd_kernel_sinusoidal_fused_v4ILi64EEvPKfS1_S1_Pfiiiiif:
        /* <DEDUP_REMOVED lines=10> */
[----:B------:R-:W3:Y:S01]  /*00a0*/  LDCU.64 UR14, c[0x0][0x358] ;  /* 0x00006b00ff0e77ac */ /* 0x000ee20008000a00 */
[----:B------:R-:W4:Y:S01]  /*00b0*/  LDCU UR6, c[0x0][0x3b0] ;  /* 0x00007600ff0677ac */ /* 0x000f220008000800 */
[----:B-1----:R-:W-:Y:S01]  /*00c0*/  IMAD.U32 R3, RZ, RZ, UR5 ;  /* 0x00000005ff037e24 */ /* 0x002fe2000f8e00ff */
[----:B--2---:R-:W-:-:S04]  /*00d0*/  UIMAD UR8, UR8, UR4, UR16 ;  /* 0x00000004080872a4 */ /* 0x004fc8000f8e0210 */
[----:B0-----:R-:W-:-:S13]  /*00e0*/  ISETP.GE.AND P0, PT, R0, R3, PT ;  /* 0x000000030000720c */ /* 0x001fda0003f06270 */
[----:B---34-:R-:W-:Y:S05]  /*00f0*/  @P0 BRA `(.L_x_147) ;  /* 0x0000000400500947 */ /* 0x018fea0003800000 */
[----:B------:R-:W-:Y:S02]  /*0100*/  HFMA2 R7, -RZ, RZ, 1.5732421875, -0.00018370151519775390625 ;  /* 0x3e4b8a05ff077431 */ /* 0x000fe400000001ff */
[----:B------:R-:W-:Y:S01]  /*0110*/  IMAD.MOV.U32 R5, RZ, RZ, 0x303eee36 ;  /* 0x303eee36ff057424 */ /* 0x000fe200078e00ff */
[----:B------:R-:W0:Y:S01]  /*0120*/  LDC R4, c[0x0][0x360] ;  /* 0x0000d800ff047b82 */ /* 0x000e220000000800 */
[----:B------:R-:W-:Y:S02]  /*0130*/  IMAD.MOV.U32 R2, RZ, RZ, 0x3fb8aa3b ;  /* 0x3fb8aa3bff027424 */ /* 0x000fe400078e00ff */
[----:B------:R-:W-:Y:S02]  /*0140*/  IMAD.MOV.U32 R8, RZ, RZ, R0 ;  /* 0x000000ffff087224 */ /* 0x000fe400078e0000 */
[----:B------:R-:W-:-:S04]  /*0150*/  FFMA R2, -R5, R2, 3.622995450314192567e-07 ;  /* 0x34c2821205027423 */ /* 0x000fc80000000102 */
[----:B------:R-:W-:-:S04]  /*0160*/  FFMA R2, R7, 1.9251366722983220825e-08, R2 ;  /* 0x32a55e3407027823 */ /* 0x000fc80000000002 */
[----:B------:R-:W-:-:S04]  /*0170*/  FFMA R2, -R5, 0.014334906823933124542, R2 ;  /* 0x3c6adcf505027823 */ /* 0x000fc80000000102 */
[----:B------:R-:W-:Y:S01]  /*0180*/  FFMA R2, R7, 0.0047783022746443748474, R2 ;  /* 0x3b9c934e07027823 */ /* 0x000fe20000000002 */
[----:B------:R-:W-:-:S03]  /*0190*/  I2FP.F32.U32 R7, R3 ;  /* 0x0000000300077245 */ /* 0x000fc60000201000 */
[----:B------:R-:W-:-:S04]  /*01a0*/  FADD R5, R2, 13.286762237548828125 ;  /* 0x4154969402057421 */ /* 0x000fc80000000000 */
[----:B------:R-:W-:-:S04]  /*01b0*/  FADD R9, R5, -13.286762237548828125 ;  /* 0xc154969405097421 */ /* 0x000fc80000000000 */
[----:B------:R-:W-:-:S07]  /*01c0*/  FADD R6, R2, -R9 ;  /* 0x8000000902067221 */ /* 0x000fce0000000000 */
.L_x_155:
        /* <DEDUP_REMOVED lines=13> */
[----:B------:R-:W-:Y:S01]  /*02a0*/  IMAD.MOV.U32 R3, RZ, RZ, R7 ;  /* 0x000000ffff037224 */ /* 0x000fe200078e0007 */
[----:B------:R-:W-:-:S07]  /*02b0*/  MOV R10, 0x2d0 ;  /* 0x000002d0000a7802 */ /* 0x000fce0000000f00 */
[----:B0-----:R-:W-:Y:S05]  /*02c0*/  CALL.REL.NOINC `($__internal_4_$__cuda_sm3x_div_rn_noftz_f32_slowpath) ;  /* 0x0000004400d87944 */ /* 0x001fea0003c00000 */
[----:B------:R-:W-:-:S07]  /*02d0*/  IMAD.MOV.U32 R10, RZ, RZ, R2 ;  /* 0x000000ffff0a7224 */ /* 0x000fce00078e0002 */
.L_x_149:
[----:B------:R-:W-:Y:S05]  /*02e0*/  BSYNC.RECONVERGENT B1 ;  /* 0x0000000000017941 */ /* 0x000fea0003800200 */
.L_x_148:
[----:B------:R-:W-:Y:S01]  /*02f0*/  FSETP.NEU.AND P0, PT, R10, RZ, PT ;  /* 0x000000ff0a00720b */ /* 0x000fe20003f0d000 */
[----:B------:R-:W-:Y:S01]  /*0300*/  BSSY.RECONVERGENT B1, `(.L_x_150) ;  /* 0x000001c000017945 */ /* 0x000fe20003800200 */
[----:B------:R-:W-:-:S11]  /*0310*/  MOV R3, 0x3f800000 ;  /* 0x3f80000000037802 */ /* 0x000fd60000000f00 */
[----:B------:R-:W-:Y:S05]  /*0320*/  @!P0 BRA `(.L_x_151) ;  /* 0x0000000000648947 */ /* 0x000fea0003800000 */
[CC--:B------:R-:W-:Y:S01]  /*0330*/  FMUL R2, R5.reuse, R10.reuse ;  /* 0x0000000a05027220 */ /* 0x0c0fe20000400000 */
[----:B------:R-:W-:Y:S01]  /*0340*/  IMAD.MOV.U32 R14, RZ, RZ, 0x391fcb8e ;  /* 0x391fcb8eff0e7424 */ /* 0x000fe200078e00ff */
[-C--:B------:R-:W-:Y:S02]  /*0350*/  FSETP.NAN.AND P2, PT, |R10|, |R10|.reuse, PT ;  /* 0x4000000a0a00720b */ /* 0x080fe40003f48200 */
[----:B------:R-:W1:Y:S01]  /*0360*/  FRND R3, R2 ;  /* 0x0000000200037307 */ /* 0x000e620000201000 */
[----:B------:R-:W-:Y:S01]  /*0370*/  FFMA R9, R5, R10, -R2 ;  /* 0x0000000a05097223 */ /* 0x000fe20000000802 */
[----:B------:R-:W-:-:S03]  /*0380*/  FSETP.GT.AND P1, PT, |R2|, 152, PT ;  /* 0x431800000200780b */ /* 0x000fc60003f24200 */
[----:B------:R-:W-:Y:S01]  /*0390*/  FFMA R12, R6, R10, R9 ;  /* 0x0000000a060c7223 */ /* 0x000fe20000000009 */
[----:B-1----:R-:W-:Y:S01]  /*03a0*/  FADD R9, R2, -R3 ;  /* 0x8000000302097221 */ /* 0x002fe20000000000 */
[----:B------:R-:W-:-:S03]  /*03b0*/  FSETP.GT.AND P0, PT, R3, RZ, PT ;  /* 0x000000ff0300720b */ /* 0x000fc60003f04000 */
[----:B------:R-:W-:Y:S01]  /*03c0*/  FADD R9, R9, R12 ;  /* 0x0000000c09097221 */ /* 0x000fe20000000000 */
[----:B------:R-:W-:Y:S02]  /*03d0*/  SEL R3, RZ, 0x83000000, P0 ;  /* 0x83000000ff037807 */ /* 0x000fe40000000000 */
[----:B------:R-:W-:Y:S01]  /*03e0*/  FSETP.GEU.AND P0, PT, R2, RZ, PT ;  /* 0x000000ff0200720b */ /* 0x000fe20003f0e000 */
[----:B------:R-:W-:Y:S02]  /*03f0*/  FFMA R12, R9, R14, 0.0013391353422775864601 ;  /* 0x3aaf85ed090c7423 */ /* 0x000fe4000000000e */
[----:B------:R-:W-:Y:S02]  /*0400*/  VIADD R11, R3, 0x7f000000 ;  /* 0x7f000000030b7836 */ /* 0x000fe40000000000 */
[C---:B------:R-:W-:Y:S02]  /*0410*/  FFMA R14, R9.reuse, R12, 0.0096188392490148544312 ;  /* 0x3c1d9856090e7423 */ /* 0x040fe4000000000c */
[----:B------:R-:W1:Y:S02]  /*0420*/  F2I.NTZ R12, R2 ;  /* 0x00000002000c7305 */ /* 0x000e640000203100 */
[----:B------:R-:W-:-:S04]  /*0430*/  FFMA R14, R9, R14, 0.055503588169813156128 ;  /* 0x3d6357bb090e7423 */ /* 0x000fc8000000000e */
[----:B------:R-:W-:-:S04]  /*0440*/  FFMA R14, R9, R14, 0.24022644758224487305 ;  /* 0x3e75fdec090e7423 */ /* 0x000fc8000000000e */
[----:B------:R-:W-:-:S04]  /*0450*/  FFMA R14, R9, R14, 0.69314718246459960938 ;  /* 0x3f317218090e7423 */ /* 0x000fc8000000000e */
[----:B------:R-:W-:Y:S01]  /*0460*/  FFMA R14, R9, R14, 1 ;  /* 0x3f800000090e7423 */ /* 0x000fe2000000000e */
[----:B-1----:R-:W-:Y:S01]  /*0470*/  IMAD R12, R12, 0x800000, -R3 ;  /* 0x008000000c0c7824 */ /* 0x002fe200078e0a03 */
[----:B------:R-:W-:Y:S02]  /*0480*/  FSEL R3, RZ, +INF , !P0 ;  /* 0x7f800000ff037808 */ /* 0x000fe40004000000 */
[----:B------:R-:W-:-:S04]  /*0490*/  FMUL R11, R11, R14 ;  /* 0x0000000e0b0b7220 */ /* 0x000fc80000400000 */
[----:B------:R-:W-:Y:S01]  /*04a0*/  @!P1 FMUL R3, R12, R11 ;  /* 0x0000000b0c039220 */ /* 0x000fe20000400000 */
[----:B------:R-:W-:-:S07]  /*04b0*/  @P2 FADD R3, R10, 10000 ;  /* 0x461c40000a032421 */ /* 0x000fce0000000000 */
.L_x_151:
[----:B------:R-:W-:Y:S05]  /*04c0*/  BSYNC.RECONVERGENT B1 ;  /* 0x0000000000017941 */ /* 0x000fea0003800200 */
.L_x_150:
[----:B------:R-:W-:Y:S01]  /*04d0*/  IADD3 R2, PT, PT, R3, 0x1800000, RZ ;  /* 0x0180000003027810 */ /* 0x000fe20007ffe0ff */
[----:B------:R-:W-:Y:S03]  /*04e0*/  BSSY.RECONVERGENT B1, `(.L_x_152) ;  /* 0x000000c000017945 */ /* 0x000fe60003800200 */
[----:B------:R-:W-:-:S04]  /*04f0*/  LOP3.LUT R2, R2, 0x7f800000, RZ, 0xc0, !PT ;  /* 0x7f80000002027812 */ /* 0x000fc800078ec0ff */
[----:B------:R-:W-:-:S13]  /*0500*/  ISETP.GT.U32.AND P0, PT, R2, 0x1ffffff, PT ;  /* 0x01ffffff0200780c */ /* 0x000fda0003f04070 */
[----:B------:R-:W-:Y:S05]  /*0510*/  @P0 BRA `(.L_x_153) ;  /* 0x0000000000100947 */ /* 0x000fea0003800000 */
[----:B------:R-:W-:-:S07]  /*0520*/  MOV R10, 0x540 ;  /* 0x00000540000a7802 */ /* 0x000fce0000000f00 */
[----:B0-----:R-:W-:Y:S05]  /*0530*/  CALL.REL.NOINC `($__internal_3_$__cuda_sm20_rcp_rn_f32_slowpath) ;  /* 0x00000040006c7944 */ /* 0x001fea0003c00000 */
[----:B------:R-:W-:Y:S01]  /*0540*/  IMAD.MOV.U32 R2, RZ, RZ, R9 ;  /* 0x000000ffff027224 */ /* 0x000fe200078e0009 */
[----:B------:R-:W-:Y:S06]  /*0550*/  BRA `(.L_x_154) ;  /* 0x0000000000107947 */ /* 0x000fec0003800000 */
.L_x_153:
[----:B------:R-:W1:Y:S02]  /*0560*/  MUFU.RCP R2, R3 ;  /* 0x0000000300027308 */ /* 0x000e640000001000 */
[----:B-1----:R-:W-:-:S04]  /*0570*/  FFMA R9, R2, R3, -1 ;  /* 0xbf80000002097423 */ /* 0x002fc80000000003 */
[----:B------:R-:W-:-:S04]  /*0580*/  FADD.FTZ R9, -R9, -RZ ;  /* 0x800000ff09097221 */ /* 0x000fc80000010100 */
[----:B------:R-:W-:-:S07]  /*0590*/  FFMA R2, R2, R9, R2 ;  /* 0x0000000902027223 */ /* 0x000fce0000000002 */
.L_x_154:
[----:B------:R-:W-:Y:S05]  /*05a0*/  BSYNC.RECONVERGENT B1 ;  /* 0x0000000000017941 */ /* 0x000fea0003800200 */
.L_x_152:
[----:B------:R-:W1:Y:S01]  /*05b0*/  S2UR UR5, SR_CgaCtaId ;  /* 0x00000000000579c3 */ /* 0x000e620000008800 */
[----:B------:R-:W-:Y:S01]  /*05c0*/  UMOV UR4, 0x400 ;  /* 0x0000040000047882 */ /* 0x000fe20000000000 */
[----:B------:R-:W-:Y:S01]  /*05d0*/  IMAD.U32 R3, RZ, RZ, UR6 ;  /* 0x00000006ff037e24 */ /* 0x000fe2000f8e00ff */
[----:B-1----:R-:W-:-:S06]  /*05e0*/  ULEA UR4, UR5, UR4, 0x18 ;  /* 0x0000000405047291 */ /* 0x002fcc000f8ec0ff */
[----:B------:R-:W-:Y:S02]  /*05f0*/  LEA R9, R8, UR4, 0x2 ;  /* 0x0000000408097c11 */ /* 0x000fe4000f8e10ff */
[----:B0-----:R-:W-:-:S03]  /*0600*/  IADD3 R8, PT, PT, R4, R8, RZ ;  /* 0x0000000804087210 */ /* 0x001fc60007ffe0ff */
[----:B------:R1:W-:Y:S01]  /*0610*/  STS [R9+0x180], R2 ;  /* 0x0001800209007388 */ /* 0x0003e20000000800 */
[----:B------:R-:W-:-:S13]  /*0620*/  ISETP.GE.AND P0, PT, R8, R3, PT ;  /* 0x000000030800720c */ /* 0x000fda0003f06270 */
[----:B-1----:R-:W-:Y:S05]  /*0630*/  @!P0 BRA `(.L_x_155) ;  /* 0xfffffff800e48947 */ /* 0x002fea000383ffff */
.L_x_147:
[----:B------:R-:W-:Y:S05]  /*0640*/  BSYNC.RECONVERGENT B0 ;  /* 0x0000000000007941 */ /* 0x000fea0003800200 */
.L_x_146:
[----:B------:R-:W0:Y:S02]  /*0650*/  LDCU UR4, c[0x0][0x3ac] ;  /* 0x00007580ff0477ac */ /* 0x000e240008000800 */
[----:B0-----:R-:W-:-:S03]  /*0660*/  UISETP.GE.AND UP0, UPT, UR4, 0x1, UPT ;  /* 0x000000010400788c */ /* 0x001fc6000bf06270 */
[----:B------:R-:W-:Y:S01]  /*0670*/  UMOV UR4, URZ ;  /* 0x000000ff00047c82 */ /* 0x000fe20008000000 */
[----:B------:R-:W-:Y:S06]  /*0680*/  BAR.SYNC.DEFER_BLOCKING 0x0 ;  /* 0x0000000000007b1d */ /* 0x000fec0000010000 */
[----:B------:R-:W-:Y:S05]  /*0690*/  BRA.U !UP0, `(.L_x_156) ;  /* 0x00000039087c7547 */ /* 0x000fea000b800000 */
[----:B------:R-:W-:Y:S01]  /*06a0*/  I2FP.F32.U32 R2, UR16 ;  /* 0x0000001000027c45 */ /* 0x000fe20008201000 */
[----:B------:R-:W0:Y:S01]  /*06b0*/  LDCU UR17, c[0x0][0x360] ;  /* 0x00006c00ff1177ac */ /* 0x000e220008000800 */
[----:B------:R-:W-:Y:S01]  /*06c0*/  UMOV UR10, 0xff800000 ;  /* 0xff800000000a7882 */ /* 0x000fe20000000000 */
[----:B------:R-:W-:Y:S01]  /*06d0*/  UMOV UR4, URZ ;  /* 0x000000ff00047c82 */ /* 0x000fe20008000000 */
[----:B------:R-:W-:Y:S01]  /*06e0*/  UMOV UR5, URZ ;  /* 0x000000ff00057c82 */ /* 0x000fe20008000000 */
[----:B------:R-:W-:-:S05]  /*06f0*/  UMOV UR6, URZ ;  /* 0x000000ff00067c82 */ /* 0x000fca0008000000 */
.L_x_205:
[----:B-1----:R-:W1:Y:S01]  /*0700*/  LDCU UR7, c[0x0][0x3ac] ;  /* 0x00007580ff0777ac */ /* 0x002e620008000800 */
[----:B------:R-:W-:Y:S01]  /*0710*/  BSSY.RECONVERGENT B0, `(.L_x_157) ;  /* 0x000022b000007945 */ /* 0x000fe20003800200 */
[----:B------:R-:W-:-:S04]  /*0720*/  UIADD3 UR9, UPT, UPT, UR6, 0x40, URZ ;  /* 0x0000004006097890 */ /* 0x000fc8000fffe0ff */
[----:B-1----:R-:W-:-:S04]  /*0730*/  UISETP.LT.AND UP0, UPT, UR9, UR7, UPT ;  /* 0x000000070900728c */ /* 0x002fc8000bf01270 */
[----:B------:R-:W-:-:S04]  /*0740*/  USEL UR7, UR9, UR7, UP0 ;  /* 0x0000000709077287 */ /* 0x000fc80008000000 */
[----:B------:R-:W-:-:S06]  /*0750*/  UIADD3 UR11, UPT, UPT, UR7, -UR6, URZ ;  /* 0x80000006070b7290 */ /* 0x000fcc000fffe0ff */
[----:B------:R-:W-:-:S13]  /*0760*/  ISETP.GE.AND P0, PT, R0, UR11, PT ;  /* 0x0000000b00007c0c */ /* 0x000fda000bf06270 */
[----:B0-2---:R-:W-:Y:S05]  /*0770*/  @P0 BRA `(.L_x_158) ;  /* 0x0000002000900947 */ /* 0x005fea0003800000 */
[----:B------:R-:W1:Y:S02]  /*0780*/  LDCU UR7, c[0x0][0x3b0] ;  /* 0x00007600ff0777ac */ /* 0x000e640008000800 */
[----:B-1----:R-:W-:-:S09]  /*0790*/  UISETP.GT.AND UP0, UPT, UR7, URZ, UPT ;  /* 0x000000ff0700728c */ /* 0x002fd2000bf04270 */
[----:B------:R-:W-:Y:S05]  /*07a0*/  BRA.U UP0, `(.L_x_159) ;  /* 0x0000000100387547 */ /* 0x000fea000b800000 */
[----:B------:R-:W1:Y:S01]  /*07b0*/  S2R R9, SR_CgaCtaId ;  /* 0x0000000000097919 */ /* 0x000e620000008800 */
[----:B------:R-:W2:Y:S01]  /*07c0*/  LDCU UR7, c[0x0][0x3b4] ;  /* 0x00007680ff0777ac */ /* 0x000ea20008000800 */
[----:B------:R-:W-:Y:S01]  /*07d0*/  MOV R8, 0x400 ;  /* 0x0000040000087802 */ /* 0x000fe20000000f00 */
[----:B------:R-:W-:Y:S01]  /*07e0*/  BSSY.RECONVERGENT B1, `(.L_x_160) ;  /* 0x0000009000017945 */ /* 0x000fe20003800200 */
[----:B------:R-:W-:Y:S02]  /*07f0*/  IMAD.MOV.U32 R3, RZ, RZ, R0 ;  /* 0x000000ffff037224 */ /* 0x000fe400078e0000 */
[----:B-1----:R-:W-:Y:S01]  /*0800*/  LEA R10, R9, R8, 0x18 ;  /* 0x00000008090a7211 */ /* 0x002fe200078ec0ff */
[----:B--2---:R-:W-:-:S07]  /*0810*/  FMUL R9, RZ, UR7 ;  /* 0x00000007ff097c20 */ /* 0x004fce0008400000 */
.L_x_161:
[C---:B------:R-:W-:Y:S01]  /*0820*/  IMAD R8, R3.reuse, 0x4, R10 ;  /* 0x0000000403087824 */ /* 0x040fe200078e020a */
[----:B0-----:R-:W-:-:S04]  /*0830*/  IADD3 R3, PT, PT, R3, UR17, RZ ;  /* 0x0000001103037c10 */ /* 0x001fc8000fffe0ff */
[----:B------:R1:W-:Y:S01]  /*0840*/  STS [R8], R9 ;  /* 0x0000000908007388 */ /* 0x0003e20000000800 */
[----:B------:R-:W-:-:S13]  /*0850*/  ISETP.GE.AND P0, PT, R3, UR11, PT ;  /* 0x0000000b03007c0c */ /* 0x000fda000bf06270 */
[----:B-1----:R-:W-:Y:S05]  /*0860*/  @!P0 BRA `(.L_x_161) ;  /* 0xfffffffc00ec8947 */ /* 0x002fea000383ffff */
[----:B------:R-:W-:Y:S05]  /*0870*/  BSYNC.RECONVERGENT B1 ;  /* 0x0000000000017941 */ /* 0x000fea0003800200 */
.L_x_160:
[----:B------:R-:W-:Y:S05]  /*0880*/  BRA `(.L_x_158) ;  /* 0x00000020004c7947 */ /* 0x000fea0003800000 */
.L_x_159:
[----:B------:R-:W-:-:S07]  /*0890*/  IMAD.MOV.U32 R8, RZ, RZ, R0 ;  /* 0x000000ffff087224 */ /* 0x000fce00078e0000 */
.L_x_185:
[----:B------:R-:W1:Y:S01]  /*08a0*/  S2R R12, SR_CTAID.Y ;  /* 0x00000000000c7919 */ /* 0x000e620000002600 */
[----:B------:R-:W2:Y:S01]  /*08b0*/  LDCU UR12, c[0x0][0x3b0] ;  /* 0x00007600ff0c77ac */ /* 0x000ea20008000800 */
[----:B------:R-:W-:Y:S02]  /*08c0*/  VIADD R11, R8, UR6 ;  /* 0x00000006080b7c36 */ /* 0x000fe40008000000 */
[----:B------:R-:W-:Y:S02]  /*08d0*/  HFMA2 R9, -RZ, RZ, 0, 0 ;  /* 0x00000000ff097431 */ /* 0x000fe400000001ff */
[----:B------:R-:W-:Y:S01]  /*08e0*/  IMAD.MOV.U32 R10, RZ, RZ, RZ ;  /* 0x000000ffff0a7224 */ /* 0x000fe200078e00ff */
[----:B------:R-:W2:Y:S02]  /*08f0*/  LDCU UR7, c[0x0][0x3ac] ;  /* 0x00007580ff0777ac */ /* 0x000ea40008000800 */
[----:B--2---:R-:W-:-:S06]  /*0900*/  UIMAD UR7, UR12, UR7, URZ ;  /* 0x000000070c0772a4 */ /* 0x004fcc000f8e02ff */
[----:B-1----:R-:W-:-:S04]  /*0910*/  IMAD R12, R12, UR7, RZ ;  /* 0x000000070c0c7c24 */ /* 0x002fc8000f8e02ff */
[----:B------:R-:W-:-:S07]  /*0920*/  IMAD R11, R11, UR12, R12 ;  /* 0x0000000c0b0b7c24 */ /* 0x000fce000f8e020c */
.L_x_184:
[----:B------:R-:W1:Y:S01]  /*0930*/  LDC.64 R18, c[0x0][0x388] ;  /* 0x0000e200ff127b82 */ /* 0x000e620000000a00 */
[----:B------:R-:W-:Y:S01]  /*0940*/  IADD3 R13, PT, PT, R11, R10, RZ ;  /* 0x0000000a0b0d7210 */ /* 0x000fe20007ffe0ff */
[----:B------:R-:W2:Y:S06]  /*0950*/  LDCU UR13, c[0x0][0x3b0] ;  /* 0x00007600ff0d77ac */ /* 0x000eac0008000800 */
[----:B------:R-:W3:Y:S08]  /*0960*/  S2UR UR12, SR_CgaCtaId ;  /* 0x00000000000c79c3 */ /* 0x000ef00000008800 */
[----:B------:R-:W4:Y:S01]  /*0970*/  LDC.64 R14, c[0x0][0x380] ;  /* 0x0000e000ff0e7b82 */ /* 0x000f220000000a00 */
[----:B------:R-:W-:Y:S01]  /*0980*/  UMOV UR7, 0x400 ;  /* 0x0000040000077882 */ /* 0x000fe20000000000 */
[----:B--2---:R-:W-:-:S02]  /*0990*/  IMAD.U32 R3, RZ, RZ, UR13 ;  /* 0x0000000dff037e24 */ /* 0x004fc4000f8e00ff */
[----:B-1----:R-:W-:-:S04]  /*09a0*/  IMAD.WIDE R18, R13, 0x4, R18 ;  /* 0x000000040d127825 */ /* 0x002fc800078e0212 */
[----:B------:R-:W-:Y:S01]  /*09b0*/  IMAD R3, R3, UR8, R10 ;  /* 0x0000000803037c24 */ /* 0x000fe2000f8e020a */
[----:B------:R-:W5:Y:S01]  /*09c0*/  LDG.E.CONSTANT R12, desc[UR14][R18.64] ;  /* 0x0000000e120c7981 */ /* 0x000f62000c1e9900 */
[----:B---3--:R-:W-:-:S06]  /*09d0*/  ULEA UR7, UR12, UR7, 0x18 ;  /* 0x000000070c077291 */ /* 0x008fcc000f8ec0ff */
[----:B------:R-:W-:Y:S01]  /*09e0*/  LEA R20, R10, UR7, 0x2 ;  /* 0x000000070a147c11 */ /* 0x000fe2000f8e10ff */
[----:B----4-:R-:W-:-:S04]  /*09f0*/  IMAD.WIDE R14, R3, 0x4, R14 ;  /* 0x00000004030e7825 */ /* 0x010fc800078e020e */
[----:B------:R-:W1:Y:S01]  /*0a00*/  LDS R3, [R20+0x180] ;  /* 0x0001800014037984 */ /* 0x000e620000000800 */
[----:B------:R-:W-:Y:S01]  /*0a10*/  LOP3.LUT R21, R10, 0x1, RZ, 0xc0, !PT ;  /* 0x000000010a157812 */ /* 0x000fe200078ec0ff */
[----:B------:R-:W-:Y:S02]  /*0a20*/  VIADD R22, R8, UR6 ;  /* 0x0000000608167c36 */ /* 0x000fe40008000000 */
[----:B------:R2:W5:Y:S01]  /*0a30*/  LDG.E.CONSTANT R13, desc[UR14][R14.64] ;  /* 0x0000000e0e0d7981 */ /* 0x000562000c1e9900 */
[----:B------:R-:W-:Y:S01]  /*0a40*/  ISETP.NE.U32.AND P0, PT, R21, 0x1, PT ;  /* 0x000000011500780c */ /* 0x000fe20003f05070 */
[----:B------:R-:W-:Y:S01]  /*0a50*/  VIADD R10, R10, 0x1 ;  /* 0x000000010a0a7836 */ /* 0x000fe20000000000 */
[----:B------:R-:W-:-:S04]  /*0a60*/  I2FP.F32.S32 R22, R22 ;  /* 0x0000001600167245 */ /* 0x000fc80000201400 */
[----:B------:R-:W-:-:S04]  /*0a70*/  ISETP.NE.AND P1, PT, R10, UR13, PT ;  /* 0x0000000d0a007c0c */ /* 0x000fc8000bf25270 */
[----:B--2---:R-:W-:Y:S01]  /*0a80*/  P2R R15, PR, RZ, 0x2 ;  /* 0x00000002ff0f7803 */ /* 0x004fe20000000000 */
[-C--:B-1----:R-:W-:Y:S01]  /*0a90*/  FMUL R14, R22, R3.reuse ;  /* 0x00000003160e7220 */ /* 0x082fe20000400000 */
[----:B------:R-:W-:Y:S01]  /*0aa0*/  FMUL R3, R2, R3 ;  /* 0x0000000302037220 */ /* 0x000fe20000400000 */
[----:B------:R-:W-:Y:S06]  /*0ab0*/  @P0 BRA `(.L_x_162) ;  /* 0x0000000c00c80947 */ /* 0x000fec0003800000 */
[C---:B------:R-:W-:Y:S01]  /*0ac0*/  FMUL R18, R3.reuse, 0.63661974668502807617 ;  /* 0x3f22f98303127820 */ /* 0x040fe20000400000 */
[----:B------:R-:W-:-:S03]  /*0ad0*/  FSETP.GE.AND P0, PT, |R3|, 105615, PT ;  /* 0x47ce47800300780b */ /* 0x000fc60003f06200 */
[----:B------:R-:W1:Y:S02]  /*0ae0*/  F2I.NTZ R22, R18 ;  /* 0x0000001200167305 */ /* 0x000e640000203100 */
[----:B-1----:R-:W-:-:S05]  /*0af0*/  I2FP.F32.S32 R20, R22 ;  /* 0x0000001600147245 */ /* 0x002fca0000201400 */
[----:B------:R-:W-:-:S04]  /*0b00*/  FFMA R19, R20, -1.5707962512969970703, R3 ;  /* 0xbfc90fda14137823 */ /* 0x000fc80000000003 */
[----:B------:R-:W-:-:S04]  /*0b10*/  FFMA R19, R20, -7.5497894158615963534e-08, R19 ;  /* 0xb3a2216814137823 */ /* 0x000fc80000000013 */
[----:B------:R-:W-:Y:S01]  /*0b20*/  FFMA R23, R20, -5.3903029534742383927e-15, R19 ;  /* 0xa7c234c514177823 */ /* 0x000fe20000000013 */
[----:B------:R-:W-:Y:S06]  /*0b30*/  @!P0 BRA `(.L_x_163) ;  /* 0x00000004007c8947 */ /* 0x000fec0003800000 */
[----:B------:R-:W-:-:S13]  /*0b40*/  FSETP.NEU.AND P0, PT, |R3|, +INF , PT ;  /* 0x7f8000000300780b */ /* 0x000fda0003f0d200 */
[----:B------:R-:W-:Y:S05]  /*0b50*/  @!P0 BRA `(.L_x_164) ;  /* 0x00000004006c8947 */ /* 0x000fea0003800000 */
[----:B------:R-:W1:Y:S01]  /*0b60*/  LDCU.64 UR12, c[0x4][URZ] ;  /* 0x01000000ff0c77ac */ /* 0x000e620008000a00 */
[----:B------:R-:W-:Y:S02]  /*0b70*/  SHF.L.U32 R18, R3, 0x8, RZ ;  /* 0x0000000803127819 */ /* 0x000fe400000006ff */
[----:B------:R-:W-:Y:S02]  /*0b80*/  CS2R R22, SRZ ;  /* 0x0000000000167805 */ /* 0x000fe4000001ff00 */
[----:B------:R-:W-:Y:S01]  /*0b90*/  MOV R25, RZ ;  /* 0x000000ff00197202 */ /* 0x000fe20000000f00 */
[----:B------:R-:W-:Y:S01]  /*0ba0*/  IMAD.MOV.U32 R26, RZ, RZ, RZ ;  /* 0x000000ffff1a7224 */ /* 0x000fe200078e00ff */
[----:B------:R-:W-:Y:S01]  /*0bb0*/  LOP3.LUT R27, R18, 0x80000000, RZ, 0xfc, !PT ;  /* 0x80000000121b7812 */ /* 0x000fe200078efcff */
[----:B-1----:R-:W-:Y:S02]  /*0bc0*/  IMAD.U32 R24, RZ, RZ, UR12 ;  /* 0x0000000cff187e24 */ /* 0x002fe4000f8e00ff */
[----:B------:R-:W-:-:S07]  /*0bd0*/  IMAD.U32 R19, RZ, RZ, UR13 ;  /* 0x0000000dff137e24 */ /* 0x000fce000f8e00ff */
.L_x_165:
[----:B------:R-:W-:-:S05]  /*0be0*/  IMAD.MOV.U32 R18, RZ, RZ, R24 ;  /* 0x000000ffff127224 */ /* 0x000fca00078e0018 */
[----:B------:R-:W2:Y:S01]  /*0bf0*/  LDG.E.CONSTANT R20, desc[UR14][R18.64] ;  /* 0x0000000e12147981 */ /* 0x000ea2000c1e9900 */
[----:B------:R-:W-:Y:S01]  /*0c00*/  ISETP.EQ.AND P0, PT, R26, 0x4, PT ;  /* 0x000000041a00780c */ /* 0x000fe20003f02270 */
[----:B------:R-:W-:Y:S01]  /*0c10*/  VIADD R22, R22, 0x1 ;  /* 0x0000000116167836 */ /* 0x000fe20000000000 */
[C---:B------:R-:W-:Y:S02]  /*0c20*/  ISETP.EQ.AND P5, PT, R26.reuse, RZ, PT ;  /* 0x000000ff1a00720c */ /* 0x040fe40003fa2270 */
[C---:B------:R-:W-:Y:S02]  /*0c30*/  ISETP.EQ.AND P2, PT, R26.reuse, 0xc, PT ;  /* 0x0000000c1a00780c */ /* 0x040fe40003f42270 */
[C---:B------:R-:W-:Y:S02]  /*0c40*/  ISETP.EQ.AND P3, PT, R26.reuse, 0x10, PT ;  /* 0x000000101a00780c */ /* 0x040fe40003f62270 */
[----:B------:R-:W-:Y:S01]  /*0c50*/  ISETP.EQ.AND P4, PT, R26, 0x14, PT ;  /* 0x000000141a00780c */ /* 0x000fe20003f82270 */
[----:B--2---:R-:W-:-:S03]  /*0c60*/  IMAD.WIDE.U32 R20, R20, R27, RZ ;  /* 0x0000001b14147225 */ /* 0x004fc600078e00ff */
[----:B------:R-:W-:-:S04]  /*0c70*/  IADD3 R20, P1, PT, R20, R23, RZ ;  /* 0x0000001714147210 */ /* 0x000fc80007f3e0ff */
[-C--:B------:R-:W-:Y:S01]  /*0c80*/  @P0 MOV R5, R20.reuse ;  /* 0x0000001400050202 */ /* 0x080fe20000000f00 */
[--C-:B------:R-:W-:Y:S01]  /*0c90*/  @P5 IMAD.MOV.U32 R4, RZ, RZ, R20.reuse ;  /* 0x000000ffff045224 */ /* 0x100fe200078e0014 */
[----:B------:R-:W-:Y:S01]  /*0ca0*/  ISETP.NE.AND P0, PT, R22, 0x6, PT ;  /* 0x000000061600780c */ /* 0x000fe20003f05270 */
[--C-:B------:R-:W-:Y:S01]  /*0cb0*/  @P2 IMAD.MOV.U32 R7, RZ, RZ, R20.reuse ;  /* 0x000000ffff072224 */ /* 0x100fe200078e0014 */
[----:B------:R-:W-:Y:S01]  /*0cc0*/  IADD3.X R23, PT, PT, R21, R25, RZ, P1, !PT ;  /* 0x0000001915177210 */ /* 0x000fe20000ffe4ff */
[----:B------:R-:W-:Y:S01]  /*0cd0*/  @P4 IMAD.MOV.U32 R17, RZ, RZ, R20 ;  /* 0x000000ffff114224 */ /* 0x000fe200078e0014 */
[C---:B------:R-:W-:Y:S01]  /*0ce0*/  ISETP.EQ.AND P1, PT, R26.reuse, 0x8, PT ;  /* 0x000000081a00780c */ /* 0x040fe20003f22270 */
[----:B------:R-:W-:Y:S01]  /*0cf0*/  VIADD R26, R26, 0x4 ;  /* 0x000000041a1a7836 */ /* 0x000fe20000000000 */
[----:B------:R-:W-:Y:S02]  /*0d00*/  IADD3 R24, P5, PT, R24, 0x4, RZ ;  /* 0x0000000418187810 */ /* 0x000fe40007fbe0ff */
[----:B------:R-:W-:-:S02]  /*0d10*/  @P3 MOV R16, R20 ;  /* 0x0000001400103202 */ /* 0x000fc40000000f00 */
[----:B------:R-:W-:-:S07]  /*0d20*/  IADD3.X R19, PT, PT, RZ, R19, RZ, P5, !PT ;  /* 0x00000013ff137210 */ /* 0x000fce0002ffe4ff */
[----:B------:R-:W-:Y:S01]  /*0d30*/  @P1 IMAD.MOV.U32 R6, RZ, RZ, R20 ;  /* 0x000000ffff061224 */ /* 0x000fe200078e0014 */
[----:B------:R-:W-:Y:S06]  /*0d40*/  @P0 BRA `(.L_x_165) ;  /* 0xfffffffc00a40947 */ /* 0x000fec000383ffff */
[----:B------:R-:W-:-:S04]  /*0d50*/  SHF.R.U32.HI R18, RZ, 0x17, R3 ;  /* 0x00000017ff127819 */ /* 0x000fc80000011603 */
[C---:B------:R-:W-:Y:S02]  /*0d60*/  LOP3.LUT R19, R18.reuse, 0xe0, RZ, 0xc0, !PT ;  /* 0x000000e012137812 */ /* 0x040fe400078ec0ff */
[----:B------:R-:W-:-:S03]  /*0d70*/  LOP3.LUT P6, RZ, R18, 0x1f, RZ, 0xc0, !PT ;  /* 0x0000001f12ff7812 */ /* 0x000fc600078cc0ff */
[----:B------:R-:W-:-:S05]  /*0d80*/  VIADD R19, R19, 0xffffff80 ;  /* 0xffffff8013137836 */ /* 0x000fca0000000000 */
[----:B------:R-:W-:-:S05]  /*0d90*/  SHF.R.U32.HI R19, RZ, 0x5, R19 ;  /* 0x00000005ff137819 */ /* 0x000fca0000011613 */
[----:B------:R-:W-:-:S05]  /*0da0*/  IMAD.U32 R21, R19, -0x4, RZ ;  /* 0xfffffffc13157824 */ /* 0x000fca00078e00ff */
[C---:B------:R-:W-:Y:S02]  /*0db0*/  ISETP.EQ.AND P3, PT, R21.reuse, -0x18, PT ;  /* 0xffffffe81500780c */ /* 0x040fe40003f62270 */
[C---:B------:R-:W-:Y:S02]  /*0dc0*/  ISETP.EQ.AND P4, PT, R21.reuse, -0x14, PT ;  /* 0xffffffec1500780c */ /* 0x040fe40003f82270 */
[C---:B------:R-:W-:Y:S02]  /*0dd0*/  ISETP.EQ.AND P0, PT, R21.reuse, -0x10, PT ;  /* 0xfffffff01500780c */ /* 0x040fe40003f02270 */
[C---:B------:R-:W-:Y:S02]  /*0de0*/  ISETP.EQ.AND P1, PT, R21.reuse, -0xc, PT ;  /* 0xfffffff41500780c */ /* 0x040fe40003f22270 */
[C---:B------:R-:W-:Y:S02]  /*0df0*/  ISETP.EQ.AND P2, PT, R21.reuse, -0x8, PT ;  /* 0xfffffff81500780c */ /* 0x040fe40003f42270 */
[----:B------:R-:W-:-:S03]  /*0e00*/  ISETP.EQ.AND P5, PT, R21, 0x4, PT ;  /* 0x000000041500780c */ /* 0x000fc60003fa2270 */
[----:B------:R-:W-:Y:S02]  /*0e10*/  @P3 MOV R19, R4 ;  /* 0x0000000400133202 */ /* 0x000fe40000000f00 */
[----:B------:R-:W-:Y:S01]  /*0e20*/  @P4 IMAD.MOV.U32 R20, RZ, RZ, R4 ;  /* 0x000000ffff144224 */ /* 0x000fe200078e0004 */
[C---:B------:R-:W-:Y:S01]  /*0e30*/  ISETP.EQ.AND P3, PT, R21.reuse, -0x4, PT ;  /* 0xfffffffc1500780c */ /* 0x040fe20003f62270 */
[----:B------:R-:W-:Y:S01]  /*0e40*/  @P4 IMAD.MOV.U32 R19, RZ, RZ, R5 ;  /* 0x000000ffff134224 */ /* 0x000fe200078e0005 */
[----:B------:R-:W-:Y:S01]  /*0e50*/  ISETP.EQ.AND P4, PT, R21, RZ, PT ;  /* 0x000000ff1500720c */ /* 0x000fe20003f82270 */
[----:B------:R-:W-:Y:S01]  /*0e60*/  @P0 IMAD.MOV.U32 R19, RZ, RZ, R6 ;  /* 0x000000ffff130224 */ /* 0x000fe200078e0006 */
[----:B------:R-:W-:Y:S01]  /*0e70*/  @P1 MOV R19, R7 ;  /* 0x0000000700131202 */ /* 0x000fe20000000f00 */
[----:B------:R-:W-:Y:S01]  /*0e80*/  @P2 IMAD.MOV.U32 R19, RZ, RZ, R16 ;  /* 0x000000ffff132224 */ /* 0x000fe200078e0010 */
[----:B------:R-:W-:Y:S01]  /*0e90*/  @P0 MOV R20, R5 ;  /* 0x0000000500140202 */ /* 0x000fe20000000f00 */
[----:B------:R-:W-:-:S02]  /*0ea0*/  @P1 IMAD.MOV.U32 R20, RZ, RZ, R6 ;  /* 0x000000ffff141224 */ /* 0x000fc400078e0006 */
[----:B------:R-:W-:-:S04]  /*0eb0*/  @P2 IMAD.MOV.U32 R20, RZ, RZ, R7 ;  /* 0x000000ffff142224 */ /* 0x000fc800078e0007 */
[--C-:B------:R-:W-:Y:S01]  /*0ec0*/  @P3 IMAD.MOV.U32 R19, RZ, RZ, R17.reuse ;  /* 0x000000ffff133224 */ /* 0x100fe200078e0011 */
[----:B------:R-:W-:Y:S01]  /*0ed0*/  @P3 MOV R20, R16 ;  /* 0x0000001000143202 */ /* 0x000fe20000000f00 */
[----:B------:R-:W-:Y:S01]  /*0ee0*/  @P4 IMAD.MOV.U32 R20, RZ, RZ, R17 ;  /* 0x000000ffff144224 */ /* 0x000fe200078e0011 */
[----:B------:R-:W-:Y:S01]  /*0ef0*/  @P4 MOV R19, R23 ;  /* 0x0000001700134202 */ /* 0x000fe20000000f00 */
[----:B------:R-:W-:-:S04]  /*0f00*/  @P5 IMAD.MOV.U32 R20, RZ, RZ, R23 ;  /* 0x000000ffff145224 */ /* 0x000fc800078e0017 */
[----:B------:R-:W-:Y:S01]  /*0f10*/  IMAD.MOV.U32 R22, RZ, RZ, R19 ;  /* 0x000000ffff167224 */ /* 0x000fe200078e0013 */
[----:B------:R-:W-:Y:S06]  /*0f20*/  @!P6 BRA `(.L_x_166) ;  /* 0x00000000002ce947 */ /* 0x000fec0003800000 */
[----:B------:R-:W-:Y:S01]  /*0f30*/  @P0 MOV R19, R4 ;  /* 0x0000000400130202 */ /* 0x000fe20000000f00 */
[----:B------:R-:W-:Y:S01]  /*0f40*/  @P1 IMAD.MOV.U32 R19, RZ, RZ, R5 ;  /* 0x000000ffff131224 */ /* 0x000fe200078e0005 */
[----:B------:R-:W-:Y:S01]  /*0f50*/  ISETP.EQ.AND P0, PT, R21, 0x8, PT ;  /* 0x000000081500780c */ /* 0x000fe20003f02270 */
[----:B------:R-:W-:Y:S01]  /*0f60*/  @P2 IMAD.MOV.U32 R19, RZ, RZ, R6 ;  /* 0x000000ffff132224 */ /* 0x000fe200078e0006 */
[----:B------:R-:W-:Y:S01]  /*0f70*/  @P3 MOV R19, R7 ;  /* 0x0000000700133202 */ /* 0x000fe20000000f00 */
[----:B------:R-:W-:Y:S01]  /*0f80*/  @P4 IMAD.MOV.U32 R19, RZ, RZ, R16 ;  /* 0x000000ffff134224 */ /* 0x000fe200078e0010 */
[----:B------:R-:W-:Y:S01]  /*0f90*/  LOP3.LUT R21, R18, 0x1f, RZ, 0xc0, !PT ;  /* 0x0000001f12157812 */ /* 0x000fe200078ec0ff */
[----:B------:R-:W-:-:S03]  /*0fa0*/  @P5 IMAD.MOV.U32 R19, RZ, RZ, R17 ;  /* 0x000000ffff135224 */ /* 0x000fc600078e0011 */
[----:B------:R-:W-:-:S05]  /*0fb0*/  SHF.L.W.U32.HI R22, R20, R21, R22 ;  /* 0x0000001514167219 */ /* 0x000fca0000010e16 */
[----:B------:R-:W-:-:S04]  /*0fc0*/  @P0 MOV R19, R23 ;  /* 0x0000001700130202 */ /* 0x000fc80000000f00 */
[----:B------:R-:W-:-:S07]  /*0fd0*/  SHF.L.W.U32.HI R20, R19, R21, R20 ;  /* 0x0000001513147219 */ /* 0x000fce0000010e14 */
.L_x_166:
[C-C-:B------:R-:W-:Y:S01]  /*0fe0*/  SHF.L.W.U32.HI R23, R20.reuse, 0x2, R22.reuse ;  /* 0x0000000214177819 */ /* 0x140fe20000010e16 */
[----:B------:R-:W-:Y:S01]  /*0ff0*/  IMAD.SHL.U32 R18, R20, 0x4, RZ ;  /* 0x0000000414127824 */ /* 0x000fe200078e00ff */
[----:B------:R-:W-:Y:S01]  /*1000*/  UMOV UR12, 0x54442d19 ;  /* 0x54442d19000c7882 */ /* 0x000fe20000000000 */
[----:B------:R-:W-:Y:S01]  /*1010*/  UMOV UR13, 0x3bf921fb ;  /* 0x3bf921fb000d7882 */ /* 0x000fe20000000000 */
[----:B------:R-:W-:Y:S02]  /*1020*/  SHF.R.S32.HI R19, RZ, 0x1f, R23 ;  /* 0x0000001fff137819 */ /* 0x000fe40000011417 */
[----:B------:R-:W-:Y:S02]  /*1030*/  SHF.R.U32.HI R22, RZ, 0x1e, R22 ;  /* 0x0000001eff167819 */ /* 0x000fe40000011616 */
[C---:B------:R-:W-:Y:S02]  /*1040*/  LOP3.LUT R18, R19.reuse, R18, RZ, 0x3c, !PT ;  /* 0x0000001213127212 */ /* 0x040fe400078e3cff */
[----:B------:R-:W-:-:S02]  /*1050*/  LOP3.LUT R19, R19, R23, RZ, 0x3c, !PT ;  /* 0x0000001713137212 */ /* 0x000fc400078e3cff */
[----:B------:R-:W-:Y:S02]  /*1060*/  ISETP.GE.AND P0, PT, R3, RZ, PT ;  /* 0x000000ff0300720c */ /* 0x000fe40003f06270 */
[C---:B------:R-:W-:Y:S02]  /*1070*/  LOP3.LUT R3, R23.reuse, R3, RZ, 0x3c, !PT ;  /* 0x0000000317037212 */ /* 0x040fe400078e3cff */
[----:B------:R-:W1:Y:S01]  /*1080*/  I2F.F64.S64 R18, R18 ;  /* 0x0000001200127312 */ /* 0x000e620000301c00 */
[----:B------:R-:W-:Y:S02]  /*1090*/  LEA.HI R22, R23, R22, RZ, 0x1 ;  /* 0x0000001617167211 */ /* 0x000fe400078f08ff */
[----:B------:R-:W-:-:S03]  /*10a0*/  ISETP.GE.AND P1, PT, R3, RZ, PT ;  /* 0x000000ff0300720c */ /* 0x000fc60003f26270 */
[----:B------:R-:W-:-:S05]  /*10b0*/  IMAD.MOV R3, RZ, RZ, -R22 ;  /* 0x000000ffff037224 */ /* 0x000fca00078e0a16 */
[----:B------:R-:W-:Y:S01]  /*10c0*/  @!P0 MOV R22, R3 ;  /* 0x0000000300168202 */ /* 0x000fe20000000f00 */
[----:B-1----:R-:W-:-:S10]  /*10d0*/  DMUL R20, R18, UR12 ;  /* 0x0000000c12147c28 */ /* 0x002fd40008000000 */
[----:B------:R-:W1:Y:S02]  /*10e0*/  F2F.F32.F64 R20, R20 ;  /* 0x0000001400147310 */ /* 0x000e640000301000 */
[----:B-1----:R-:W-:Y:S01]  /*10f0*/  FSEL R23, -R20, R20, !P1 ;  /* 0x0000001414177208 */ /* 0x002fe20004800100 */
[----:B------:R-:W-:Y:S06]  /*1100*/  BRA `(.L_x_163) ;  /* 0x0000000000087947 */ /* 0x000fec0003800000 */
.L_x_164:
[----:B------:R-:W-:Y:S01]  /*1110*/  FMUL R23, RZ, R3 ;  /* 0x00000003ff177220 */ /* 0x000fe20000400000 */
[----:B------:R-:W-:-:S07]  /*1120*/  IMAD.MOV.U32 R22, RZ, RZ, RZ ;  /* 0x000000ffff167224 */ /* 0x000fce00078e00ff */
.L_x_163:
[----:B------:R-:W-:Y:S01]  /*1130*/  FMUL R24, R14, 0.63661974668502807617 ;  /* 0x3f22f9830e187820 */ /* 0x000fe20000400000 */
[----:B------:R-:W-:Y:S02]  /*1140*/  IMAD.MOV.U32 R3, RZ, RZ, 0x37cbac00 ;  /* 0x37cbac00ff037424 */ /* 0x000fe400078e00ff */
[----:B------:R-:W-:Y:S01]  /*1150*/  FMUL R18, R23, R23 ;  /* 0x0000001717127220 */ /* 0x000fe20000400000 */
[----:B------:R-:W-:Y:S01]  /*1160*/  LOP3.LUT R19, R22, 0x1, RZ, 0xc0, !PT ;  /* 0x0000000116137812 */ /* 0x000fe200078ec0ff */
[----:B------:R-:W-:Y:S01]  /*1170*/  IMAD.MOV.U32 R25, RZ, RZ, 0x3e2aaaa8 ;  /* 0x3e2aaaa8ff197424 */ /* 0x000fe200078e00ff */
[----:B------:R-:W-:Y:S01]  /*1180*/  BSSY.RECONVERGENT B1, `(.L_x_167) ;  /* 0x0000073000017945 */ /* 0x000fe20003800200 */
[----:B------:R-:W1:Y:S01]  /*1190*/  F2I.NTZ R24, R24 ;  /* 0x0000001800187305 */ /* 0x000e620000203100 */
[----:B------:R-:W-:Y:S01]  /*11a0*/  FFMA R3, R18, R3, -0.0013887860113754868507 ;  /* 0xbab607ed12037423 */ /* 0x000fe20000000003 */
[----:B------:R-:W-:Y:S01]  /*11b0*/  ISETP.NE.U32.AND P0, PT, R19, 0x1, PT ;  /* 0x000000011300780c */ /* 0x000fe20003f05070 */
[----:B------:R-:W-:Y:S01]  /*11c0*/  VIADD R22, R22, 0x1 ;  /* 0x0000000116167836 */ /* 0x000fe20000000000 */
[----:B------:R-:W-:-:S02]  /*11d0*/  MOV R19, 0x3c0885e4 ;  /* 0x3c0885e400137802 */ /* 0x000fc40000000f00 */
[----:B------:R-:W-:Y:S02]  /*11e0*/  FSEL R3, R3, -0.00019574658654164522886, P0 ;  /* 0xb94d415303037808 */ /* 0x000fe40000000000 */
[----:B------:R-:W-:Y:S02]  /*11f0*/  FSEL R21, R19, 0.041666727513074874878, !P0 ;  /* 0x3d2aaabb13157808 */ /* 0x000fe40004000000 */
[----:B------:R-:W-:Y:S02]  /*1200*/  FSEL R25, -R25, -0.4999999701976776123, !P0 ;  /* 0xbeffffff19197808 */ /* 0x000fe40004000100 */
[----:B------:R-:W-:Y:S01]  /*1210*/  LOP3.LUT P1, RZ, R22, 0x2, RZ, 0xc0, !PT ;  /* 0x0000000216ff7812 */ /* 0x000fe2000782c0ff */
[----:B------:R-:W-:Y:S01]  /*1220*/  FFMA R21, R18, R3, R21 ;  /* 0x0000000312157223 */ /* 0x000fe20000000015 */
[----:B------:R-:W-:Y:S02]  /*1230*/  FSEL R3, R23, 1, !P0 ;  /* 0x3f80000017037808 */ /* 0x000fe40004000000 */
[----:B------:R-:W-:Y:S01]  /*1240*/  FSETP.GE.AND P0, PT, |R14|, 105615, PT ;  /* 0x47ce47800e00780b */ /* 0x000fe20003f06200 */
[C---:B------:R-:W-:Y:S01]  /*1250*/  FFMA R21, R18.reuse, R21, R25 ;  /* 0x0000001512157223 */ /* 0x040fe20000000019 */
[----:B-1----:R-:W-:Y:S01]  /*1260*/  I2FP.F32.S32 R27, R24 ;  /* 0x00000018001b7245 */ /* 0x002fe20000201400 */
[----:B------:R-:W-:-:S04]  /*1270*/  FFMA R18, R18, R3, RZ ;  /* 0x0000000312127223 */ /* 0x000fc800000000ff */
[----:B------:R-:W-:Y:S01]  /*1280*/  FFMA R20, R27, -1.5707962512969970703, R14 ;  /* 0xbfc90fda1b147823 */ /* 0x000fe2000000000e */
[----:B------:R-:W-:-:S03]  /*1290*/  FFMA R18, R18, R21, R3 ;  /* 0x0000001512127223 */ /* 0x000fc60000000003 */
[----:B------:R-:W-:Y:S01]  /*12a0*/  FFMA R20, R27, -7.5497894158615963534e-08, R20 ;  /* 0xb3a221681b147823 */ /* 0x000fe20000000014 */
[----:B------:R-:W-:-:S03]  /*12b0*/  @P1 FADD R18, RZ, -R18 ;  /* 0x80000012ff121221 */ /* 0x000fc60000000000 */
[----:B------:R-:W-:Y:S01]  /*12c0*/  FFMA R3, R27, -5.3903029534742383927e-15, R20 ;  /* 0xa7c234c51b037823 */ /* 0x000fe20000000014 */
[----:B------:R-:W-:Y:S06]  /*12d0*/  @!P0 BRA `(.L_x_168) ;  /* 0x0000000400748947 */ /* 0x000fec0003800000 */
[----:B------:R-:W-:-:S13]  /*12e0*/  FSETP.NEU.AND P0, PT, |R14|, +INF , PT ;  /* 0x7f8000000e00780b */ /* 0x000fda0003f0d200 */
[----:B------:R-:W-:Y:S05]  /*12f0*/  @!P0 BRA `(.L_x_169) ;  /* 0x0000000400648947 */ /* 0x000fea0003800000 */
[----:B------:R-:W-:Y:S01]  /*1300*/  SHF.L.U32 R20, R14, 0x8, RZ ;  /* 0x000000080e147819 */ /* 0x000fe200000006ff */
[----:B------:R-:W-:Y:S01]  /*1310*/  IMAD.MOV.U32 R3, RZ, RZ, RZ ;  /* 0x000000ffff037224 */ /* 0x000fe200078e00ff */
[----:B------:R-:W-:Y:S01]  /*1320*/  UMOV UR7, URZ ;  /* 0x000000ff00077c82 */ /* 0x000fe20008000000 */
[----:B------:R-:W-:Y:S01]  /*1330*/  IMAD.MOV.U32 R25, RZ, RZ, RZ ;  /* 0x000000ffff197224 */ /* 0x000fe200078e00ff */
[----:B------:R-:W-:-:S07]  /*1340*/  LOP3.LUT R27, R20, 0x80000000, RZ, 0xfc, !PT ;  /* 0x80000000141b7812 */ /* 0x000fce00078efcff */
.L_x_170:
[----:B------:R-:W1:Y:S02]  /*1350*/  LDC.64 R20, c[0x4][RZ] ;  /* 0x01000000ff147b82 */ /* 0x000e640000000a00 */
[----:B-1----:R-:W-:-:S06]  /*1360*/  IMAD.WIDE.U32 R20, R25, 0x4, R20 ;  /* 0x0000000419147825 */ /* 0x002fcc00078e0014 */
[----:B------:R-:W2:Y:S01]  /*1370*/  LDG.E.CONSTANT R20, desc[UR14][R20.64] ;  /* 0x0000000e14147981 */ /* 0x000ea2000c1e9900 */
[C---:B------:R-:W-:Y:S01]  /*1380*/  SHF.L.U32 R24, R25.reuse, 0x2, RZ ;  /* 0x0000000219187819 */ /* 0x040fe200000006ff */
[----:B------:R-:W-:-:S03]  /*1390*/  VIADD R25, R25, 0x1 ;  /* 0x0000000119197836 */ /* 0x000fc60000000000 */
[C---:B------:R-:W-:Y:S02]  /*13a0*/  ISETP.EQ.AND P5, PT, R24.reuse, RZ, PT ;  /* 0x000000ff1800720c */ /* 0x040fe40003fa2270 */
[C---:B------:R-:W-:Y:S02]  /*13b0*/  ISETP.EQ.AND P4, PT, R24.reuse, 0x4, PT ;  /* 0x000000041800780c */ /* 0x040fe40003f82270 */
[C---:B------:R-:W-:Y:S02]  /*13c0*/  ISETP.EQ.AND P3, PT, R24.reuse, 0x8, PT ;  /* 0x000000081800780c */ /* 0x040fe40003f62270 */
[C---:B------:R-:W-:Y:S02]  /*13d0*/  ISETP.EQ.AND P2, PT, R24.reuse, 0xc, PT ;  /* 0x0000000c1800780c */ /* 0x040fe40003f42270 */
[----:B------:R-:W-:Y:S01]  /*13e0*/  ISETP.EQ.AND P1, PT, R24, 0x10, PT ;  /* 0x000000101800780c */ /* 0x000fe20003f22270 */
[----:B--2---:R-:W-:-:S03]  /*13f0*/  IMAD.WIDE.U32 R22, R20, R27, RZ ;  /* 0x0000001b14167225 */ /* 0x004fc600078e00ff */
[----:B------:R-:W-:-:S04]  /*1400*/  IADD3 R22, P0, PT, R22, R3, RZ ;  /* 0x0000000316167210 */ /* 0x000fc80007f1e0ff */
[----:B------:R-:W-:Y:S01]  /*1410*/  IADD3.X R3, PT, PT, R23, UR7, RZ, P0, !PT ;  /* 0x0000000717037c10 */ /* 0x000fe200087fe4ff */
[--C-:B------:R-:W-:Y:S01]  /*1420*/  @P5 IMAD.MOV.U32 R4, RZ, RZ, R22.reuse ;  /* 0x000000ffff045224 */ /* 0x100fe200078e0016 */
[----:B------:R-:W-:Y:S01]  /*1430*/  ISETP.NE.AND P5, PT, R25, 0x6, PT ;  /* 0x000000061900780c */ /* 0x000fe20003fa5270 */
[--C-:B------:R-:W-:Y:S01]  /*1440*/  @P3 IMAD.MOV.U32 R6, RZ, RZ, R22.reuse ;  /* 0x000000ffff063224 */ /* 0x100fe200078e0016 */
[----:B------:R-:W-:Y:S01]  /*1450*/  ISETP.EQ.AND P0, PT, R24, 0x14, PT ;  /* 0x000000141800780c */ /* 0x000fe20003f02270 */
[----:B------:R-:W-:Y:S01]  /*1460*/  @P2 IMAD.MOV.U32 R7, RZ, RZ, R22 ;  /* 0x000000ffff072224 */ /* 0x000fe200078e0016 */
[-C--:B------:R-:W-:Y:S02]  /*1470*/  @P4 MOV R5, R22.reuse ;  /* 0x0000001600054202 */ /* 0x080fe40000000f00 */
[----:B------:R-:W-:-:S09]  /*1480*/  @P1 MOV R16, R22 ;  /* 0x0000001600101202 */ /* 0x000fd20000000f00 */
[----:B------:R-:W-:Y:S01]  /*1490*/  @P0 IMAD.MOV.U32 R17, RZ, RZ, R22 ;  /* 0x000000ffff110224 */ /* 0x000fe200078e0016 */
[----:B------:R-:W-:Y:S06]  /*14a0*/  @P5 BRA `(.L_x_170) ;  /* 0xfffffffc00a85947 */ /* 0x000fec000383ffff */
[----:B------:R-:W-:Y:S01]  /*14b0*/  SHF.R.U32.HI R20, RZ, 0x17, R14 ;  /* 0x00000017ff147819 */ /* 0x000fe2000001160e */
[----:B------:R-:W-:Y:S03]  /*14c0*/  BSSY.RECONVERGENT B2, `(.L_x_171) ;  /* 0x0000029000027945 */ /* 0x000fe60003800200 */
[C---:B------:R-:W-:Y:S02]  /*14d0*/  LOP3.LUT R21, R20.reuse, 0xe0, RZ, 0xc0, !PT ;  /* 0x000000e014157812 */ /* 0x040fe400078ec0ff */
[----:B------:R-:W-:-:S03]  /*14e0*/  LOP3.LUT P6, RZ, R20, 0x1f, RZ, 0xc0, !PT ;  /* 0x0000001f14ff7812 */ /* 0x000fc600078cc0ff */
[----:B------:R-:W-:-:S05]  /*14f0*/  VIADD R21, R21, 0xffffff80 ;  /* 0xffffff8015157836 */ /* 0x000fca0000000000 */
[----:B------:R-:W-:-:S04]  /*1500*/  SHF.R.U32.HI R21, RZ, 0x5, R21 ;  /* 0x00000005ff157819 */ /* 0x000fc80000011615 */
[----:B------:R-:W-:-:S04]  /*1510*/  LEA R23, -R21, RZ, 0x2 ;  /* 0x000000ff15177211 */ /* 0x000fc800078e11ff */
[C---:B------:R-:W-:Y:S02]  /*1520*/  ISETP.EQ.AND P3, PT, R23.reuse, -0x18, PT ;  /* 0xffffffe81700780c */ /* 0x040fe40003f62270 */
[C---:B------:R-:W-:Y:S02]  /*1530*/  ISETP.EQ.AND P4, PT, R23.reuse, -0x14, PT ;  /* 0xffffffec1700780c */ /* 0x040fe40003f82270 */
[C---:B------:R-:W-:Y:S02]  /*1540*/  ISETP.EQ.AND P0, PT, R23.reuse, -0x10, PT ;  /* 0xfffffff01700780c */ /* 0x040fe40003f02270 */
[C---:B------:R-:W-:Y:S02]  /*1550*/  ISETP.EQ.AND P1, PT, R23.reuse, -0xc, PT ;  /* 0xfffffff41700780c */ /* 0x040fe40003f22270 */
[C---:B------:R-:W-:Y:S02]  /*1560*/  ISETP.EQ.AND P2, PT, R23.reuse, -0x8, PT ;  /* 0xfffffff81700780c */ /* 0x040fe40003f42270 */
[----:B------:R-:W-:-:S03]  /*1570*/  ISETP.EQ.AND P5, PT, R23, 0x4, PT ;  /* 0x000000041700780c */ /* 0x000fc60003fa2270 */
[--C-:B------:R-:W-:Y:S01]  /*1580*/  @P3 IMAD.MOV.U32 R21, RZ, RZ, R4.reuse ;  /* 0x000000ffff153224 */ /* 0x100fe200078e0004 */
[C---:B------:R-:W-:Y:S01]  /*1590*/  ISETP.EQ.AND P3, PT, R23.reuse, -0x4, PT ;  /* 0xfffffffc1700780c */ /* 0x040fe20003f62270 */
[----:B------:R-:W-:Y:S01]  /*15a0*/  @P4 IMAD.MOV.U32 R22, RZ, RZ, R4 ;  /* 0x000000ffff164224 */ /* 0x000fe200078e0004 */
[----:B------:R-:W-:Y:S01]  /*15b0*/  @P4 MOV R21, R5 ;  /* 0x0000000500154202 */ /* 0x000fe20000000f00 */
[----:B------:R-:W-:Y:S01]  /*15c0*/  @P0 IMAD.MOV.U32 R21, RZ, RZ, R6 ;  /* 0x000000ffff150224 */ /* 0x000fe200078e0006 */
[----:B------:R-:W-:Y:S01]  /*15d0*/  ISETP.EQ.AND P4, PT, R23, RZ, PT ;  /* 0x000000ff1700720c */ /* 0x000fe20003f82270 */
[----:B------:R-:W-:Y:S02]  /*15e0*/  @P1 IMAD.MOV.U32 R21, RZ, RZ, R7 ;  /* 0x000000ffff151224 */ /* 0x000fe400078e0007 */
[----:B------:R-:W-:Y:S01]  /*15f0*/  @P2 MOV R21, R16 ;  /* 0x0000001000152202 */ /* 0x000fe20000000f00 */
[----:B------:R-:W-:Y:S01]  /*1600*/  @P0 IMAD.MOV.U32 R22, RZ, RZ, R5 ;  /* 0x000000ffff160224 */ /* 0x000fe200078e0005 */
[----:B------:R-:W-:Y:S01]  /*1610*/  @P1 MOV R22, R6 ;  /* 0x0000000600161202 */ /* 0x000fe20000000f00 */
[----:B------:R-:W-:-:S03]  /*1620*/  @P2 IMAD.MOV.U32 R22, RZ, RZ, R7 ;  /* 0x000000ffff162224 */ /* 0x000fc600078e0007 */
[----:B------:R-:W-:Y:S02]  /*1630*/  @P3 IMAD.MOV.U32 R21, RZ, RZ, R17 ;  /* 0x000000ffff153224 */ /* 0x000fe400078e0011 */
[----:B------:R-:W-:Y:S02]  /*1640*/  @P3 IMAD.MOV.U32 R22, RZ, RZ, R16 ;  /* 0x000000ffff163224 */ /* 0x000fe400078e0010 */
[--C-:B------:R-:W-:Y:S01]  /*1650*/  @P4 IMAD.MOV.U32 R21, RZ, RZ, R3.reuse ;  /* 0x000000ffff154224 */ /* 0x100fe200078e0003 */
[----:B------:R-:W-:Y:S01]  /*1660*/  @P4 MOV R22, R17 ;  /* 0x0000001100164202 */ /* 0x000fe20000000f00 */
[----:B------:R-:W-:-:S03]  /*1670*/  @P5 IMAD.MOV.U32 R22, RZ, RZ, R3 ;  /* 0x000000ffff165224 */ /* 0x000fc600078e0003 */
[----:B------:R-:W-:Y:S01]  /*1680*/  MOV R24, R21 ;  /* 0x0000001500187202 */ /* 0x000fe20000000f00 */
[----:B------:R-:W-:Y:S06]  /*1690*/  @!P6 BRA `(.L_x_172) ;  /* 0x00000000002ce947 */ /* 0x000fec0003800000 */
[----:B------:R-:W-:Y:S01]  /*16a0*/  @P0 IMAD.MOV.U32 R21, RZ, RZ, R4 ;  /* 0x000000ffff150224 */ /* 0x000fe200078e0004 */
[----:B------:R-:W-:Y:S01]  /*16b0*/  ISETP.EQ.AND P0, PT, R23, 0x8, PT ;  /* 0x000000081700780c */ /* 0x000fe20003f02270 */
[----:B------:R-:W-:Y:S01]  /*16c0*/  @P1 IMAD.MOV.U32 R21, RZ, RZ, R5 ;  /* 0x000000ffff151224 */ /* 0x000fe200078e0005 */
[----:B------:R-:W-:Y:S01]  /*16d0*/  @P2 MOV R21, R6 ;  /* 0x0000000600152202 */ /* 0x000fe20000000f00 */
[----:B------:R-:W-:Y:S01]  /*16e0*/  @P3 IMAD.MOV.U32 R21, RZ, RZ, R7 ;  /* 0x000000ffff153224 */ /* 0x000fe200078e0007 */
[----:B------:R-:W-:Y:S01]  /*16f0*/  LOP3.LUT R23, R20, 0x1f, RZ, 0xc0, !PT ;  /* 0x0000001f14177812 */ /* 0x000fe200078ec0ff */
[----:B------:R-:W-:Y:S01]  /*1700*/  @P4 IMAD.MOV.U32 R21, RZ, RZ, R16 ;  /* 0x000000ffff154224 */ /* 0x000fe200078e0010 */
[----:B------:R-:W-:Y:S02]  /*1710*/  @P5 MOV R21, R17 ;  /* 0x0000001100155202 */ /* 0x000fe40000000f00 */
[----:B------:R-:W-:-:S05]  /*1720*/  SHF.L.W.U32.HI R24, R22, R23, R24 ;  /* 0x0000001716187219 */ /* 0x000fca0000010e18 */
[----:B------:R-:W-:-:S05]  /*1730*/  @P0 IMAD.MOV.U32 R21, RZ, RZ, R3 ;  /* 0x000000ffff150224 */ /* 0x000fca00078e0003 */
[----:B------:R-:W-:-:S07]  /*1740*/  SHF.L.W.U32.HI R22, R21, R23, R22 ;  /* 0x0000001715167219 */ /* 0x000fce0000010e16 */
.L_x_172:
[----:B0-----:R-:W-:Y:S05]  /*1750*/  BSYNC.RECONVERGENT B2 ;  /* 0x0000000000027941 */ /* 0x001fea0003800200 */
.L_x_171:
[C---:B------:R-:W-:Y:S01]  /*1760*/  SHF.L.W.U32.HI R3, R22.reuse, 0x2, R24 ;  /* 0x0000000216037819 */ /* 0x040fe20000010e18 */
[----:B------:R-:W-:Y:S01]  /*1770*/  IMAD.SHL.U32 R20, R22, 0x4, RZ ;  /* 0x0000000416147824 */ /* 0x000fe200078e00ff */
[----:B------:R-:W-:Y:S01]  /*1780*/  UMOV UR12, 0x54442d19 ;  /* 0x54442d19000c7882 */ /* 0x000fe20000000000 */
[----:B------:R-:W-:Y:S01]  /*1790*/  UMOV UR13, 0x3bf921fb ;  /* 0x3bf921fb000d7882 */ /* 0x000fe20000000000 */
[----:B------:R-:W-:Y:S02]  /*17a0*/  SHF.R.S32.HI R21, RZ, 0x1f, R3 ;  /* 0x0000001fff157819 */ /* 0x000fe40000011403 */
[----:B------:R-:W-:Y:S02]  /*17b0*/  ISETP.GE.AND P0, PT, R14, RZ, PT ;  /* 0x000000ff0e00720c */ /* 0x000fe40003f06270 */
[C---:B------:R-:W-:Y:S02]  /*17c0*/  LOP3.LUT R20, R21.reuse, R20, RZ, 0x3c, !PT ;  /* 0x0000001415147212 */ /* 0x040fe400078e3cff */
[----:B------:R-:W-:-:S02]  /*17d0*/  LOP3.LUT R21, R21, R3, RZ, 0x3c, !PT ;  /* 0x0000000315157212 */ /* 0x000fc400078e3cff */
[----:B------:R-:W-:Y:S02]  /*17e0*/  SHF.R.U32.HI R24, RZ, 0x1e, R24 ;  /* 0x0000001eff187819 */ /* 0x000fe40000011618 */
[C---:B------:R-:W-:Y:S02]  /*17f0*/  LOP3.LUT R14, R3.reuse, R14, RZ, 0x3c, !PT ;  /* 0x0000000e030e7212 */ /* 0x040fe400078e3cff */
[----:B------:R-:W0:Y:S01]  /*1800*/  I2F.F64.S64 R20, R20 ;  /* 0x0000001400147312 */ /* 0x000e220000301c00 */
[----:B------:R-:W-:Y:S02]  /*1810*/  LEA.HI R24, R3, R24, RZ, 0x1 ;  /* 0x0000001803187211 */ /* 0x000fe400078f08ff */
[----:B------:R-:W-:Y:S02]  /*1820*/  ISETP.GE.AND P1, PT, R14, RZ, PT ;  /* 0x000000ff0e00720c */ /* 0x000fe40003f26270 */
[----:B------:R-:W-:-:S05]  /*1830*/  IADD3 R3, PT, PT, -R24, RZ, RZ ;  /* 0x000000ff18037210 */ /* 0x000fca0007ffe1ff */
[----:B------:R-:W-:Y:S01]  /*1840*/  @!P0 IMAD.MOV.U32 R24, RZ, RZ, R3 ;  /* 0x000000ffff188224 */ /* 0x000fe200078e0003 */
[----:B0-----:R-:W-:-:S10]  /*1850*/  DMUL R22, R20, UR12 ;  /* 0x0000000c14167c28 */ /* 0x001fd40008000000 */
[----:B------:R-:W0:Y:S02]  /*1860*/  F2F.F32.F64 R22, R22 ;  /* 0x0000001600167310 */ /* 0x000e240000301000 */
[----:B0-----:R-:W-:Y:S01]  /*1870*/  FSEL R3, -R22, R22, !P1 ;  /* 0x0000001616037208 */ /* 0x001fe20004800100 */
[----:B------:R-:W-:Y:S06]  /*1880*/  BRA `(.L_x_168) ;  /* 0x0000000000087947 */ /* 0x000fec0003800000 */
.L_x_169:
[----:B------:R-:W-:Y:S01]  /*1890*/  FMUL R3, RZ, R14 ;  /* 0x0000000eff037220 */ /* 0x000fe20000400000 */
[----:B------:R-:W-:-:S07]  /*18a0*/  IMAD.MOV.U32 R24, RZ, RZ, RZ ;  /* 0x000000ffff187224 */ /* 0x000fce00078e00ff */
.L_x_168:
[----:B0-----:R-:W-:Y:S05]  /*18b0*/  BSYNC.RECONVERGENT B1 ;  /* 0x0000000000017941 */ /* 0x001fea0003800200 */
.L_x_167:
[C---:B------:R-:W-:Y:S01]  /*18c0*/  LOP3.LUT R20, R24.reuse, 0x1, RZ, 0xc0, !PT ;  /* 0x0000000118147812 */ /* 0x040fe200078ec0ff */
[----:B------:R-:W-:Y:S01]  /*18d0*/  FMUL R14, R3, R3 ;  /* 0x00000003030e7220 */ /* 0x000fe20000400000 */
[----:B------:R-:W-:Y:S01]  /*18e0*/  MOV R21, 0x37cbac00 ;  /* 0x37cbac0000157802 */ /* 0x000fe20000000f00 */
[----:B------:R-:W-:Y:S01]  /*18f0*/  VIADD R24, R24, 0x1 ;  /* 0x0000000118187836 */ /* 0x000fe20000000000 */
[----:B------:R-:W-:Y:S01]  /*1900*/  ISETP.NE.U32.AND P0, PT, R20, 0x1, PT ;  /* 0x000000011400780c */ /* 0x000fe20003f05070 */
[----:B------:R-:W-:Y:S02]  /*1910*/  IMAD.MOV.U32 R22, RZ, RZ, 0x3e2aaaa8 ;  /* 0x3e2aaaa8ff167424 */ /* 0x000fe400078e00ff */
[----:B------:R-:W-:Y:S01]  /*1920*/  FFMA R20, R14, R21, -0.0013887860113754868507 ;  /* 0xbab607ed0e147423 */ /* 0x000fe20000000015 */
[----:B------:R-:W-:Y:S02]  /*1930*/  FSEL R21, R19, 0.041666727513074874878, !P0 ;  /* 0x3d2aaabb13157808 */ /* 0x000fe40004000000 */
[----:B------:R-:W-:-:S02]  /*1940*/  LOP3.LUT P1, RZ, R24, 0x2, RZ, 0xc0, !PT ;  /* 0x0000000218ff7812 */ /* 0x000fc4000782c0ff */
[----:B------:R-:W-:Y:S02]  /*1950*/  FSEL R19, R20, -0.00019574658654164522886, P0 ;  /* 0xb94d415314137808 */ /* 0x000fe40000000000 */
[----:B------:R-:W-:Y:S02]  /*1960*/  FSEL R3, R3, 1, !P0 ;  /* 0x3f80000003037808 */ /* 0x000fe40004000000 */
[----:B------:R-:W-:Y:S01]  /*1970*/  FSEL R22, -R22, -0.4999999701976776123, !P0 ;  /* 0xbeffffff16167808 */ /* 0x000fe20004000100 */
[C---:B------:R-:W-:Y:S02]  /*1980*/  FFMA R19, R14.reuse, R19, R21 ;  /* 0x000000130e137223 */ /* 0x040fe40000000015 */
[C---:B------:R-:W-:Y:S02]  /*1990*/  FFMA R20, R14.reuse, R3, RZ ;  /* 0x000000030e147223 */ /* 0x040fe400000000ff */
[----:B------:R-:W-:-:S04]  /*19a0*/  FFMA R19, R14, R19, R22 ;  /* 0x000000130e137223 */ /* 0x000fc80000000016 */
[----:B------:R-:W-:-:S04]  /*19b0*/  FFMA R3, R20, R19, R3 ;  /* 0x0000001314037223 */ /* 0x000fc80000000003 */
[----:B------:R-:W-:Y:S01]  /*19c0*/  @P1 FADD R3, RZ, -R3 ;  /* 0x80000003ff031221 */ /* 0x000fe20000000000 */
[----:B------:R-:W-:Y:S06]  /*19d0*/  BRA `(.L_x_173) ;  /* 0x0000000c00ac7947 */ /* 0x000fec0003800000 */
.L_x_162:
[C---:B------:R-:W-:Y:S01]  /*19e0*/  FMUL R22, R3.reuse, 0.63661974668502807617 ;  /* 0x3f22f98303167820 */ /* 0x040fe20000400000 */
[----:B------:R-:W-:-:S05]  /*19f0*/  FSETP.GE.AND P0, PT, |R3|, 105615, PT ;  /* 0x47ce47800300780b */ /* 0x000fca0003f06200 */
        /* <DEDUP_REMOVED lines=8> */
[----:B------:R-:W-:Y:S01]  /*1a80*/  SHF.L.U32 R18, R3, 0x8, RZ ;  /* 0x0000000803127819 */ /* 0x000fe200000006ff */
[----:B------:R-:W-:Y:S02]  /*1a90*/  HFMA2 R25, -RZ, RZ, 0, 0 ;  /* 0x00000000ff197431 */ /* 0x000fe400000001ff */
[----:B------:R-:W-:Y:S02]  /*1aa0*/  IMAD.MOV.U32 R23, RZ, RZ, RZ ;  /* 0x000000ffff177224 */ /* 0x000fe400078e00ff */
[----:B------:R-:W-:Y:S01]  /*1ab0*/  IMAD.MOV.U32 R27, RZ, RZ, RZ ;  /* 0x000000ffff1b7224 */ /* 0x000fe200078e00ff */
[----:B------:R-:W-:-:S07]  /*1ac0*/  LOP3.LUT R29, R18, 0x80000000, RZ, 0xfc, !PT ;  /* 0x80000000121d7812 */ /* 0x000fce00078efcff */
.L_x_176:
[----:B------:R-:W1:Y:S02]  /*1ad0*/  LDC.64 R18, c[0x4][RZ] ;  /* 0x01000000ff127b82 */ /* 0x000e640000000a00 */
[----:B-1----:R-:W-:-:S06]  /*1ae0*/  IMAD.WIDE.U32 R18, R25, 0x4, R18 ;  /* 0x0000000419127825 */ /* 0x002fcc00078e0012 */
[----:B------:R-:W2:Y:S01]  /*1af0*/  LDG.E.CONSTANT R18, desc[UR14][R18.64] ;  /* 0x0000000e12127981 */ /* 0x000ea2000c1e9900 */
[C---:B------:R-:W-:Y:S01]  /*1b00*/  IMAD.SHL.U32 R22, R25.reuse, 0x4, RZ ;  /* 0x0000000419167824 */ /* 0x040fe200078e00ff */
[----:B------:R-:W-:-:S04]  /*1b10*/  IADD3 R25, PT, PT, R25, 0x1, RZ ;  /* 0x0000000119197810 */ /* 0x000fc80007ffe0ff */
[C---:B------:R-:W-:Y:S02]  /*1b20*/  ISETP.EQ.AND P5, PT, R22.reuse, RZ, PT ;  /* 0x000000ff1600720c */ /* 0x040fe40003fa2270 */
[C---:B------:R-:W-:Y:S02]  /*1b30*/  ISETP.EQ.AND P4, PT, R22.reuse, 0x4, PT ;  /* 0x000000041600780c */ /* 0x040fe40003f82270 */
[C---:B------:R-:W-:Y:S02]  /*1b40*/  ISETP.EQ.AND P3, PT, R22.reuse, 0x8, PT ;  /* 0x000000081600780c */ /* 0x040fe40003f62270 */
[C---:B------:R-:W-:Y:S02]  /*1b50*/  ISETP.EQ.AND P2, PT, R22.reuse, 0xc, PT ;  /* 0x0000000c1600780c */ /* 0x040fe40003f42270 */
[----:B------:R-:W-:Y:S01]  /*1b60*/  ISETP.EQ.AND P1, PT, R22, 0x10, PT ;  /* 0x000000101600780c */ /* 0x000fe20003f22270 */
[----:B--2---:R-:W-:-:S03]  /*1b70*/  IMAD.WIDE.U32 R20, R18, R29, RZ ;  /* 0x0000001d12147225 */ /* 0x004fc600078e00ff */
[----:B------:R-:W-:-:S05]  /*1b80*/  IADD3 R20, P0, PT, R20, R23, RZ ;  /* 0x0000001714147210 */ /* 0x000fca0007f1e0ff */
[----:B------:R-:W-:Y:S01]  /*1b90*/  @P3 MOV R6, R20 ;  /* 0x0000001400063202 */ /* 0x000fe20000000f00 */
[--C-:B------:R-:W-:Y:S01]  /*1ba0*/  @P5 IMAD.MOV.U32 R4, RZ, RZ, R20.reuse ;  /* 0x000000ffff045224 */ /* 0x100fe200078e0014 */
[----:B------:R-:W-:Y:S01]  /*1bb0*/  ISETP.NE.AND P5, PT, R25, 0x6, PT ;  /* 0x000000061900780c */ /* 0x000fe20003fa5270 */
[----:B------:R-:W-:Y:S01]  /*1bc0*/  IMAD.X R23, R21, 0x1, R27, P0 ;  /* 0x0000000115177824 */ /* 0x000fe200000e061b */
[----:B------:R-:W-:Y:S01]  /*1bd0*/  ISETP.EQ.AND P0, PT, R22, 0x14, PT ;  /* 0x000000141600780c */ /* 0x000fe20003f02270 */
[--C-:B------:R-:W-:Y:S02]  /*1be0*/  @P4 IMAD.MOV.U32 R5, RZ, RZ, R20.reuse ;  /* 0x000000ffff054224 */ /* 0x100fe400078e0014 */
[--C-:B------:R-:W-:Y:S02]  /*1bf0*/  @P2 IMAD.MOV.U32 R7, RZ, RZ, R20.reuse ;  /* 0x000000ffff072224 */ /* 0x100fe400078e0014 */
[----:B------:R-:W-:-:S08]  /*1c00*/  @P1 IMAD.MOV.U32 R16, RZ, RZ, R20 ;  /* 0x000000ffff101224 */ /* 0x000fd000078e0014 */
[----:B------:R-:W-:Y:S01]  /*1c10*/  @P0 MOV R17, R20 ;  /* 0x0000001400110202 */ /* 0x000fe20000000f00 */
        /* <DEDUP_REMOVED lines=42> */
.L_x_177:
        /* <DEDUP_REMOVED lines=19> */
.L_x_175:
[----:B------:R-:W-:Y:S01]  /*1ff0*/  FMUL R18, RZ, R3 ;  /* 0x00000003ff127220 */ /* 0x000fe20000400000 */
[----:B------:R-:W-:-:S07]  /*2000*/  IMAD.MOV.U32 R22, RZ, RZ, RZ ;  /* 0x000000ffff167224 */ /* 0x000fce00078e00ff */
.L_x_174:
[----:B------:R-:W-:Y:S01]  /*2010*/  FMUL R24, R14, 0.63661974668502807617 ;  /* 0x3f22f9830e187820 */ /* 0x000fe20000400000 */
[----:B------:R-:W-:Y:S02]  /*2020*/  IMAD.MOV.U32 R3, RZ, RZ, 0x37cbac00 ;  /* 0x37cbac00ff037424 */ /* 0x000fe400078e00ff */
[----:B------:R-:W-:Y:S01]  /*2030*/  FMUL R20, R18, R18 ;  /* 0x0000001212147220 */ /* 0x000fe20000400000 */
[C---:B------:R-:W-:Y:S01]  /*2040*/  LOP3.LUT R19, R22.reuse, 0x1, RZ, 0xc0, !PT ;  /* 0x0000000116137812 */ /* 0x040fe200078ec0ff */
[----:B------:R-:W-:Y:S01]  /*2050*/  IMAD.MOV.U32 R23, RZ, RZ, 0x3e2aaaa8 ;  /* 0x3e2aaaa8ff177424 */ /* 0x000fe200078e00ff */
[----:B------:R-:W-:Y:S01]  /*2060*/  LOP3.LUT P1, RZ, R22, 0x2, RZ, 0xc0, !PT ;  /* 0x0000000216ff7812 */ /* 0x000fe2000782c0ff */
[----:B------:R-:W1:Y:S01]  /*2070*/  F2I.NTZ R24, R24 ;  /* 0x0000001800187305 */ /* 0x000e620000203100 */
[----:B------:R-:W-:Y:S01]  /*2080*/  FFMA R3, R20, R3, -0.0013887860113754868507 ;  /* 0xbab607ed14037423 */ /* 0x000fe20000000003 */
[----:B------:R-:W-:Y:S01]  /*2090*/  ISETP.NE.U32.AND P0, PT, R19, 0x1, PT ;  /* 0x000000011300780c */ /* 0x000fe20003f05070 */
[----:B------:R-:W-:Y:S01]  /*20a0*/  BSSY.RECONVERGENT B1, `(.L_x_178) ;  /* 0x000006e000017945 */ /* 0x000fe20003800200 */
[----:B------:R-:W-:-:S02]  /*20b0*/  MOV R19, 0x3c0885e4 ;  /* 0x3c0885e400137802 */ /* 0x000fc40000000f00 */
[----:B------:R-:W-:Y:S02]  /*20c0*/  FSEL R3, R3, -0.00019574658654164522886, !P0 ;  /* 0xb94d415303037808 */ /* 0x000fe40004000000 */
[----:B------:R-:W-:Y:S02]  /*20d0*/  FSEL R21, R19, 0.041666727513074874878, P0 ;  /* 0x3d2aaabb13157808 */ /* 0x000fe40000000000 */
[----:B------:R-:W-:-:S03]  /*20e0*/  FSEL R23, -R23, -0.4999999701976776123, P0 ;  /* 0xbeffffff17177808 */ /* 0x000fc60000000100 */
[----:B------:R-:W-:Y:S01]  /*20f0*/  FFMA R21, R20, R3, R21 ;  /* 0x0000000314157223 */ /* 0x000fe20000000015 */
[----:B------:R-:W-:Y:S02]  /*2100*/  FSEL R3, R18, 1, P0 ;  /* 0x3f80000012037808 */ /* 0x000fe40000000000 */
        /* <DEDUP_REMOVED lines=12> */
[----:B------:R-:W-:Y:S02]  /*21d0*/  IMAD.SHL.U32 R20, R14, 0x100, RZ ;  /* 0x000001000e147824 */ /* 0x000fe400078e00ff */
[----:B------:R-:W-:Y:S02]  /*21e0*/  HFMA2 R3, -RZ, RZ, 0, 0 ;  /* 0x00000000ff037431 */ /* 0x000fe400000001ff */
[----:B------:R-:W-:Y:S01]  /*21f0*/  IMAD.MOV.U32 R25, RZ, RZ, RZ ;  /* 0x000000ffff197224 */ /* 0x000fe200078e00ff */
[----:B------:R-:W-:Y:S01]  /*2200*/  UMOV UR7, URZ ;  /* 0x000000ff00077c82 */ /* 0x000fe20008000000 */
[----:B------:R-:W-:-:S07]  /*2210*/  LOP3.LUT R27, R20, 0x80000000, RZ, 0xfc, !PT ;  /* 0x80000000141b7812 */ /* 0x000fce00078efcff */
.L_x_181:
        /* <DEDUP_REMOVED lines=17> */
[--C-:B------:R-:W-:Y:S01]  /*2330*/  @P2 IMAD.MOV.U32 R7, RZ, RZ, R22.reuse ;  /* 0x000000ffff072224 */ /* 0x100fe200078e0016 */
[----:B------:R-:W-:Y:S01]  /*2340*/  @P3 MOV R6, R22 ;  /* 0x0000001600063202 */ /* 0x000fe20000000f00 */
[----:B------:R-:W-:-:S10]  /*2350*/  @P1 IMAD.MOV.U32 R16, RZ, RZ, R22 ;  /* 0x000000ffff101224 */ /* 0x000fd400078e0016 */
[----:B------:R-:W-:Y:S01]  /*2360*/  @P0 MOV R17, R22 ;  /* 0x0000001600110202 */ /* 0x000fe20000000f00 */
[----:B------:R-:W-:Y:S06]  /*2370*/  @P5 BRA `(.L_x_181) ;  /* 0xfffffffc00a85947 */ /* 0x000fec000383ffff */
[----:B------:R-:W-:Y:S01]  /*2380*/  SHF.R.U32.HI R22, RZ, 0x17, R14 ;  /* 0x00000017ff167819 */ /* 0x000fe2000001160e */
[----:B------:R-:W-:Y:S03]  /*2390*/  BSSY.RECONVERGENT B2, `(.L_x_182) ;  /* 0x0000029000027945 */ /* 0x000fe60003800200 */
        /* <DEDUP_REMOVED lines=40> */
.L_x_183:
[----:B0-----:R-:W-:Y:S05]  /*2620*/  BSYNC.RECONVERGENT B2 ;  /* 0x0000000000027941 */ /* 0x001fea0003800200 */
.L_x_182:
        /* <DEDUP_REMOVED lines=9> */
[C---:B------:R-:W-:Y:S02]  /*26c0*/  LEA.HI R24, R3.reuse, R24, RZ, 0x1 ;  /* 0x0000001803187211 */ /* 0x040fe400078f08ff */
[----:B------:R-:W0:Y:S01]  /*26d0*/  I2F.F64.S64 R20, R20 ;  /* 0x0000001400147312 */ /* 0x000e220000301c00 */
[----:B------:R-:W-:Y:S02]  /*26e0*/  LOP3.LUT R14, R3, R14, RZ, 0x3c, !PT ;  /* 0x0000000e030e7212 */ /* 0x000fe400078e3cff */
[----:B------:R-:W-:Y:S02]  /*26f0*/  IMAD.MOV R3, RZ, RZ, -R24 ;  /* 0x000000ffff037224 */ /* 0x000fe400078e0a18 */
[----:B------:R-:W-:-:S04]  /*2700*/  ISETP.GE.AND P0, PT, R14, RZ, PT ;  /* 0x000000ff0e00720c */ /* 0x000fc80003f06270 */
[----:B------:R-:W-:Y:S01]  /*2710*/  @!P1 MOV R24, R3 ;  /* 0x0000000300189202 */ /* 0x000fe20000000f00 */
[----:B0-----:R-:W-:-:S10]  /*2720*/  DMUL R22, R20, UR12 ;  /* 0x0000000c14167c28 */ /* 0x001fd40008000000 */
[----:B------:R-:W0:Y:S02]  /*2730*/  F2F.F32.F64 R22, R22 ;  /* 0x0000001600167310 */ /* 0x000e240000301000 */
[----:B0-----:R-:W-:Y:S01]  /*2740*/  FSEL R3, -R22, R22, !P0 ;  /* 0x0000001616037208 */ /* 0x001fe20004000100 */
[----:B------:R-:W-:Y:S06]  /*2750*/  BRA `(.L_x_179) ;  /* 0x0000000000087947 */ /* 0x000fec0003800000 */
.L_x_180:
[----:B------:R-:W-:Y:S01]  /*2760*/  FMUL R3, RZ, R14 ;  /* 0x0000000eff037220 */ /* 0x000fe20000400000 */
[----:B------:R-:W-:-:S07]  /*2770*/  IMAD.MOV.U32 R24, RZ, RZ, RZ ;  /* 0x000000ffff187224 */ /* 0x000fce00078e00ff */
.L_x_179:
[----:B0-----:R-:W-:Y:S05]  /*2780*/  BSYNC.RECONVERGENT B1 ;  /* 0x0000000000017941 */ /* 0x001fea0003800200 */
.L_x_178:
[----:B------:R-:W-:Y:S01]  /*2790*/  LOP3.LUT R20, R24, 0x1, RZ, 0xc0, !PT ;  /* 0x0000000118147812 */ /* 0x000fe200078ec0ff */
[----:B------:R-:W-:Y:S02]  /*27a0*/  IMAD.MOV.U32 R21, RZ, RZ, 0x37cbac00 ;  /* 0x37cbac00ff157424 */ /* 0x000fe400078e00ff */
[----:B------:R-:W-:Y:S01]  /*27b0*/  FMUL R14, R3, R3 ;  /* 0x00000003030e7220 */ /* 0x000fe20000400000 */
[----:B------:R-:W-:Y:S01]  /*27c0*/  HFMA2 R22, -RZ, RZ, 1.541015625, -0.052001953125 ;  /* 0x3e2aaaa8ff167431 */ /* 0x000fe200000001ff */
[----:B------:R-:W-:Y:S02]  /*27d0*/  ISETP.NE.U32.AND P0, PT, R20, 0x1, PT ;  /* 0x000000011400780c */ /* 0x000fe40003f05070 */
[----:B------:R-:W-:Y:S01]  /*27e0*/  FFMA R20, R14, R21, -0.0013887860113754868507 ;  /* 0xbab607ed0e147423 */ /* 0x000fe20000000015 */
[----:B------:R-:W-:Y:S02]  /*27f0*/  LOP3.LUT P1, RZ, R24, 0x2, RZ, 0xc0, !PT ;  /* 0x0000000218ff7812 */ /* 0x000fe4000782c0ff */
[----:B------:R-:W-:-:S02]  /*2800*/  FSEL R21, R19, 0.041666727513074874878, P0 ;  /* 0x3d2aaabb13157808 */ /* 0x000fc40000000000 */
[----:B------:R-:W-:Y:S02]  /*2810*/  FSEL R19, R20, -0.00019574658654164522886, !P0 ;  /* 0xb94d415314137808 */ /* 0x000fe40004000000 */
[----:B------:R-:W-:Y:S02]  /*2820*/  FSEL R3, R3, 1, P0 ;  /* 0x3f80000003037808 */ /* 0x000fe40000000000 */
[----:B------:R-:W-:Y:S01]  /*2830*/  FSEL R22, -R22, -0.4999999701976776123, P0 ;  /* 0xbeffffff16167808 */ /* 0x000fe20000000100 */
[C---:B------:R-:W-:Y:S02]  /*2840*/  FFMA R19, R14.reuse, R19, R21 ;  /* 0x000000130e137223 */ /* 0x040fe40000000015 */
[C---:B------:R-:W-:Y:S02]  /*2850*/  FFMA R20, R14.reuse, R3, RZ ;  /* 0x000000030e147223 */ /* 0x040fe400000000ff */
[----:B------:R-:W-:-:S04]  /*2860*/  FFMA R19, R14, R19, R22 ;  /* 0x000000130e137223 */ /* 0x000fc80000000016 */
[----:B------:R-:W-:-:S04]  /*2870*/  FFMA R3, R20, R19, R3 ;  /* 0x0000001314037223 */ /* 0x000fc80000000003 */
[----:B------:R-:W-:-:S07]  /*2880*/  @P1 FADD R3, RZ, -R3 ;  /* 0x80000003ff031221 */ /* 0x000fce0000000000 */
.L_x_173:
[----:B------:R-:W-:Y:S01]  /*2890*/  ISETP.NE.AND P0, PT, R15, RZ, PT ;  /* 0x000000ff0f00720c */ /* 0x000fe20003f05270 */
[----:B-----5:R-:W-:Y:S01]  /*28a0*/  FADD R12, R12, R3 ;  /* 0x000000030c0c7221 */ /* 0x020fe20000000000 */
[----:B------:R-:W-:-:S04]  /*28b0*/  FADD R13, R13, R18 ;  /* 0x000000120d0d7221 */ /* 0x000fc80000000000 */
[----:B------:R-:W-:-:S07]  /*28c0*/  FFMA R9, R12, R13, R9 ;  /* 0x0000000d0c097223 */ /* 0x000fce0000000009 */
[----:B------:R-:W-:Y:S05]  /*28d0*/  @P0 BRA `(.L_x_184) ;  /* 0xffffffe000140947 */ /* 0x000fea000383ffff */
[----:B------:R-:W0:Y:S01]  /*28e0*/  S2UR UR12, SR_CgaCtaId ;  /* 0x00000000000c79c3 */ /* 0x000e220000008800 */
[----:B------:R-:W1:Y:S01]  /*28f0*/  LDCU UR13, c[0x0][0x3ac] ;  /* 0x00007580ff0d77ac */ /* 0x000e620008000800 */
[----:B------:R-:W2:Y:S01]  /*2900*/  LDCU UR18, c[0x0][0x3b4] ;  /* 0x00007680ff1277ac */ /* 0x000ea20008000800 */
[----:B------:R-:W-:Y:S01]  /*2910*/  UMOV UR7, 0x400 ;  /* 0x0000040000077882 */ /* 0x000fe20000000000 */
[----:B-1----:R-:W-:Y:S01]  /*2920*/  UISETP.LT.AND UP0, UPT, UR9, UR13, UPT ;  /* 0x0000000d0900728c */ /* 0x002fe2000bf01270 */
[----:B--2---:R-:W-:Y:S01]  /*2930*/  FMUL R9, R9, UR18 ;  /* 0x0000001209097c20 */ /* 0x004fe20008400000 */
[----:B0-----:R-:W-:Y:S02]  /*2940*/  ULEA UR7, UR12, UR7, 0x18 ;  /* 0x000000070c077291 */ /* 0x001fe4000f8ec0ff */
[----:B------:R-:W-:-:S04]  /*2950*/  USEL UR13, UR9, UR13, UP0 ;  /* 0x0000000d090d7287 */ /* 0x000fc80008000000 */
[C---:B------:R-:W-:Y:S01]  /*2960*/  LEA R10, R8.reuse, UR7, 0x2 ;  /* 0x00000007080a7c11 */ /* 0x040fe2000f8e10ff */
[----:B------:R-:W-:Y:S01]  /*2970*/  UIADD3 UR13, UPT, UPT, UR13, -UR6, URZ ;  /* 0x800000060d0d7290 */ /* 0x000fe2000fffe0ff */
[----:B------:R-:W-:-:S03]  /*2980*/  VIADD R8, R8, UR17 ;  /* 0x0000001108087c36 */ /* 0x000fc60008000000 */
[----:B------:R1:W-:Y:S02]  /*2990*/  STS [R10], R9 ;  /* 0x000000090a007388 */ /* 0x0003e40000000800 */
[----:B------:R-:W-:-:S13]  /*29a0*/  ISETP.GE.AND P0, PT, R8, UR13, PT ;  /* 0x0000000d08007c0c */ /* 0x000fda000bf06270 */
[----:B-1----:R-:W-:Y:S05]  /*29b0*/  @!P0 BRA `(.L_x_185) ;  /* 0xffffffdc00b88947 */ /* 0x002fea000383ffff */
.L_x_158:
[----:B0-----:R-:W-:Y:S05]  /*29c0*/  BSYNC.RECONVERGENT B0 ;  /* 0x0000000000007941 */ /* 0x001fea0003800200 */
.L_x_157:
[----:B------:R-:W0:Y:S01]  /*29d0*/  LDCU UR7, c[0x0][0x3ac] ;  /* 0x00007580ff0777ac */ /* 0x000e220008000800 */
[----:B------:R-:W-:Y:S01]  /*29e0*/  BSSY.RECONVERGENT B0, `(.L_x_186) ;  /* 0x0000013000007945 */ /* 0x000fe20003800200 */
[----:B------:R-:W-:Y:S01]  /*29f0*/  IMAD.MOV.U32 R3, RZ, RZ, -0x800000 ;  /* 0xff800000ff037424 */ /* 0x000fe200078e00ff */
[----:B0-----:R-:W-:-:S04]  /*2a00*/  UISETP.LT.AND UP0, UPT, UR9, UR7, UPT ;  /* 0x000000070900728c */ /* 0x001fc8000bf01270 */
[----:B------:R-:W-:-:S04]  /*2a10*/  USEL UR13, UR9, UR7, UP0 ;  /* 0x00000007090d7287 */ /* 0x000fc80008000000 */
[----:B------:R-:W-:Y:S01]  /*2a20*/  UIADD3 UR18, UPT, UPT, UR13, -UR6, URZ ;  /* 0x800000060d127290 */ /* 0x000fe2000fffe0ff */
[----:B------:R-:W-:Y:S05]  /*2a30*/  BAR.SYNC.DEFER_BLOCKING 0x0 ;  /* 0x0000000000007b1d */ /* 0x000fea0000010000 */
[----:B------:R-:W-:-:S13]  /*2a40*/  ISETP.GE.AND P0, PT, R0, UR18, PT ;  /* 0x0000001200007c0c */ /* 0x000fda000bf06270 */
[----:B------:R-:W-:Y:S05]  /*2a50*/  @P0 BRA `(.L_x_187) ;  /* 0x00000000002c0947 */ /* 0x000fea0003800000 */
[----:B------:R-:W0:Y:S01]  /*2a60*/  S2R R10, SR_CgaCtaId ;  /* 0x00000000000a7919 */ /* 0x000e220000008800 */
[----:B------:R-:W-:Y:S01]  /*2a70*/  MOV R9, 0x400 ;  /* 0x0000040000097802 */ /* 0x000fe20000000f00 */
[----:B------:R-:W-:Y:S01]  /*2a80*/  IMAD.MOV.U32 R8, RZ, RZ, R0 ;  /* 0x000000ffff087224 */ /* 0x000fe200078e0000 */
[----:B------:R-:W-:Y:S02]  /*2a90*/  MOV R3, 0xff800000 ;  /* 0xff80000000037802 */ /* 0x000fe40000000f00 */
[----:B0-----:R-:W-:-:S07]  /*2aa0*/  LEA R11, R10, R9, 0x18 ;  /* 0x000000090a0b7211 */ /* 0x001fce00078ec0ff */
.L_x_188:
[C---:B------:R-:W-:Y:S01]  /*2ab0*/  IMAD R9, R8.reuse, 0x4, R11 ;  /* 0x0000000408097824 */ /* 0x040fe200078e020b */
[----:B------:R-:W-:-:S04]  /*2ac0*/  IADD3 R8, PT, PT, R8, UR17, RZ ;  /* 0x0000001108087c10 */ /* 0x000fc8000fffe0ff */
[----:B------:R-:W0:Y:S01]  /*2ad0*/  LDS R10, [R9] ;  /* 0x00000000090a7984 */ /* 0x000e220000000800 */
[----:B------:R-:W-:Y:S02]  /*2ae0*/  ISETP.GE.AND P0, PT, R8, UR18, PT ;  /* 0x0000001208007c0c */ /* 0x000fe4000bf06270 */
[----:B0-----:R-:W-:-:S11]  /*2af0*/  FMNMX R3, R10, R3, !PT ;  /* 0x000000030a037209 */ /* 0x001fd60007800000 */
[----:B------:R-:W-:Y:S05]  /*2b00*/  @!P0 BRA `(.L_x_188) ;  /* 0xfffffffc00e88947 */ /* 0x000fea000383ffff */
.L_x_187:
[----:B------:R-:W-:Y:S05]  /*2b10*/  BSYNC.RECONVERGENT B0 ;  /* 0x0000000000007941 */ /* 0x000fea0003800200 */
.L_x_186:
[----:B------:R-:W0:Y:S01]  /*2b20*/  SHFL.BFLY PT, R8, R3, 0x10, 0x1f ;  /* 0x0e001f0003087f89 */ /* 0x000e2200000e0000 */
[----:B------:R-:W1:Y:S01]  /*2b30*/  S2UR UR11, SR_CgaCtaId ;  /* 0x00000000000b79c3 */ /* 0x000e620000008800 */
[----:B------:R-:W-:Y:S01]  /*2b40*/  UMOV UR7, 0x400 ;  /* 0x0000040000077882 */ /* 0x000fe20000000000 */
[----:B0-----:R-:W-:Y:S01]  /*2b50*/  FMNMX R8, R8, R3, !PT ;  /* 0x0000000308087209 */ /* 0x001fe20007800000 */
[----:B-1----:R-:W-:Y:S01]  /*2b60*/  ULEA UR12, UR11, UR7, 0x18 ;  /* 0x000000070b0c7291 */ /* 0x002fe2000f8ec0ff */
[----:B------:R-:W-:-:S03]  /*2b70*/  LOP3.LUT P0, R3, R0, 0x1f, RZ, 0xc0, !PT ;  /* 0x0000001f00037812 */ /* 0x000fc6000780c0ff */
        /* <DEDUP_REMOVED lines=10> */
[----:B------:R-:W-:Y:S01]  /*2c20*/  BAR.SYNC.DEFER_BLOCKING 0x0 ;  /* 0x0000000000007b1d */ /* 0x000fe20000010000 */
[----:B------:R-:W-:-:S13]  /*2c30*/  ISETP.GT.U32.AND P0, PT, R0, 0x1f, PT ;  /* 0x0000001f0000780c */ /* 0x000fda0003f04070 */
[----:B0-----:R-:W-:Y:S05]  /*2c40*/  @P0 BRA `(.L_x_189) ;  /* 0x0000000000500947 */ /* 0x001fea0003800000 */
[----:B------:R-:W-:Y:S01]  /*2c50*/  UIADD3 UR7, UPT, UPT, UR17, 0x1f, URZ ;  /* 0x0000001f11077890 */ /* 0x000fe2000fffe0ff */
[----:B------:R-:W-:-:S03]  /*2c60*/  IMAD.MOV.U32 R9, RZ, RZ, -0x800000 ;  /* 0xff800000ff097424 */ /* 0x000fc600078e00ff */
[----:B------:R-:W-:-:S06]  /*2c70*/  USHF.R.U32.HI UR7, URZ, 0x5, UR7 ;  /* 0x00000005ff077899 */ /* 0x000fcc0008011607 */
[----:B------:R-:W-:Y:S01]  /*2c80*/  ISETP.GE.U32.AND P0, PT, R0, UR7, PT ;  /* 0x0000000700007c0c */ /* 0x000fe2000bf06070 */
[----:B------:R-:W-:-:S12]  /*2c90*/  UMOV UR7, 0xffffffff ;  /* 0xffffffff00077882 */ /* 0x000fd80000000000 */
[----:B------:R-:W-:-:S05]  /*2ca0*/  @!P0 LEA R10, R3, UR12, 0x2 ;  /* 0x0000000c030a8c11 */ /* 0x000fca000f8e10ff */
[----:B------:R0:W1:Y:S01]  /*2cb0*/  @!P0 LDS R9, [R10+0x100] ;  /* 0x000100000a098984 */ /* 0x0000620000000800 */
[----:B------:R-:W-:Y:S01]  /*2cc0*/  ISETP.NE.AND P0, PT, R3, RZ, PT ;  /* 0x000000ff0300720c */ /* 0x000fe20003f05270 */
[----:B------:R-:W-:-:S12]  /*2cd0*/  BRA.DIV UR7, `(.L_x_190) ;  /* 0x0000001607607947 */ /* 0x000fd8000b800000 */
[----:B01----:R-:W0:Y:S02]  /*2ce0*/  SHFL.BFLY PT, R10, R9, 0x10, 0x1f ;  /* 0x0e001f00090a7f89 */ /* 0x003e2400000e0000 */
[----:B0-----:R-:W-:-:S05]  /*2cf0*/  FMNMX R10, R10, R9, !PT ;  /* 0x000000090a0a7209 */ /* 0x001fca0007800000 */
[----:B------:R-:W0:Y:S02]  /*2d00*/  SHFL.BFLY PT, R11, R10, 0x8, 0x1f ;  /* 0x0d001f000a0b7f89 */ /* 0x000e2400000e0000 */
[----:B0-----:R-:W-:-:S05]  /*2d10*/  FMNMX R11, R10, R11, !PT ;  /* 0x0000000b0a0b7209 */ /* 0x001fca0007800000 */
[----:B------:R-:W0:Y:S02]  /*2d20*/  SHFL.BFLY PT, R12, R11, 0x4, 0x1f ;  /* 0x0c801f000b0c7f89 */ /* 0x000e2400000e0000 */
[----:B0-----:R-:W-:-:S05]  /*2d30*/  FMNMX R12, R11, R12, !PT ;  /* 0x0000000c0b0c7209 */ /* 0x001fca0007800000 */
[----:B------:R-:W0:Y:S02]  /*2d40*/  SHFL.BFLY PT, R13, R12, 0x2, 0x1f ;  /* 0x0c401f000c0d7f89 */ /* 0x000e2400000e0000 */
[----:B0-----:R-:W-:-:S05]  /*2d50*/  FMNMX R13, R12, R13, !PT ;  /* 0x0000000d0c0d7209 */ /* 0x001fca0007800000 */
[----:B------:R0:W1:Y:S02]  /*2d60*/  SHFL.BFLY PT, R14, R13, 0x1, 0x1f ;  /* 0x0c201f000d0e7f89 */ /* 0x00006400000e0000 */
.L_x_214:
[----:B-1----:R-:W-:-:S05]  /*2d70*/  FMNMX R14, R13, R14, !PT ;  /* 0x0000000e0d0e7209 */ /* 0x002fca0007800000 */
[----:B------:R1:W-:Y:S02]  /*2d80*/  @!P0 STS [UR12+0x100], R14 ;  /* 0x0001000eff008988 */ /* 0x0003e4000800080c */
.L_x_189:
[----:B------:R-:W-:Y:S05]  /*2d90*/  WARPSYNC.ALL ;  /* 0x0000000000007948 */ /* 0x000fea0003800000 */
[----:B------:R-:W-:Y:S01]  /*2da0*/  ISETP.GE.AND P0, PT, R0, UR18, PT ;  /* 0x0000001200007c0c */ /* 0x000fe2000bf06270 */
[----:B------:R-:W-:Y:S01]  /*2db0*/  BAR.SYNC.DEFER_BLOCKING 0x0 ;  /* 0x0000000000007b1d */ /* 0x000fe20000010000 */
[----:B------:R-:W-:Y:S02]  /*2dc0*/  HFMA2 R20, -RZ, RZ, 0.96630859375, -0.0022525787353515625 ;  /* 0x3bbb989dff147431 */ /* 0x000fe400000001ff */
[----:B------:R-:W-:Y:S02]  /*2dd0*/  IMAD.MOV.U32 R21, RZ, RZ, 0x437c0000 ;  /* 0x437c0000ff157424 */ /* 0x000fe400078e00ff */
[----:B------:R-:W-:Y:S01]  /*2de0*/  IMAD.MOV.U32 R11, RZ, RZ, RZ ;  /* 0x000000ffff0b7224 */ /* 0x000fe200078e00ff */
[----:B------:R-:W-:Y:S01]  /*2df0*/  BSSY.RECONVERGENT B0, `(.L_x_191) ;  /* 0x0000019000007945 */ /* 0x000fe20003800200 */
[----:B------:R-:W2:Y:S02]  /*2e00*/  LDS R9, [UR12+0x100] ;  /* 0x0001000cff097984 */ /* 0x000ea40008000800 */
[----:B--2---:R-:W-:-:S04]  /*2e10*/  FMNMX R9, R9, UR10, !PT ;  /* 0x0000000a09097c09 */ /* 0x004fc8000f800000 */
[----:B------:R-:W-:-:S13]  /*2e20*/  R2UR UR11, R9 ;  /* 0x00000000090b72ca */ /* 0x000fda00000e0000 */
[----:B------:R-:W-:-:S04]  /*2e30*/  IMAD.U32 R9, RZ, RZ, UR11 ;  /* 0x0000000bff097e24 */ /* 0x000fc8000f8e00ff */
[----:B------:R-:W-:Y:S01]  /*2e40*/  FADD R9, -R9, UR10 ;  /* 0x0000000a09097e21 */ /* 0x000fe20008000100 */
[----:B------:R-:W-:Y:S06]  /*2e50*/  @P0 BRA `(.L_x_192) ;  /* 0x0000000000480947 */ /* 0x000fec0003800000 */
[----:B------:R-:W-:Y:S01]  /*2e60*/  MOV R11, RZ ;  /* 0x000000ff000b7202 */ /* 0x000fe20000000f00 */
[----:B------:R-:W-:-:S07]  /*2e70*/  IMAD.MOV.U32 R10, RZ, RZ, R0 ;  /* 0x000000ffff0a7224 */ /* 0x000fce00078e0000 */
.L_x_193:
[C---:B--2---:R-:W-:Y:S02]  /*2e80*/  LEA R12, R10.reuse, UR12, 0x2 ;  /* 0x0000000c0a0c7c11 */ /* 0x044fe4000f8e10ff */
[----:B------:R-:W-:-:S03]  /*2e90*/  IADD3 R10, PT, PT, R10, UR17, RZ ;  /* 0x000000110a0a7c10 */ /* 0x000fc6000fffe0ff */
[----:B0-----:R-:W0:Y:S01]  /*2ea0*/  LDS R13, [R12] ;  /* 0x000000000c0d7984 */ /* 0x001e220000000800 */
[----:B------:R-:W-:Y:S01]  /*2eb0*/  ISETP.GE.AND P0, PT, R10, UR18, PT ;  /* 0x000000120a007c0c */ /* 0x000fe2000bf06270 */
[----:B0-----:R-:W-:-:S04]  /*2ec0*/  FADD R13, R13, -UR11 ;  /* 0x8000000b0d0d7e21 */ /* 0x001fc80008000000 */
[----:B-1----:R-:W-:-:S04]  /*2ed0*/  FFMA.SAT R14, R13, R20, 0.5 ;  /* 0x3f0000000d0e7423 */ /* 0x002fc80000002014 */
        /* <DEDUP_REMOVED lines=10> */
.L_x_192:
[----:B------:R-:W-:Y:S05]  /*2f80*/  BSYNC.RECONVERGENT B0 ;  /* 0x0000000000007941 */ /* 0x000fea0003800200 */
.L_x_191:
[----:B------:R-:W0:Y:S01]  /*2f90*/  SHFL.BFLY PT, R10, R11, 0x10, 0x1f ;  /* 0x0e001f000b0a7f89 */ /* 0x000e2200000e0000 */
[----:B------:R-:W-:Y:S02]  /*2fa0*/  ISETP.NE.AND P0, PT, R3, RZ, PT ;  /* 0x000000ff0300720c */ /* 0x000fe40003f05270 */
[----:B------:R-:W-:Y:S01]  /*2fb0*/  ISETP.GT.U32.AND P1, PT, R0, 0x1f, PT ;  /* 0x0000001f0000780c */ /* 0x000fe20003f24070 */
[----:B0-2---:R-:W-:-:S05]  /*2fc0*/  FADD R13, R10, R11 ;  /* 0x0000000b0a0d7221 */ /* 0x005fca0000000000 */
[----:B------:R-:W1:Y:S02]  /*2fd0*/  SHFL.BFLY PT, R10, R13, 0x8, 0x1f ;  /* 0x0d001f000d0a7f89 */ /* 0x000e6400000e0000 */
[----:B-1----:R-:W-:-:S05]  /*2fe0*/  FADD R14, R13, R10 ;  /* 0x0000000a0d0e7221 */ /* 0x002fca0000000000 */
        /* <DEDUP_REMOVED lines=8> */
[----:B------:R-:W-:-:S03]  /*3070*/  IMAD.SHL.U32 R20, R10, 0x800000, RZ ;  /* 0x008000000a147824 */ /* 0x000fc600078e00ff */
[----:B------:R-:W-:-:S04]  /*3080*/  FFMA R12, R9, 1.4426950216293334961, -R12 ;  /* 0x3fb8aa3b090c7823 */ /* 0x000fc8000000080c */
[----:B------:R-:W-:-:S04]  /*3090*/  FFMA R12, R9, 1.925963033500011079e-08, R12 ;  /* 0x32a57060090c7823 */ /* 0x000fc8000000000c */
[----:B------:R-:W1:Y:S01]  /*30a0*/  MUFU.EX2 R9, R12 ;  /* 0x0000000c00097308 */ /* 0x000e620000000800 */
[----:B0-----:R-:W-:-:S05]  /*30b0*/  FADD R19, R18, R19 ;  /* 0x0000001312137221 */ /* 0x001fca0000000000 */
[----:B------:R0:W-:Y:S01]  /*30c0*/  @!P0 STS [R8+0x100], R19 ;  /* 0x0001001308008388 */ /* 0x0001e20000000800 */
[----:B-1----:R-:W-:Y:S01]  /*30d0*/  FMUL R20, R20, R9 ;  /* 0x0000000914147220 */ /* 0x002fe20000400000 */
        /* <DEDUP_REMOVED lines=19> */
.L_x_220:
[----:B-1----:R-:W-:-:S05]  /*3210*/  FADD R11, R12, R11 ;  /* 0x0000000b0c0b7221 */ /* 0x002fca0000000000 */
[----:B------:R1:W-:Y:S02]  /*3220*/  @!P0 STS [UR12+0x100], R11 ;  /* 0x0001000bff008988 */ /* 0x0003e4000800080c */
.L_x_194:
        /* <DEDUP_REMOVED lines=11> */
[----:B------:R-:W-:Y:S01]  /*32e0*/  IMAD.U32 R21, RZ, RZ, UR13 ;  /* 0x0000000dff157e24 */ /* 0x000fe2000f8e00ff */
[----:B------:R-:W-:Y:S01]  /*32f0*/  MOV R23, UR13 ;  /* 0x0000000d00177c02 */ /* 0x000fe20008000f00 */
[----:B------:R-:W-:Y:S01]  /*3300*/  IMAD.MOV.U32 R22, RZ, RZ, R0 ;  /* 0x000000ffff167224 */ /* 0x000fe200078e0000 */
[----:B------:R-:W-:Y:S02]  /*3310*/  UIADD3 UR10, UPT, UPT, UR7, -0x1, URZ ;  /* 0xffffffff070a7890 */ /* 0x000fe4000fffe0ff */
[----:B------:R-:W-:Y:S02]  /*3320*/  LOP3.LUT R21, R21, 0xf, RZ, 0xc0, !PT ;  /* 0x0000000f15157812 */ /* 0x000fe400078ec0ff */
[----:B------:R-:W-:Y:S02]  /*3330*/  LOP3.LUT R23, R23, 0x3, RZ, 0xc0, !PT ;  /* 0x0000000317177812 */ /* 0x000fe400078ec0ff */
[----:B------:R-:W-:Y:S01]  /*3340*/  IMAD.U32 R3, RZ, RZ, UR10 ;  /* 0x0000000aff037e24 */ /* 0x000fe2000f8e00ff */
[----:B------:R-:W-:-:S04]  /*3350*/  IADD3 R24, PT, PT, -R21, UR7, RZ ;  /* 0x0000000715187c10 */ /* 0x000fc8000fffe1ff */
[----:B------:R-:W-:-:S13]  /*3360*/  ISETP.GE.U32.AND P0, PT, R3, 0xf, PT ;  /* 0x0000000f0300780c */ /* 0x000fda0003f06070 */
.L_x_204:
[----:B0-2---:R-:W0:Y:S01]  /*3370*/  LDC.64 R18, c[0x0][0x398] ;  /* 0x0000e600ff127b82 */ /* 0x005e220000000a00 */
[----:B------:R-:W2:Y:S01]  /*3380*/  LDCU UR7, c[0x0][0x3b0] ;  /* 0x00007600ff0777ac */ /* 0x000ea20008000800 */
[----:B------:R-:W-:Y:S01]  /*3390*/  IMAD.MOV.U32 R25, RZ, RZ, RZ ;  /* 0x000000ffff197224 */ /* 0x000fe200078e00ff */
[----:B------:R-:W-:Y:S02]  /*33a0*/  UISETP.NE.AND UP0, UPT, UR6, URZ, UPT ;  /* 0x000000ff0600728c */ /* 0x000fe4000bf05270 */
[----:B------:R-:W-:Y:S01]  /*33b0*/  UISETP.GE.AND UP1, UPT, UR18, 0x1, UPT ;  /* 0x000000011200788c */ /* 0x000fe2000bf26270 */
[----:B--2---:R-:W-:-:S06]  /*33c0*/  MOV R3, UR7 ;  /* 0x0000000700037c02 */ /* 0x004fcc0008000f00 */
[----:B------:R-:W-:Y:S05]  /*33d0*/  BRA.U !UP0, `(.L_x_198) ;  /* 0x00000001080c7547 */ /* 0x000fea000b800000 */
[----:B------:R-:W-:-:S04]  /*33e0*/  IMAD R9, R3, UR8, R22 ;  /* 0x0000000803097c24 */ /* 0x000fc8000f8e0216 */
[----:B0-----:R-:W-:-:S05]  /*33f0*/  IMAD.WIDE R8, R9, 0x4, R18 ;  /* 0x0000000409087825 */ /* 0x001fca00078e0212 */
[----:B------:R2:W5:Y:S02]  /*3400*/  LDG.E R25, desc[UR14][R8.64] ;  /* 0x0000000e08197981 */ /* 0x000564000c1e1900 */
.L_x_198:
[----:B------:R-:W-:Y:S01]  /*3410*/  IMAD.MOV.U32 R15, RZ, RZ, RZ ;  /* 0x000000ffff0f7224 */ /* 0x000fe200078e00ff */
[----:B------:R-:W-:Y:S06]  /*3420*/  BRA.U !UP1, `(.L_x_199) ;  /* 0x0000000909dc7547 */ /* 0x000fec000b800000 */
[----:B------:R-:W-:Y:S01]  /*3430*/  CS2R R14, SRZ ;  /* 0x00000000000e7805 */ /* 0x000fe2000001ff00 */
[----:B------:R-:W-:Y:S06]  /*3440*/  @!P0 BRA `(.L_x_200) ;  /* 0x0000000400188947 */ /* 0x000fec0003800000 */
[----:B--2---:R-:W2:Y:S01]  /*3450*/  S2R R8, SR_CgaCtaId ;  /* 0x0000000000087919 */ /* 0x004ea20000008800 */
[----:B------:R-:W3:Y:S01]  /*3460*/  S2UR UR10, SR_CTAID.Y ;  /* 0x00000000000a79c3 */ /* 0x000ee20000002600 */
[----:B------:R-:W4:Y:S01]  /*3470*/  LDCU UR7, c[0x0][0x3ac] ;  /* 0x00007580ff0777ac */ /* 0x000f220008000800 */
[----:B------:R-:W-:Y:S01]  /*3480*/  MOV R27, 0x400 ;  /* 0x00000400001b7802 */ /* 0x000fe20000000f00 */
[----:B------:R-:W-:Y:S02]  /*3490*/  HFMA2 R28, -RZ, RZ, 0, 0 ;  /* 0x00000000ff1c7431 */ /* 0x000fe400000001ff */
[----:B------:R-:W-:Y:S02]  /*34a0*/  IMAD.MOV.U32 R15, RZ, RZ, RZ ;  /* 0x000000ffff0f7224 */ /* 0x000fe400078e00ff */
[----:B----4-:R-:W-:-:S04]  /*34b0*/  IMAD R9, R3, UR7, RZ ;  /* 0x0000000703097c24 */ /* 0x010fc8000f8e02ff */
[----:B---3--:R-:W-:Y:S01]  /*34c0*/  IMAD R26, R9, UR10, R22 ;  /* 0x0000000a091a7c24 */ /* 0x008fe2000f8e0216 */
[----:B--2---:R-:W-:-:S07]  /*34d0*/  LEA R27, R8, R27, 0x18 ;  /* 0x0000001b081b7211 */ /* 0x004fce00078ec0ff */
.L_x_201:
[----:B------:R-:W2:Y:S01]  /*34e0*/  LDC.64 R30, c[0x0][0x390] ;  /* 0x0000e400ff1e7b82 */ /* 0x000ea20000000a00 */
[----:B------:R-:W-:-:S04]  /*34f0*/  VIADD R8, R28, UR6 ;  /* 0x000000061c087c36 */ /* 0x000fc80008000000 */
[----:B------:R-:W-:-:S04]  /*3500*/  IMAD R9, R8, R3, R26 ;  /* 0x0000000308097224 */ /* 0x000fc800078e021a */
[----:B--2---:R-:W-:-:S05]  /*3510*/  IMAD.WIDE R30, R9, 0x4, R30 ;  /* 0x00000004091e7825 */ /* 0x004fca00078e021e */
[----:B------:R-:W2:Y:S01]  /*3520*/  LDG.E.CONSTANT R32, desc[UR14][R30.64] ;  /* 0x0000000e1e207981 */ /* 0x000ea2000c1e9900 */
[----:B------:R-:W-:-:S05]  /*3530*/  IMAD.WIDE R8, R3, 0x4, R30 ;  /* 0x0000000403087825 */ /* 0x000fca00078e021e */
[----:B------:R-:W3:Y:S01]  /*3540*/  LDG.E.CONSTANT R14, desc[UR14][R8.64] ;  /* 0x0000000e080e7981 */ /* 0x000ee2000c1e9900 */
[----:B------:R-:W-:-:S05]  /*3550*/  IMAD.WIDE R34, R3, 0x4, R8 ;  /* 0x0000000403227825 */ /* 0x000fca00078e0208 */
[----:B------:R4:W3:Y:S02]  /*3560*/  LDG.E.CONSTANT R13, desc[UR14][R34.64] ;  /* 0x0000000e220d7981 */ /* 0x0008e4000c1e9900 */
[----:B----4-:R-:W-:-:S05]  /*3570*/  IMAD.WIDE R34, R3, 0x4, R34 ;  /* 0x0000000403227825 */ /* 0x010fca00078e0222 */
[----:B------:R-:W4:Y:S01]  /*3580*/  LDG.E.CONSTANT R12, desc[UR14][R34.64] ;  /* 0x0000000e220c7981 */ /* 0x000f22000c1e9900 */
[----:B------:R-:W-:-:S06]  /*3590*/  IMAD R10, R28, 0x4, R27 ;  /* 0x000000041c0a7824 */ /* 0x000fcc00078e021b */
[----:B-1----:R-:W2:Y:S01]  /*35a0*/  LDS.128 R8, [R10] ;  /* 0x000000000a087984 */ /* 0x002ea20000000c00 */
[----:B------:R-:W-:-:S05]  /*35b0*/  IMAD.WIDE R36, R3, 0x4, R34 ;  /* 0x0000000403247825 */ /* 0x000fca00078e0222 */
[----:B------:R-:W4:Y:S01]  /*35c0*/  LDG.E.CONSTANT R35, desc[UR14][R36.64] ;  /* 0x0000000e24237981 */ /* 0x000f22000c1e9900 */
[----:B------:R-:W-:-:S05]  /*35d0*/  IMAD.WIDE R30, R3, 0x4, R36 ;  /* 0x00000004031e7825 */ /* 0x000fca00078e0224 */
[----:B------:R1:W4:Y:S02]  /*35e0*/  LDG.E.CONSTANT R36, desc[UR14][R30.64] ;  /* 0x0000000e1e247981 */ /* 0x000324000c1e9900 */
[----:B-1----:R-:W-:-:S05]  /*35f0*/  IMAD.WIDE R30, R3, 0x4, R30 ;  /* 0x00000004031e7825 */ /* 0x002fca00078e021e */
[----:B------:R1:W4:Y:S02]  /*3600*/  LDG.E.CONSTANT R29, desc[UR14][R30.64] ;  /* 0x0000000e1e1d7981 */ /* 0x000324000c1e9900 */
[----:B-1----:R-:W-:-:S04]  /*3610*/  IMAD.WIDE R30, R3, 0x4, R30 ;  /* 0x00000004031e7825 */ /* 0x002fc800078e021e */
[----:B--2---:R-:W-:Y:S02]  /*3620*/  FFMA R8, R8, R32, R15 ;  /* 0x0000002008087223 */ /* 0x004fe4000000000f */
[----:B------:R1:W2:Y:S02]  /*3630*/  LDG.E.CONSTANT R32, desc[UR14][R30.64] ;  /* 0x0000000e1e207981 */ /* 0x0002a4000c1e9900 */
[----:B-1----:R-:W-:-:S05]  /*3640*/  IMAD.WIDE R30, R3, 0x4, R30 ;  /* 0x00000004031e7825 */ /* 0x002fca00078e021e */
[----:B------:R1:W2:Y:S01]  /*3650*/  LDG.E.CONSTANT R33, desc[UR14][R30.64] ;  /* 0x0000000e1e217981 */ /* 0x0002a2000c1e9900 */
[----:B---3--:R-:W-:Y:S01]  /*3660*/  FFMA R9, R9, R14, R8 ;  /* 0x0000000e09097223 */ /* 0x008fe20000000008 */
[----:B------:R-:W-:-:S03]  /*3670*/  LEA R34, R28, R27, 0x2 ;  /* 0x0000001b1c227211 */ /* 0x000fc600078e10ff */
[----:B------:R-:W-:-:S04]  /*3680*/  FFMA R10, R10, R13, R9 ;  /* 0x0000000d0a0a7223 */ /* 0x000fc80000000009 */
[----:B----4-:R-:W-:Y:S02]  /*3690*/  FFMA R11, R11, R12, R10 ;  /* 0x0000000c0b0b7223 */ /* 0x010fe4000000000a */
[----:B------:R-:W3:Y:S01]  /*36a0*/  LDS.128 R12, [R34+0x10] ;  /* 0x00001000220c7984 */ /* 0x000ee20000000c00 */
[----:B-1----:R-:W-:-:S04]  /*36b0*/  IMAD.WIDE R30, R3, 0x4, R30 ;  /* 0x00000004031e7825 */ /* 0x002fc800078e021e */
[----:B---3--:R-:W-:Y:S02]  /*36c0*/  FFMA R8, R12, R35, R11 ;  /* 0x000000230c087223 */ /* 0x008fe4000000000b */
[----:B------:R-:W3:Y:S02]  /*36d0*/  LDG.E.CONSTANT R12, desc[UR14][R30.64] ;  /* 0x0000000e1e0c7981 */ /* 0x000ee4000c1e9900 */
[----:B------:R-:W-:Y:S02]  /*36e0*/  FFMA R13, R13, R36, R8 ;  /* 0x000000240d0d7223 */ /* 0x000fe40000000008 */
[----:B------:R-:W1:Y:S01]  /*36f0*/  LDS.128 R8, [R34+0x20] ;  /* 0x0000200022087984 */ /* 0x000e620000000c00 */
[----:B------:R-:W-:-:S04]  /*3700*/  IMAD.WIDE R36, R3, 0x4, R30 ;  /* 0x0000000403247825 */ /* 0x000fc800078e021e */
[----:B------:R-:W-:Y:S02]  /*3710*/  FFMA R14, R14, R29, R13 ;  /* 0x0000001d0e0e7223 */ /* 0x000fe4000000000d */
[----:B------:R4:W3:Y:S02]  /*3720*/  LDG.E.CONSTANT R29, desc[UR14][R36.64] ;  /* 0x0000000e241d7981 */ /* 0x0008e4000c1e9900 */
[----:B--2---:R-:W-:Y:S01]  /*3730*/  FFMA R13, R15, R32, R14 ;  /* 0x000000200f0d7223 */ /* 0x004fe2000000000e */
[----:B------:R-:W-:-:S05]  /*3740*/  IMAD.WIDE R14, R3, 0x4, R36 ;  /* 0x00000004030e7825 */ /* 0x000fca00078e0224 */
[----:B------:R2:W3:Y:S01]  /*3750*/  LDG.E.CONSTANT R32, desc[UR14][R14.64] ;  /* 0x0000000e0e207981 */ /* 0x0004e2000c1e9900 */
[----:B----4-:R-:W-:-:S05]  /*3760*/  IMAD.WIDE R36, R3, 0x4, R14 ;  /* 0x0000000403247825 */ /* 0x010fca00078e020e */
[----:B------:R-:W4:Y:S01]  /*3770*/  LDG.E.CONSTANT R35, desc[UR14][R36.64] ;  /* 0x0000000e24237981 */ /* 0x000f22000c1e9900 */
[----:B--2---:R-:W-:-:S04]  /*3780*/  IMAD.WIDE R14, R3, 0x4, R36 ;  /* 0x00000004030e7825 */ /* 0x004fc800078e0224 */
[----:B-1----:R-:W-:Y:S01]  /*3790*/  FFMA R13, R8, R33, R13 ;  /* 0x00000021080d7223 */ /* 0x002fe2000000000d */
[C---:B------:R-:W-:Y:S01]  /*37a0*/  IMAD.WIDE R30, R3.reuse, 0x4, R14 ;  /* 0x00000004031e7825 */ /* 0x040fe200078e020e */
[----:B------:R-:W2:Y:S04]  /*37b0*/  LDG.E.CONSTANT R36, desc[UR14][R14.64] ;  /* 0x0000000e0e247981 */ /* 0x000ea8000c1e9900 */
[----:B------:R1:W2:Y:S02]  /*37c0*/  LDG.E.CONSTANT R33, desc[UR14][R30.64] ;  /* 0x0000000e1e217981 */ /* 0x0002a4000c1e9900 */
[----:B-1----:R-:W-:-:S05]  /*37d0*/  IMAD.WIDE R30, R3, 0x4, R30 ;  /* 0x00000004031e7825 */ /* 0x002fca00078e021e */
[----:B------:R-:W2:Y:S01]  /*37e0*/  LDG.E.CONSTANT R8, desc[UR14][R30.64] ;  /* 0x0000000e1e087981 */ /* 0x000ea2000c1e9900 */
[----:B---3--:R-:W-:-:S03]  /*37f0*/  FFMA R9, R9, R12, R13 ;  /* 0x0000000c09097223 */ /* 0x008fc6000000000d */
[----:B------:R-:W4:Y:S01]  /*3800*/  LDS.128 R12, [R34+0x30] ;  /* 0x00003000220c7984 */ /* 0x000f220000000c00 */
[----:B------:R-:W-:Y:S02]  /*3810*/  VIADD R28, R28, 0x10 ;  /* 0x000000101c1c7836 */ /* 0x000fe40000000000 */
[----:B------:R-:W-:-:S03]  /*3820*/  FFMA R10, R10, R29, R9 ;  /* 0x0000001d0a0a7223 */ /* 0x000fc60000000009 */
[----:B------:R-:W-:Y:S01]  /*3830*/  ISETP.NE.AND P1, PT, R28, R24, PT ;  /* 0x000000181c00720c */ /* 0x000fe20003f25270 */
[----:B------:R-:W-:-:S04]  /*3840*/  FFMA R11, R11, R32, R10 ;  /* 0x000000200b0b7223 */ /* 0x000fc8000000000a */
[----:B----4-:R-:W-:-:S04]  /*3850*/  FFMA R12, R12, R35, R11 ;  /* 0x000000230c0c7223 */ /* 0x010fc8000000000b */
[----:B--2---:R-:W-:-:S04]  /*3860*/  FFMA R13, R13, R36, R12 ;  /* 0x000000240d0d7223 */ /* 0x004fc8000000000c */
[----:B------:R-:W-:-:S04]  /*3870*/  FFMA R14, R14, R33, R13 ;  /* 0x000000210e0e7223 */ /* 0x000fc8000000000d */
[----:B------:R-:W-:Y:S01]  /*3880*/  FFMA R15, R15, R8, R14 ;  /* 0x000000080f0f7223 */ /* 0x000fe2000000000e */
[----:B------:R-:W-:Y:S06]  /*3890*/  @P1 BRA `(.L_x_201) ;  /* 0xfffffffc00101947 */ /* 0x000fec000383ffff */
[----:B------:R-:W-:-:S07]  /*38a0*/  IMAD.MOV.U32 R14, RZ, RZ, R24 ;  /* 0x000000ffff0e7224 */ /* 0x000fce00078e0018 */
.L_x_200:
[----:B------:R-:W-:-:S13]  /*38b0*/  ISETP.NE.AND P1, PT, R21, RZ, PT ;  /* 0x000000ff1500720c */ /* 0x000fda0003f25270 */
[----:B------:R-:W-:Y:S05]  /*38c0*/  @!P1 BRA `(.L_x_199) ;  /* 0x0000000400b49947 */ /* 0x000fea0003800000 */
[----:B--2---:R-:W-:Y:S01]  /*38d0*/  IADD3 R8, PT, PT, R21, -0x1, RZ ;  /* 0xffffffff15087810 */ /* 0x004fe20007ffe0ff */
[----:B------:R-:W-:-:S03]  /*38e0*/  ULOP3.LUT UR12, UR13, 0x7, URZ, 0xc0, !UPT ;  /* 0x000000070d0c7892 */ /* 0x000fc6000f8ec0ff */
[----:B------:R-:W-:Y:S01]  /*38f0*/  ISETP.GE.U32.AND P1, PT, R8, 0x7, PT ;  /* 0x000000070800780c */ /* 0x000fe20003f26070 */
[----:B------:R-:W-:-:S12]  /*3900*/  UISETP.NE.AND UP0, UPT, UR12, URZ, UPT ;  /* 0x000000ff0c00728c */ /* 0x000fd8000bf05270 */
[----:B------:R-:W-:Y:S05]  /*3910*/  @!P1 BRA `(.L_x_202) ;  /* 0x0000000000b09947 */ /* 0x000fea0003800000 */
[----:B------:R-:W2:Y:S01]  /*3920*/  S2UR UR10, SR_CTAID.Y ;  /* 0x00000000000a79c3 */ /* 0x000ea20000002600 */
[----:B------:R-:W1:Y:S01]  /*3930*/  LDCU UR7, c[0x0][0x3ac] ;  /* 0x00007580ff0777ac */ /* 0x000e620008000800 */
[----:B------:R-:W-:-:S06]  /*3940*/  VIADD R10, R14, UR6 ;  /* 0x000000060e0a7c36 */ /* 0x000fcc0008000000 */
[----:B------:R-:W3:Y:S01]  /*3950*/  LDC.64 R8, c[0x0][0x390] ;  /* 0x0000e400ff087b82 */ /* 0x000ee20000000a00 */
[----:B-1----:R-:W-:-:S04]  /*3960*/  IMAD R11, R3, UR7, RZ ;  /* 0x00000007030b7c24 */ /* 0x002fc8000f8e02ff */
[----:B--2---:R-:W-:-:S04]  /*3970*/  IMAD R11, R11, UR10, R22 ;  /* 0x0000000a0b0b7c24 */ /* 0x004fc8000f8e0216 */
[----:B------:R-:W-:-:S04]  /*3980*/  IMAD R33, R10, R3, R11 ;  /* 0x000000030a217224 */ /* 0x000fc800078e020b */
[----:B---3--:R-:W-:-:S05]  /*3990*/  IMAD.WIDE R32, R33, 0x4, R8 ;  /* 0x0000000421207825 */ /* 0x008fca00078e0208 */
[----:B------:R1:W2:Y:S01]  /*39a0*/  LDG.E.CONSTANT R34, desc[UR14][R32.64] ;  /* 0x0000000e20227981 */ /* 0x0002a2000c1e9900 */
[----:B------:R-:W-:-:S04]  /*39b0*/  IMAD.WIDE R28, R3, 0x4, R32 ;  /* 0x00000004031c7825 */ /* 0x000fc800078e0220 */
[C---:B------:R-:W-:Y:S02]  /*39c0*/  IMAD.WIDE R26, R3.reuse, 0x4, R28 ;  /* 0x00000004031a7825 */ /* 0x040fe400078e021c */
[----:B------:R3:W4:Y:S02]  /*39d0*/  LDG.E.CONSTANT R28, desc[UR14][R28.64] ;  /* 0x0000000e1c1c7981 */ /* 0x000724000c1e9900 */
[C---:B------:R-:W-:Y:S02]  /*39e0*/  IMAD.WIDE R12, R3.reuse, 0x4, R26 ;  /* 0x00000004030c7825 */ /* 0x040fe400078e021a */
[----:B------:R-:W4:Y:S02]  /*39f0*/  LDG.E.CONSTANT R26, desc[UR14][R26.64] ;  /* 0x0000000e1a1a7981 */ /* 0x000f24000c1e9900 */
[C---:B------:R-:W-:Y:S02]  /*3a00*/  IMAD.WIDE R10, R3.reuse, 0x4, R12 ;  /* 0x00000004030a7825 */ /* 0x040fe400078e020c */
[----:B------:R-:W4:Y:S02]  /*3a10*/  LDG.E.CONSTANT R12, desc[UR14][R12.64] ;  /* 0x0000000e0c0c7981 */ /* 0x000f24000c1e9900 */
[----:B------:R-:W-:-:S02]  /*3a20*/  IMAD.WIDE R8, R3, 0x4, R10 ;  /* 0x0000000403087825 */ /* 0x000fc400078e020a */
[----:B------:R0:W4:Y:S02]  /*3a30*/  LDG.E.CONSTANT R10, desc[UR14][R10.64] ;  /* 0x0000000e0a0a7981 */ /* 0x000124000c1e9900 */
[C---:B------:R-:W-:Y:S02]  /*3a40*/  IMAD.WIDE R30, R3.reuse, 0x4, R8 ;  /* 0x00000004031e7825 */ /* 0x040fe400078e0208 */
[----:B------:R0:W4:Y:S02]  /*3a50*/  LDG.E.CONSTANT R8, desc[UR14][R8.64] ;  /* 0x0000000e08087981 */ /* 0x000124000c1e9900 */
[----:B-1----:R-:W-:Y:S02]  /*3a60*/  IMAD.WIDE R32, R3, 0x4, R30 ;  /* 0x0000000403207825 */ /* 0x002fe400078e021e */
[----:B------:R-:W4:Y:S04]  /*3a70*/  LDG.E.CONSTANT R30, desc[UR14][R30.64] ;  /* 0x0000000e1e1e7981 */ /* 0x000f28000c1e9900 */
[----:B------:R-:W4:Y:S01]  /*3a80*/  LDG.E.CONSTANT R32, desc[UR14][R32.64] ;  /* 0x0000000e20207981 */ /* 0x000f22000c1e9900 */
[----:B------:R-:W1:Y:S01]  /*3a90*/  S2UR UR10, SR_CgaCtaId ;  /* 0x00000000000a79c3 */ /* 0x000e620000008800 */
[----:B------:R-:W-:-:S02]  /*3aa0*/  UMOV UR7, 0x400 ;  /* 0x0000040000077882 */ /* 0x000fc40000000000 */
[----:B-1----:R-:W-:-:S06]  /*3ab0*/  ULEA UR7, UR10, UR7, 0x18 ;  /* 0x000000070a077291 */ /* 0x002fcc000f8ec0ff */
[----:B---3--:R-:W-:-:S05]  /*3ac0*/  LEA R29, R14, UR7, 0x2 ;  /* 0x000000070e1d7c11 */ /* 0x008fca000f8e10ff */
[----:B------:R-:W2:Y:S04]  /*3ad0*/  LDS R36, [R29] ;  /* 0x000000001d247984 */ /* 0x000ea80000000800 */
[----:B------:R-:W4:Y:S04]  /*3ae0*/  LDS R37, [R29+0x4] ;  /* 0x000004001d257984 */ /* 0x000f280000000800 */
[----:B0-----:R-:W0:Y:S04]  /*3af0*/  LDS R11, [R29+0x8] ;  /* 0x000008001d0b7984 */ /* 0x001e280000000800 */
[----:B------:R-:W1:Y:S04]  /*3b00*/  LDS R9, [R29+0xc] ;  /* 0x00000c001d097984 */ /* 0x000e680000000800 */
[----:B------:R-:W-:Y:S04]  /*3b10*/  LDS R13, [R29+0x18] ;  /* 0x000018001d0d7984 */ /* 0x000fe80000000800 */
[----:B------:R-:W-:Y:S01]  /*3b20*/  LDS R27, [R29+0x1c] ;  /* 0x00001c001d1b7984 */ /* 0x000fe20000000800 */
[----:B------:R-:W-:-:S02]  /*3b30*/  VIADD R14, R14, 0x8 ;  /* 0x000000080e0e7836 */ /* 0x000fc40000000000 */
[----:B--2---:R-:W-:Y:S02]  /*3b40*/  FFMA R35, R36, R34, R15 ;  /* 0x0000002224237223 */ /* 0x004fe4000000000f */
[----:B------:R-:W2:Y:S04]  /*3b50*/  LDS R34, [R29+0x10] ;  /* 0x000010001d227984 */ /* 0x000ea80000000800 */
[----:B------:R-:W3:Y:S01]  /*3b60*/  LDS R15, [R29+0x14] ;  /* 0x000014001d0f7984 */ /* 0x000ee20000000800 */
[----:B----4-:R-:W-:-:S04]  /*3b70*/  FFMA R28, R37, R28, R35 ;  /* 0x0000001c251c7223 */ /* 0x010fc80000000023 */
[----:B0-----:R-:W-:-:S04]  /*3b80*/  FFMA R26, R11, R26, R28 ;  /* 0x0000001a0b1a7223 */ /* 0x001fc8000000001c */
[----:B-1----:R-:W-:-:S04]  /*3b90*/  FFMA R9, R9, R12, R26 ;  /* 0x0000000c09097223 */ /* 0x002fc8000000001a */
[----:B--2---:R-:W-:-:S04]  /*3ba0*/  FFMA R10, R34, R10, R9 ;  /* 0x0000000a220a7223 */ /* 0x004fc80000000009 */
[----:B---3--:R-:W-:-:S04]  /*3bb0*/  FFMA R8, R15, R8, R10 ;  /* 0x000000080f087223 */ /* 0x008fc8000000000a */
[----:B------:R-:W-:-:S04]  /*3bc0*/  FFMA R8, R13, R30, R8 ;  /* 0x0000001e0d087223 */ /* 0x000fc80000000008 */
[----:B------:R-:W-:-:S07]  /*3bd0*/  FFMA R15, R27, R32, R8 ;  /* 0x000000201b0f7223 */ /* 0x000fce0000000008 */
.L_x_202:
[----:B------:R-:W-:Y:S05]  /*3be0*/  BRA.U !UP0, `(.L_x_199) ;  /* 0x0000000108ec7547 */ /* 0x000fea000b800000 */
[----:B------:R-:W-:Y:S01]  /*3bf0*/  UIADD3 UR7, UPT, UPT, UR12, -0x1, URZ ;  /* 0xffffffff0c077890 */ /* 0x000fe2000fffe0ff */
[----:B------:R-:W-:-:S03]  /*3c00*/  ISETP.NE.AND P1, PT, R23, RZ, PT ;  /* 0x000000ff1700720c */ /* 0x000fc60003f25270 */
[----:B------:R-:W-:-:S09]  /*3c10*/  UISETP.GE.U32.AND UP0, UPT, UR7, 0x3, UPT ;  /* 0x000000030700788c */ /* 0x000fd2000bf06070 */
[----:B------:R-:W-:Y:S05]  /*3c20*/  BRA.U !UP0, `(.L_x_203) ;  /* 0x0000000108707547 */ /* 0x000fea000b800000 */
[----:B------:R-:W2:Y:S01]  /*3c30*/  S2UR UR10, SR_CTAID.Y ;  /* 0x00000000000a79c3 */ /* 0x000ea20000002600 */
[----:B------:R-:W3:Y:S01]  /*3c40*/  LDCU UR7, c[0x0][0x3ac] ;  /* 0x00007580ff0777ac */ /* 0x000ee20008000800 */
[----:B------:R-:W-:-:S06]  /*3c50*/  IADD3 R8, PT, PT, R14, UR6, RZ ;  /* 0x000000060e087c10 */ /* 0x000fcc000fffe0ff */
[----:B------:R-:W4:Y:S01]  /*3c60*/  LDC.64 R26, c[0x0][0x390] ;  /* 0x0000e400ff1a7b82 */ /* 0x000f220000000a00 */
[----:B---3--:R-:W-:-:S04]  /*3c70*/  IMAD R9, R3, UR7, RZ ;  /* 0x0000000703097c24 */ /* 0x008fc8000f8e02ff */
[----:B--2---:R-:W-:-:S04]  /*3c80*/  IMAD R9, R9, UR10, R22 ;  /* 0x0000000a09097c24 */ /* 0x004fc8000f8e0216 */
[----:B------:R-:W-:-:S04]  /*3c90*/  IMAD R9, R8, R3, R9 ;  /* 0x0000000308097224 */ /* 0x000fc800078e0209 */
[----:B----4-:R-:W-:-:S04]  /*3ca0*/  IMAD.WIDE R26, R9, 0x4, R26 ;  /* 0x00000004091a7825 */ /* 0x010fc800078e021a */
[C---:B------:R-:W-:Y:S02]  /*3cb0*/  IMAD.WIDE R12, R3.reuse, 0x4, R26 ;  /* 0x00000004030c7825 */ /* 0x040fe400078e021a */
[----:B------:R2:W3:Y:S02]  /*3cc0*/  LDG.E.CONSTANT R26, desc[UR14][R26.64] ;  /* 0x0000000e1a1a7981 */ /* 0x0004e4000c1e9900 */
[C---:B-1----:R-:W-:Y:S02]  /*3cd0*/  IMAD.WIDE R10, R3.reuse, 0x4, R12 ;  /* 0x00000004030a7825 */ /* 0x042fe400078e020c */
[----:B------:R1:W4:Y:S02]  /*3ce0*/  LDG.E.CONSTANT R12, desc[UR14][R12.64] ;  /* 0x0000000e0c0c7981 */ /* 0x000324000c1e9900 */
[----:B------:R-:W-:Y:S02]  /*3cf0*/  IMAD.WIDE R8, R3, 0x4, R10 ;  /* 0x0000000403087825 */ /* 0x000fe400078e020a */
[----:B------:R-:W4:Y:S04]  /*3d00*/  LDG.E.CONSTANT R10, desc[UR14][R10.64] ;  /* 0x0000000e0a0a7981 */ /* 0x000f28000c1e9900 */
[----:B------:R-:W4:Y:S01]  /*3d10*/  LDG.E.CONSTANT R8, desc[UR14][R8.64] ;  /* 0x0000000e08087981 */ /* 0x000f22000c1e9900 */
[----:B------:R-:W0:Y:S01]  /*3d20*/  S2UR UR10, SR_CgaCtaId ;  /* 0x00000000000a79c3 */ /* 0x000e220000008800 */
[----:B------:R-:W-:-:S02]  /*3d30*/  UMOV UR7, 0x400 ;  /* 0x0000040000077882 */ /* 0x000fc40000000000 */
[----:B0-----:R-:W-:-:S06]  /*3d40*/  ULEA UR7, UR10, UR7, 0x18 ;  /* 0x000000070a077291 */ /* 0x001fcc000f8ec0ff */
[C---:B------:R-:W-:Y:S01]  /*3d50*/  LEA R28, R14.reuse, UR7, 0x2 ;  /* 0x000000070e1c7c11 */ /* 0x040fe2000f8e10ff */
[----:B------:R-:W-:-:S04]  /*3d60*/  VIADD R14, R14, 0x4 ;  /* 0x000000040e0e7836 */ /* 0x000fc80000000000 */
[----:B------:R-:W3:Y:S04]  /*3d70*/  LDS R30, [R28] ;  /* 0x000000001c1e7984 */ /* 0x000ee80000000800 */
[----:B--2---:R-:W4:Y:S04]  /*3d80*/  LDS R27, [R28+0x4] ;  /* 0x000004001c1b7984 */ /* 0x004f280000000800 */
[----:B------:R-:W0:Y:S04]  /*3d90*/  LDS R29, [R28+0x8] ;  /* 0x000008001c1d7984 */ /* 0x000e280000000800 */
[----:B-1----:R-:W1:Y:S01]  /*3da0*/  LDS R13, [R28+0xc] ;  /* 0x00000c001c0d7984 */ /* 0x002e620000000800 */
[----:B---3--:R-:W-:-:S04]  /*3db0*/  FFMA R26, R30, R26, R15 ;  /* 0x0000001a1e1a7223 */ /* 0x008fc8000000000f */
[----:B----4-:R-:W-:-:S04]  /*3dc0*/  FFMA R12, R27, R12, R26 ;  /* 0x0000000c1b0c7223 */ /* 0x010fc8000000001a */
[----:B0-----:R-:W-:-:S04]  /*3dd0*/  FFMA R10, R29, R10, R12 ;  /* 0x0000000a1d0a7223 */ /* 0x001fc8000000000c */
[----:B-1----:R-:W-:-:S07]  /*3de0*/  FFMA R15, R13, R8, R10 ;  /* 0x000000080d0f7223 */ /* 0x002fce000000000a */
.L_x_203:
        /* <DEDUP_REMOVED lines=27> */
.L_x_199:
[----:B--2---:R-:W-:Y:S02]  /*3fa0*/  IMAD R9, R3, UR8, R22 ;  /* 0x0000000803097c24 */ /* 0x004fe4000f8e0216 */
[----:B-----5:R-:W-:Y:S01]  /*3fb0*/  FFMA R25, R20, R25, R15 ;  /* 0x0000001914197223 */ /* 0x020fe2000000000f */
[----:B------:R-:W-:Y:S01]  /*3fc0*/  IADD3 R22, PT, PT, R22, UR17, RZ ;  /* 0x0000001116167c10 */ /* 0x000fe2000fffe0ff */
[----:B0-----:R-:W-:-:S03]  /*3fd0*/  IMAD.WIDE R18, R9, 0x4, R18 ;  /* 0x0000000409127825 */ /* 0x001fc600078e0212 */
[----:B------:R-:W-:Y:S02]  /*3fe0*/  ISETP.GE.AND P1, PT, R22, R3, PT ;  /* 0x000000031600720c */ /* 0x000fe40003f26270 */
[----:B------:R2:W-:Y:S11]  /*3ff0*/  STG.E desc[UR14][R18.64], R25 ;  /* 0x0000001912007986 */ /* 0x0005f6000c10190e */
[----:B------:R-:W-:Y:S05]  /*4000*/  @!P1 BRA `(.L_x_204) ;  /* 0xfffffff000d89947 */ /* 0x000fea000383ffff */
.L_x_197:
[----:B------:R-:W-:Y:S05]  /*4010*/  BSYNC.RECONVERGENT B0 ;  /* 0x0000000000007941 */ /* 0x000fea0003800200 */
.L_x_196:
[----:B------:R-:W3:Y:S01]  /*4020*/  LDCU UR6, c[0x0][0x3ac] ;  /* 0x00007580ff0677ac */ /* 0x000ee20008000800 */
[----:B------:R-:W-:Y:S01]  /*4030*/  UIADD3 UR5, UPT, UPT, UR5, 0x1, URZ ;  /* 0x0000000105057890 */ /* 0x000fe2000fffe0ff */
[----:B------:R-:W-:Y:S01]  /*4040*/  UMOV UR10, UR11 ;  /* 0x0000000b000a7c82 */ /* 0x000fe20008000000 */
[----:B---3--:R-:W-:-:S03]  /*4050*/  UISETP.GE.AND UP0, UPT, UR9, UR6, UPT ;  /* 0x000000060900728c */ /* 0x008fc6000bf06270 */
[----:B------:R-:W-:Y:S01]  /*4060*/  UMOV UR6, UR9 ;  /* 0x0000000900067c82 */ /* 0x000fe20008000000 */
[----:B------:R-:W-:Y:S06]  /*4070*/  BAR.SYNC.DEFER_BLOCKING 0x0 ;  /* 0x0000000000007b1d */ /* 0x000fec0000010000 */
[----:B------:R-:W-:Y:S05]  /*4080*/  BRA.U !UP0, `(.L_x_205) ;  /* 0xffffffc5089c7547 */ /* 0x000fea000b83ffff */
.L_x_156:
[----:B------:R-:W-:-:S13]  /*4090*/  ISETP.GE.AND P0, PT, R0, R3, PT ;  /* 0x000000030000720c */ /* 0x000fda0003f06270 */
[----:B------:R-:W-:Y:S05]  /*40a0*/  @P0 EXIT ;  /* 0x000000000000094d */ /* 0x000fea0003800000 */
[----:B------:R-:W3:Y:S01]  /*40b0*/  LDC.64 R4, c[0x0][0x398] ;  /* 0x0000e600ff047b82 */ /* 0x000ee20000000a00 */
[----:B------:R-:W4:Y:S01]  /*40c0*/  LDCU UR5, c[0x0][0x360] ;  /* 0x00006c00ff0577ac */ /* 0x000f220008000800 */
[----:B------:R-:W0:Y:S02]  /*40d0*/  LDCU UR6, c[0x0][0x3b0] ;  /* 0x00007600ff0677ac */ /* 0x000e240008000800 */
.L_x_208:
[----:B0-----:R-:W-:-:S04]  /*40e0*/  IMAD.U32 R7, RZ, RZ, UR6 ;  /* 0x00000006ff077e24 */ /* 0x001fc8000f8e00ff */
[----:B------:R-:W-:-:S04]  /*40f0*/  IMAD R7, R7, UR8, R0 ;  /* 0x0000000807077c24 */ /* 0x000fc8000f8e0200 */
[----:B---3--:R-:W-:-:S05]  /*4100*/  IMAD.WIDE R6, R7, 0x4, R4 ;  /* 0x0000000407067825 */ /* 0x008fca00078e0204 */
[----:B------:R-:W3:Y:S01]  /*4110*/  LDG.E R2, desc[UR14][R6.64] ;  /* 0x0000000e06027981 */ /* 0x000ee2000c1e1900 */
[----:B------:R-:W0:Y:S01]  /*4120*/  MUFU.RCP R3, UR4 ;  /* 0x0000000400037d08 */ /* 0x000e220008001000 */
[----:B------:R-:W-:Y:S01]  /*4130*/  IMAD.U32 R8, RZ, RZ, UR4 ;  /* 0x00000004ff087e24 */ /* 0x000fe2000f8e00ff */
[----:B------:R-:W-:Y:S03]  /*4140*/  BSSY.RECONVERGENT B0, `(.L_x_206) ;  /* 0x000000c000007945 */ /* 0x000fe60003800200 */
[----:B0-----:R-:W-:-:S04]  /*4150*/  FFMA R8, R3, -R8, 1 ;  /* 0x3f80000003087423 */ /* 0x001fc80000000808 */
[----:B------:R-:W-:Y:S01]  /*4160*/  FFMA R3, R3, R8, R3 ;  /* 0x0000000803037223 */ /* 0x000fe20000000003 */
[----:B---3--:R-:W0:Y:S03]  /*4170*/  FCHK P0, R2, UR4 ;  /* 0x0000000402007d02 */ /* 0x008e260008000000 */
[----:B------:R-:W-:-:S04]  /*4180*/  FFMA R8, R2, R3, RZ ;  /* 0x0000000302087223 */ /* 0x000fc800000000ff */
[----:B------:R-:W-:-:S04]  /*4190*/  FFMA R9, R8, -UR4, R2 ;  /* 0x8000000408097c23 */ /* 0x000fc80008000002 */
[----:B------:R-:W-:Y:S01]  /*41a0*/  FFMA R3, R3, R9, R8 ;  /* 0x0000000903037223 */ /* 0x000fe20000000008 */
[----:B0-----:R-:W-:Y:S06]  /*41b0*/  @!P0 BRA `(.L_x_207) ;  /* 0x0000000000108947 */ /* 0x001fec0003800000 */
[----:B------:R-:W-:Y:S02]  /*41c0*/  MOV R3, UR4 ;  /* 0x0000000400037c02 */ /* 0x000fe40008000f00 */
[----:B------:R-:W-:-:S07]  /*41d0*/  MOV R10, 0x41f0 ;  /* 0x000041f0000a7802 */ /* 0x000fce0000000f00 */
[----:B-12-4-:R-:W-:Y:S05]  /*41e0*/  CALL.REL.NOINC `($__internal_4_$__cuda_sm3x_div_rn_noftz_f32_slowpath) ;  /* 0x0000000800107944 */ /* 0x016fea0003c00000 */
[----:B------:R-:W-:-:S07]  /*41f0*/  IMAD.MOV.U32 R3, RZ, RZ, R2 ;  /* 0x000000ffff037224 */ /* 0x000fce00078e0002 */
.L_x_207:
[----:B----4-:R-:W-:Y:S05]  /*4200*/  BSYNC.RECONVERGENT B0 ;  /* 0x0000000000007941 */ /* 0x010fea0003800200 */
.L_x_206:
[----:B------:R0:W-:Y:S01]  /*4210*/  STG.E desc[UR14][R6.64], R3 ;  /* 0x0000000306007986 */ /* 0x0001e2000c10190e */
[----:B------:R-:W-:-:S05]  /*4220*/  VIADD R0, R0, UR5 ;  /* 0x0000000500007c36 */ /* 0x000fca0008000000 */
[----:B------:R-:W-:-:S13]  /*4230*/  ISETP.GE.AND P0, PT, R0, UR6, PT ;  /* 0x0000000600007c0c */ /* 0x000fda000bf06270 */
[----:B0-----:R-:W-:Y:S05]  /*4240*/  @!P0 BRA `(.L_x_208) ;  /* 0xfffffffc00a48947 */ /* 0x001fea000383ffff */
[----:B------:R-:W-:Y:S05]  /*4250*/  EXIT ;  /* 0x000000000000794d */ /* 0x000fea0003800000 */
.L_x_190:
[----:B-1----:R-:W-:Y:S01]  /*4260*/  MOV R18, R9 ;  /* 0x0000000900127202 */ /* 0x002fe20000000f00 */
[----:B------:R-:W-:Y:S01]  /*4270*/  IMAD.MOV.U32 R19, RZ, RZ, 0x10 ;  /* 0x00000010ff137424 */ /* 0x000fe200078e00ff */
[----:B------:R-:W-:Y:S01]  /*4280*/  MOV R15, 0xffffffff ;  /* 0xffffffff000f7802 */ /* 0x000fe20000000f00 */
[----:B------:R-:W-:-:S07]  /*4290*/  IMAD.MOV.U32 R22, RZ, RZ, 0x1f ;  /* 0x0000001fff167424 */ /* 0x000fce00078e00ff */
[----:B0-----:R-:W-:Y:S05]  /*42a0*/  WARPSYNC.COLLECTIVE R15, `(.L_x_209) ;  /* 0x000000000f087348 */ /* 0x001fea0003c00000 */
[----:B------:R1:W2:Y:S02]  /*42b0*/  SHFL.BFLY P1, R14, R18, R19, R22 ;  /* 0x0c000013120e7389 */ /* 0x0002a40000020016 */
[----:B012---:R-:W-:Y:S05]  /*42c0*/  ENDCOLLECTIVE ;  /* 0x000000000000791b */ /* 0x007fea0003800000 */
.L_x_209:
[----:B------:R-:W-:Y:S02]  /*42d0*/  HFMA2 R19, -RZ, RZ, 0, 4.76837158203125e-07 ;  /* 0x00000008ff137431 */ /* 0x000fe400000001ff */
[----:B------:R-:W-:-:S05]  /*42e0*/  IMAD.MOV.U32 R10, RZ, RZ, R14 ;  /* 0x000000ffff0a7224 */ /* 0x000fca00078e000e */
[----:B------:R-:W-:-:S05]  /*42f0*/  FMNMX R10, R10, R9, !PT ;  /* 0x000000090a0a7209 */ /* 0x000fca0007800000 */
[----:B------:R-:W-:-:S07]  /*4300*/  IMAD.MOV.U32 R18, RZ, RZ, R10 ;  /* 0x000000ffff127224 */ /* 0x000fce00078e000a */
[----:B------:R-:W-:Y:S05]  /*4310*/  WARPSYNC.COLLECTIVE R15, `(.L_x_210) ;  /* 0x000000000f087348 */ /* 0x000fea0003c00000 */
[----:B------:R0:W1:Y:S02]  /*4320*/  SHFL.BFLY P1, R14, R18, R19, R22 ;  /* 0x0c000013120e7389 */ /* 0x0000640000020016 */
[----:B01----:R-:W-:Y:S05]  /*4330*/  ENDCOLLECTIVE ;  /* 0x000000000000791b */ /* 0x003fea0003800000 */
.L_x_210:
[----:B------:R-:W-:Y:S01]  /*4340*/  MOV R19, 0x4 ;  /* 0x0000000400137802 */ /* 0x000fe20000000f00 */
[----:B------:R-:W-:-:S05]  /*4350*/  IMAD.MOV.U32 R11, RZ, RZ, R14 ;  /* 0x000000ffff0b7224 */ /* 0x000fca00078e000e */
[----:B------:R-:W-:-:S05]  /*4360*/  FMNMX R11, R10, R11, !PT ;  /* 0x0000000b0a0b7209 */ /* 0x000fca0007800000 */
[----:B------:R-:W-:-:S07]  /*4370*/  IMAD.MOV.U32 R18, RZ, RZ, R11 ;  /* 0x000000ffff127224 */ /* 0x000fce00078e000b */
[----:B------:R-:W-:Y:S05]  /*4380*/  WARPSYNC.COLLECTIVE R15, `(.L_x_211) ;  /* 0x000000000f087348 */ /* 0x000fea0003c00000 */
[----:B------:R0:W1:Y:S02]  /*4390*/  SHFL.BFLY P1, R14, R18, R19, R22 ;  /* 0x0c000013120e7389 */ /* 0x0000640000020016 */
[----:B01----:R-:W-:Y:S05]  /*43a0*/  ENDCOLLECTIVE ;  /* 0x000000000000791b */ /* 0x003fea0003800000 */
.L_x_211:
[----:B------:R-:W-:Y:S02]  /*43b0*/  HFMA2 R19, -RZ, RZ, 0, 1.1920928955078125e-07 ;  /* 0x00000002ff137431 */ /* 0x000fe400000001ff */
[----:B------:R-:W-:-:S05]  /*43c0*/  IMAD.MOV.U32 R12, RZ, RZ, R14 ;  /* 0x000000ffff0c7224 */ /* 0x000fca00078e000e */
[----:B------:R-:W-:-:S05]  /*43d0*/  FMNMX R12, R11, R12, !PT ;  /* 0x0000000c0b0c7209 */ /* 0x000fca0007800000 */
[----:B------:R-:W-:-:S07]  /*43e0*/  IMAD.MOV.U32 R18, RZ, RZ, R12 ;  /* 0x000000ffff127224 */ /* 0x000fce00078e000c */
[----:B------:R-:W-:Y:S05]  /*43f0*/  WARPSYNC.COLLECTIVE R15, `(.L_x_212) ;  /* 0x000000000f087348 */ /* 0x000fea0003c00000 */
[----:B------:R0:W1:Y:S02]  /*4400*/  SHFL.BFLY P1, R14, R18, R19, R22 ;  /* 0x0c000013120e7389 */ /* 0x0000640000020016 */
[----:B01----:R-:W-:Y:S05]  /*4410*/  ENDCOLLECTIVE ;  /* 0x000000000000791b */ /* 0x003fea0003800000 */
.L_x_212:
[----:B------:R-:W-:Y:S01]  /*4420*/  MOV R19, 0x1 ;  /* 0x0000000100137802 */ /* 0x000fe20000000f00 */
[----:B------:R-:W-:-:S05]  /*4430*/  IMAD.MOV.U32 R13, RZ, RZ, R14 ;  /* 0x000000ffff0d7224 */ /* 0x000fca00078e000e */
[----:B------:R-:W-:-:S05]  /*4440*/  FMNMX R13, R12, R13, !PT ;  /* 0x0000000d0c0d7209 */ /* 0x000fca0007800000 */
[----:B------:R-:W-:-:S07]  /*4450*/  IMAD.MOV.U32 R18, RZ, RZ, R13 ;  /* 0x000000ffff127224 */ /* 0x000fce00078e000d */
[----:B------:R-:W-:Y:S05]  /*4460*/  WARPSYNC.COLLECTIVE R15, `(.L_x_213) ;  /* 0x000000000f087348 */ /* 0x000fea0003c00000 */
[----:B------:R0:W1:Y:S02]  /*4470*/  SHFL.BFLY P1, R14, R18, R19, R22 ;  /* 0x0c000013120e7389 */ /* 0x0000640000020016 */
[----:B01----:R-:W-:Y:S05]  /*4480*/  ENDCOLLECTIVE ;  /* 0x000000000000791b */ /* 0x003fea0003800000 */
.L_x_213:
[----:B------:R-:W-:Y:S05]  /*4490*/  BRA `(.L_x_214) ;  /* 0xffffffe800347947 */ /* 0x000fea000383ffff */
.L_x_195:
[----:B------:R-:W-:Y:S02]  /*44a0*/  HFMA2 R22, -RZ, RZ, 0, 1.847743988037109375e-06 ;  /* 0x0000001fff167431 */ /* 0x000fe400000001ff */
[----:B-1----:R-:W-:Y:S02]  /*44b0*/  IMAD.MOV.U32 R18, RZ, RZ, R8 ;  /* 0x000000ffff127224 */ /* 0x002fe400078e0008 */
[----:B------:R-:W-:Y:S02]  /*44c0*/  IMAD.MOV.U32 R19, RZ, RZ, 0x10 ;  /* 0x00000010ff137424 */ /* 0x000fe400078e00ff */
[----:B------:R-:W-:-:S07]  /*44d0*/  IMAD.MOV.U32 R15, RZ, RZ, -0x1 ;  /* 0xffffffffff0f7424 */ /* 0x000fce00078e00ff */
[----:B0-----:R-:W-:Y:S05]  /*44e0*/  WARPSYNC.COLLECTIVE R15, `(.L_x_215) ;  /* 0x000000000f087348 */ /* 0x001fea0003c00000 */
[----:B------:R1:W2:Y:S02]  /*44f0*/  SHFL.BFLY P1, R14, R18, R19, R22 ;  /* 0x0c000013120e7389 */ /* 0x0002a40000020016 */
[----:B012---:R-:W-:Y:S05]  /*4500*/  ENDCOLLECTIVE ;  /* 0x000000000000791b */ /* 0x007fea0003800000 */
.L_x_215:
[----:B------:R-:W-:Y:S02]  /*4510*/  IMAD.MOV.U32 R19, RZ, RZ, 0x8 ;  /* 0x00000008ff137424 */ /* 0x000fe400078e00ff */
[----:B------:R-:W-:-:S04]  /*4520*/  IMAD.MOV.U32 R3, RZ, RZ, R14 ;  /* 0x000000ffff037224 */ /* 0x000fc800078e000e */
[----:B------:R-:W-:-:S05]  /*4530*/  FADD R3, R3, R8 ;  /* 0x0000000803037221 */ /* 0x000fca0000000000 */
[----:B------:R-:W-:-:S07]  /*4540*/  MOV R18, R3 ;  /* 0x0000000300127202 */ /* 0x000fce0000000f00 */
[----:B------:R-:W-:Y:S05]  /*4550*/  WARPSYNC.COLLECTIVE R15, `(.L_x_216) ;  /* 0x000000000f087348 */ /* 0x000fea0003c00000 */
[----:B------:R0:W1:Y:S02]  /*4560*/  SHFL.BFLY P1, R14, R18, R19, R22 ;  /* 0x0c000013120e7389 */ /* 0x0000640000020016 */
[----:B01----:R-:W-:Y:S05]  /*4570*/  ENDCOLLECTIVE ;  /* 0x000000000000791b */ /* 0x003fea0003800000 */
.L_x_216:
[----:B------:R-:W-:Y:S02]  /*4580*/  IMAD.MOV.U32 R19, RZ, RZ, 0x4 ;  /* 0x00000004ff137424 */ /* 0x000fe400078e00ff */
[----:B------:R-:W-:-:S04]  /*4590*/  IMAD.MOV.U32 R10, RZ, RZ, R14 ;  /* 0x000000ffff0a7224 */ /* 0x000fc800078e000e */
[----:B------:R-:W-:-:S05]  /*45a0*/  FADD R10, R3, R10 ;  /* 0x0000000a030a7221 */ /* 0x000fca0000000000 */
[----:B------:R-:W-:-:S07]  /*45b0*/  MOV R18, R10 ;  /* 0x0000000a00127202 */ /* 0x000fce0000000f00 */
[----:B------:R-:W-:Y:S05]  /*45c0*/  WARPSYNC.COLLECTIVE R15, `(.L_x_217) ;  /* 0x000000000f087348 */ /* 0x000fea0003c00000 */
[----:B------:R0:W1:Y:S02]  /*45d0*/  SHFL.BFLY P1, R14, R18, R19, R22 ;  /* 0x0c000013120e7389 */ /* 0x0000640000020016 */
[----:B01----:R-:W-:Y:S05]  /*45e0*/  ENDCOLLECTIVE ;  /* 0x000000000000791b */ /* 0x003fea0003800000 */
.L_x_217:
[----:B------:R-:W-:Y:S02]  /*45f0*/  IMAD.MOV.U32 R19, RZ, RZ, 0x2 ;  /* 0x00000002ff137424 */ /* 0x000fe400078e00ff */
[----:B------:R-:W-:-:S04]  /*4600*/  IMAD.MOV.U32 R9, RZ, RZ, R14 ;  /* 0x000000ffff097224 */ /* 0x000fc800078e000e */
[----:B------:R-:W-:-:S05]  /*4610*/  FADD R9, R10, R9 ;  /* 0x000000090a097221 */ /* 0x000fca0000000000 */
[----:B------:R-:W-:-:S07]  /*4620*/  MOV R18, R9 ;  /* 0x0000000900127202 */ /* 0x000fce0000000f00 */
[----:B------:R-:W-:Y:S05]  /*4630*/  WARPSYNC.COLLECTIVE R15, `(.L_x_218) ;  /* 0x000000000f087348 */ /* 0x000fea0003c00000 */
[----:B------:R0:W1:Y:S02]  /*4640*/  SHFL.BFLY P1, R14, R18, R19, R22 ;  /* 0x0c000013120e7389 */ /* 0x0000640000020016 */
[----:B01----:R-:W-:Y:S05]  /*4650*/  ENDCOLLECTIVE ;  /* 0x000000000000791b */ /* 0x003fea0003800000 */
.L_x_218:
[----:B------:R-:W-:Y:S02]  /*4660*/  IMAD.MOV.U32 R19, RZ, RZ, 0x1 ;  /* 0x00000001ff137424 */ /* 0x000fe400078e00ff */
[----:B------:R-:W-:-:S04]  /*4670*/  IMAD.MOV.U32 R12, RZ, RZ, R14 ;  /* 0x000000ffff0c7224 */ /* 0x000fc800078e000e */
[----:B------:R-:W-:-:S05]  /*4680*/  FADD R12, R9, R12 ;  /* 0x0000000c090c7221 */ /* 0x000fca0000000000 */
[----:B------:R-:W-:-:S07]  /*4690*/  MOV R18, R12 ;  /* 0x0000000c00127202 */ /* 0x000fce0000000f00 */
[----:B------:R-:W-:Y:S05]  /*46a0*/  WARPSYNC.COLLECTIVE R15, `(.L_x_219) ;  /* 0x000000000f087348 */ /* 0x000fea0003c00000 */
[----:B------:R0:W1:Y:S02]  /*46b0*/  SHFL.BFLY P1, R14, R18, R19, R22 ;  /* 0x0c000013120e7389 */ /* 0x0000640000020016 */
[----:B01----:R-:W-:Y:S05]  /*46c0*/  ENDCOLLECTIVE ;  /* 0x000000000000791b */ /* 0x003fea0003800000 */
.L_x_219:
[----:B------:R-:W-:Y:S01]  /*46d0*/  IMAD.MOV.U32 R11, RZ, RZ, R14 ;  /* 0x000000ffff0b7224 */ /* 0x000fe200078e000e */
[----:B------:R-:W-:Y:S06]  /*46e0*/  BRA `(.L_x_220) ;  /* 0xffffffe800c87947 */ /* 0x000fec000383ffff */
        .weak           $__internal_3_$__cuda_sm20_rcp_rn_f32_slowpath
        .type           $__internal_3_$__cuda_sm20_rcp_rn_f32_slowpath,@function
        .size           $__internal_3_$__cuda_sm20_rcp_rn_f32_slowpath,($__internal_4_$__cuda_sm3x_div_rn_noftz_f32_slowpath - $__internal_3_$__cuda_sm20_rcp_rn_f32_slowpath)
$__internal_3_$__cuda_sm20_rcp_rn_f32_slowpath:
[----:B------:R-:W-:Y:S01]  /*46f0*/  SHF.L.U32 R2, R3, 0x1, RZ ;  /* 0x0000000103027819 */ /* 0x000fe200000006ff */
[----:B------:R-:W-:Y:S03]  /*4700*/  BSSY.RECONVERGENT B2, `(.L_x_221) ;  /* 0x0000030000027945 */ /* 0x000fe60003800200 */
[----:B------:R-:W-:-:S04]  /*4710*/  SHF.R.U32.HI R13, RZ, 0x18, R2 ;  /* 0x00000018ff0d7819 */ /* 0x000fc80000011602 */
[----:B------:R-:W-:-:S13]  /*4720*/  ISETP.NE.U32.AND P0, PT, R13, RZ, PT ;  /* 0x000000ff0d00720c */ /* 0x000fda0003f05070 */
[----:B------:R-:W-:Y:S05]  /*4730*/  @P0 BRA `(.L_x_222) ;  /* 0x0000000000280947 */ /* 0x000fea0003800000 */
[----:B------:R-:W-:-:S05]  /*4740*/  IMAD.SHL.U32 R2, R3, 0x2, RZ ;  /* 0x0000000203027824 */ /* 0x000fca00078e00ff */
        /* <DEDUP_REMOVED lines=9> */
.L_x_222:
[----:B------:R-:W-:-:S05]  /*47e0*/  VIADD R15, R13, 0xffffff03 ;  /* 0xffffff030d0f7836 */ /* 0x000fca0000000000 */
        /* <DEDUP_REMOVED lines=15> */
[----:B------:R-:W-:-:S03]  /*48e0*/  LOP3.LUT R14, R14, R9, RZ, 0xc0, !PT ;  /* 0x000000090e0e7212 */ /* 0x000fc600078ec0ff */
[----:B------:R-:W-:Y:S01]  /*48f0*/  IMAD.MOV R2, RZ, RZ, -R11 ;  /* 0x000000ffff027224 */ /* 0x000fe200078e0a0b */
[----:B------:R-:W-:-:S04]  /*4900*/  SHF.R.U32.HI R14, RZ, R15, R14 ;  /* 0x0000000fff0e7219 */ /* 0x000fc8000001160e */
[----:B------:R-:W-:Y:S02]  /*4910*/  LOP3.LUT P1, RZ, R2, R15, R9, 0xf8, !PT ;  /* 0x0000000f02ff7212 */ /* 0x000fe4000782f809 */
[C---:B------:R-:W-:Y:S02]  /*4920*/  LOP3.LUT P0, RZ, R14.reuse, 0x1, RZ, 0xc0, !PT ;  /* 0x000000010eff7812 */ /* 0x040fe4000780c0ff */
[----:B------:R-:W-:-:S04]  /*4930*/  LOP3.LUT P2, RZ, R14, 0x2, RZ, 0xc0, !PT ;  /* 0x000000020eff7812 */ /* 0x000fc8000784c0ff */
[----:B------:R-:W-:Y:S02]  /*4940*/  PLOP3.LUT P0, PT, P0, P1, P2, 0xe0, 0x0 ;  /* 0x000000000000781c */ /* 0x000fe40000703c20 */
[----:B------:R-:W-:Y:S02]  /*4950*/  LOP3.LUT P1, RZ, R3, 0x7fffff, RZ, 0xc0, !PT ;  /* 0x007fffff03ff7812 */ /* 0x000fe4000782c0ff */
[----:B------:R-:W-:-:S05]  /*4960*/  SEL R2, RZ, 0x1, !P0 ;  /* 0x00000001ff027807 */ /* 0x000fca0004000000 */
[----:B------:R-:W-:-:S05]  /*4970*/  IMAD.MOV R2, RZ, RZ, -R2 ;  /* 0x000000ffff027224 */ /* 0x000fca00078e0a02 */
[----:B------:R-:W-:Y:S02]  /*4980*/  ISETP.GE.AND P0, PT, R2, RZ, PT ;  /* 0x000000ff0200720c */ /* 0x000fe40003f06270 */
[----:B------:R-:W-:-:S04]  /*4990*/  IADD3 R2, PT, PT, R13, -0xfc, RZ ;  /* 0xffffff040d027810 */ /* 0x000fc80007ffe0ff */
[----:B------:R-:W-:-:S07]  /*49a0*/  SHF.R.U32.HI R2, RZ, R2, R9 ;  /* 0x00000002ff027219 */ /* 0x000fce0000011609 */
[----:B------:R-:W-:-:S04]  /*49b0*/  @!P0 VIADD R2, R2, 0x1 ;  /* 0x0000000102028836 */ /* 0x000fc80000000000 */
[----:B------:R-:W-:-:S05]  /*49c0*/  @!P1 IMAD.SHL.U32 R2, R2, 0x2, RZ ;  /* 0x0000000202029824 */ /* 0x000fca00078e00ff */
[----:B------:R-:W-:Y:S01]  /*49d0*/  LOP3.LUT R9, R2, 0x80000000, R3, 0xf8, !PT ;  /* 0x8000000002097812 */ /* 0x000fe200078ef803 */
[----:B------:R-:W-:Y:S06]  /*49e0*/  BRA `(.L_x_223) ;  /* 0x0000000000047947 */ /* 0x000fec0003800000 */
.L_x_224:
[----:B------:R0:W1:Y:S02]  /*49f0*/  MUFU.RCP R9, R3 ;  /* 0x0000000300097308 */ /* 0x0000640000001000 */
.L_x_223:
[----:B------:R-:W-:Y:S05]  /*4a00*/  BSYNC.RECONVERGENT B2 ;  /* 0x0000000000027941 */ /* 0x000fea0003800200 */
.L_x_221:
[----:B------:R-:W-:-:S04]  /*4a10*/  MOV R11, 0x0 ;  /* 0x00000000000b7802 */ /* 0x000fc80000000f00 */
[----:B01----:R-:W-:Y:S05]  /*4a20*/  RET.REL.NODEC R10 `(_Z40attention_fwd_kernel_sinusoidal_fused_v4ILi64EEvPKfS1_S1_Pfiiiiif) ;  /* 0xffffffb40a747950 */ /* 0x003fea0003c3ffff */
        .weak           $__internal_4_$__cuda_sm3x_div_rn_noftz_f32_slowpath
        .type           $__internal_4_$__cuda_sm3x_div_rn_noftz_f32_slowpath,@function
        .size           $__internal_4_$__cuda_sm3x_div_rn_noftz_f32_slowpath,(.L_x_450 - $__internal_4_$__cuda_sm3x_div_rn_noftz_f32_slowpath)
$__internal_4_$__cuda_sm3x_div_rn_noftz_f32_slowpath:
[----:B------:R-:W-:Y:S01]  /*4a30*/  SHF.R.U32.HI R11, RZ, 0x17, R3 ;  /* 0x00000017ff0b7819 */ /* 0x000fe20000011603 */
[----:B------:R-:W-:Y:S01]  /*4a40*/  BSSY.RECONVERGENT B2, `(.L_x_225) ;  /* 0x0000062000027945 */ /* 0x000fe20003800200 */
[----:B------:R-:W-:Y:S02]  /*4a50*/  SHF.R.U32.HI R9, RZ, 0x17, R2 ;  /* 0x00000017ff097819 */ /* 0x000fe40000011602 */
[----:B------:R-:W-:Y:S02]  /*4a60*/  LOP3.LUT R11, R11, 0xff, RZ, 0xc0, !PT ;  /* 0x000000ff0b0b7812 */ /* 0x000fe400078ec0ff */
[----:B------:R-:W-:-:S03]  /*4a70*/  LOP3.LUT R14, R9, 0xff, RZ, 0xc0, !PT ;  /* 0x000000ff090e7812 */ /* 0x000fc600078ec0ff */
[----:B------:R-:W-:Y:S02]  /*4a80*/  VIADD R13, R11, 0xffffffff ;  /* 0xffffffff0b0d7836 */ /* 0x000fe40000000000 */
[----:B------:R-:W-:-:S03]  /*4a90*/  VIADD R12, R14, 0xffffffff ;  /* 0xffffffff0e0c7836 */ /* 0x000fc60000000000 */
[----:B------:R-:W-:-:S04]  /*4aa0*/  ISETP.GT.U32.AND P0, PT, R13, 0xfd, PT ;  /* 0x000000fd0d00780c */ /* 0x000fc80003f04070 */
        /* <DEDUP_REMOVED lines=21> */
[----:B------:R-:W-:Y:S02]  /*4c00*/  @P0 IMAD.MOV.U32 R9, RZ, RZ, RZ ;  /* 0x000000ffff090224 */ /* 0x000fe400078e00ff */
[----:B------:R-:W-:Y:S01]  /*4c10*/  @!P0 FFMA R2, R2, 1.84467440737095516160e+19, RZ ;  /* 0x5f80000002028823 */ /* 0x000fe200000000ff */
[----:B------:R-:W-:Y:S02]  /*4c20*/  @!P0 IMAD.MOV.U32 R9, RZ, RZ, -0x40 ;  /* 0xffffffc0ff098424 */ /* 0x000fe400078e00ff */
[----:B------:R-:W-:-:S03]  /*4c30*/  @!P1 FFMA R3, R3, 1.84467440737095516160e+19, RZ ;  /* 0x5f80000003039823 */ /* 0x000fc600000000ff */
[----:B------:R-:W-:-:S07]  /*4c40*/  @!P1 IADD3 R9, PT, PT, R9, 0x40, RZ ;  /* 0x0000004009099810 */ /* 0x000fce0007ffe0ff */
.L_x_226:
[----:B------:R-:W-:Y:S01]  /*4c50*/  LEA R12, R11, 0xc0800000, 0x17 ;  /* 0xc08000000b0c7811 */ /* 0x000fe200078eb8ff */
[----:B------:R-:W-:Y:S04]  /*4c60*/  BSSY.RECONVERGENT B3, `(.L_x_231) ;  /* 0x0000036000037945 */ /* 0x000fe80003800200 */
[----:B------:R-:W-:Y:S02]  /*4c70*/  IMAD.IADD R12, R3, 0x1, -R12 ;  /* 0x00000001030c7824 */ /* 0x000fe400078e0a0c */
[----:B------:R-:W-:Y:S02]  /*4c80*/  VIADD R3, R14, 0xffffff81 ;  /* 0xffffff810e037836 */ /* 0x000fe40000000000 */
[----:B------:R0:W1:Y:S01]  /*4c90*/  MUFU.RCP R13, R12 ;  /* 0x0000000c000d7308 */ /* 0x0000620000001000 */
[----:B------:R-:W-:Y:S01]  /*4ca0*/  FADD.FTZ R15, -R12, -RZ ;  /* 0x800000ff0c0f7221 */ /* 0x000fe20000010100 */
[C---:B------:R-:W-:Y:S01]  /*4cb0*/  IMAD R2, R3.reuse, -0x800000, R2 ;  /* 0xff80000003027824 */ /* 0x040fe200078e0202 */
        /* <DEDUP_REMOVED lines=10> */
[----:B------:R-:W-:-:S05]  /*4d60*/  LOP3.LUT R3, R3, 0xff, RZ, 0xc0, !PT ;  /* 0x000000ff03037812 */ /* 0x000fca00078ec0ff */
[----:B------:R-:W-:-:S04]  /*4d70*/  IMAD.IADD R11, R3, 0x1, R12 ;  /* 0x00000001030b7824 */ /* 0x000fc800078e020c */
[----:B------:R-:W-:-:S05]  /*4d80*/  VIADD R3, R11, 0xffffffff ;  /* 0xffffffff0b037836 */ /* 0x000fca0000000000 */
        /* <DEDUP_REMOVED lines=10> */
[CCC-:B------:R-:W-:Y:S01]  /*4e30*/  FFMA.RM R12, R18.reuse, R14.reuse, R13.reuse ;  /* 0x0000000e120c7223 */ /* 0x1c0fe2000000400d */
        /* <DEDUP_REMOVED lines=16> */
[----:B------:R-:W-:-:S05]  /*4f40*/  LOP3.LUT R3, R3, R12, RZ, 0xc0, !PT ;  /* 0x0000000c03037212 */ /* 0x000fca00078ec0ff */
[----:B------:R-:W-:-:S05]  /*4f50*/  IMAD.IADD R3, R14, 0x1, R3 ;  /* 0x000000010e037824 */ /* 0x000fca00078e0203 */
[----:B------:R-:W-:Y:S01]  /*4f60*/  LOP3.LUT R2, R3, R2, RZ, 0xfc, !PT ;  /* 0x0000000203027212 */ /* 0x000fe200078efcff */
[----:B------:R-:W-:Y:S06]  /*4f70*/  BRA `(.L_x_234) ;  /* 0x0000000000107947 */ /* 0x000fec0003800000 */
.L_x_233:
[----:B------:R-:W-:-:S04]  /*4f80*/  LOP3.LUT R2, R2, 0x80000000, RZ, 0xc0, !PT ;  /* 0x8000000002027812 */ /* 0x000fc800078ec0ff */
[----:B------:R-:W-:Y:S01]  /*4f90*/  LOP3.LUT R2, R2, 0x7f800000, RZ, 0xfc, !PT ;  /* 0x7f80000002027812 */ /* 0x000fe200078efcff */
[----:B------:R-:W-:Y:S06]  /*4fa0*/  BRA `(.L_x_234) ;  /* 0x0000000000047947 */ /* 0x000fec0003800000 */
.L_x_232:
[----:B------:R-:W-:-:S07]  /*4fb0*/  LEA R2, R12, R2, 0x17 ;  /* 0x000000020c027211 */ /* 0x000fce00078eb8ff */
.L_x_234:
[----:B------:R-:W-:Y:S05]  /*4fc0*/  BSYNC.RECONVERGENT B3 ;  /* 0x0000000000037941 */ /* 0x000fea0003800200 */
.L_x_231:
[----:B------:R-:W-:Y:S05]  /*4fd0*/  BRA `(.L_x_235) ;  /* 0x0000000000207947 */ /* 0x000fea0003800000 */
.L_x_230:
[----:B------:R-:W-:-:S04]  /*4fe0*/  LOP3.LUT R2, R3, 0x80000000, R2, 0x48, !PT ;  /* 0x8000000003027812 */ /* 0x000fc800078e4802 */
[----:B------:R-:W-:Y:S01]  /*4ff0*/  LOP3.LUT R2, R2, 0x7f800000, RZ, 0xfc, !PT ;  /* 0x7f80000002027812 */ /* 0x000fe200078efcff */
[----:B------:R-:W-:Y:S06]  /*5000*/  BRA `(.L_x_235) ;  /* 0x0000000000147947 */ /* 0x000fec0003800000 */
.L_x_229:
[----:B------:R-:W-:Y:S01]  /*5010*/  LOP3.LUT R2, R3, 0x80000000, R2, 0x48, !PT ;  /* 0x8000000003027812 */ /* 0x000fe200078e4802 */
[----:B------:R-:W-:Y:S06]  /*5020*/  BRA `(.L_x_235) ;  /* 0x00000000000c7947 */ /* 0x000fec0003800000 */
.L_x_228:
[----:B------:R-:W0:Y:S01]  /*5030*/  MUFU.RSQ R2, -QNAN ;  /* 0xffc0000000027908 */ /* 0x000e220000001400 */
[----:B------:R-:W-:Y:S05]  /*5040*/  BRA `(.L_x_235) ;  /* 0x0000000000047947 */ /* 0x000fea0003800000 */
.L_x_227:
[----:B------:R-:W-:-:S07]  /*5050*/  FADD.FTZ R2, R2, R3 ;  /* 0x0000000302027221 */ /* 0x000fce0000010000 */
.L_x_235:
[----:B------:R-:W-:Y:S05]  /*5060*/  BSYNC.RECONVERGENT B2 ;  /* 0x0000000000027941 */ /* 0x000fea0003800200 */
.L_x_225:
[----:B------:R-:W-:-:S04]  /*5070*/  IMAD.MOV.U32 R11, RZ, RZ, 0x0 ;  /* 0x00000000ff0b7424 */ /* 0x000fc800078e00ff */
[----:B0-----:R-:W-:Y:S05]  /*5080*/  RET.REL.NODEC R10 `(_Z40attention_fwd_kernel_sinusoidal_fused_v4ILi64EEvPKfS1_S1_Pfiiiiif) ;  /* 0xffffffac0adc7950 */ /* 0x001fea0003c3ffff */
.L_x_236:
        /* <DEDUP_REMOVED lines=15> */
.L_x_450:


//--------------------- .text._Z40attention_fwd_kernel_sinusoidal_fused_v3ILi64EEvPKfS1_S1_Pfiiiiif --------------------------
	.section	.text._Z40attention_fwd_kernel_sinusoidal_fused_v3ILi64EEvPKfS1_S1_Pfiiiiif,"ax",@progbits
	.align	128
        .global         _Z40attention_fwd_kernel_sinusoidal_fused_v3ILi64EEvPKfS1_S1_Pfiiiiif
        .type           _Z40attention_fwd_kernel_sinusoidal_fused_v3ILi64EEvPKfS1_S1_Pfiiiiif,@function
        .size           _Z40attention_fwd_kernel_sinusoidal_fused_v3ILi64EEvPKfS1_S1_Pfiiiiif,(.L_x_452 - _Z40attention_fwd_kernel_sinusoidal_fused_v3ILi64EEvPKfS1_S1_Pfiiiiif)
        .other          _Z40attention_fwd_kernel_sinusoidal_fused_v3ILi64EEvPKfS1_S1_Pfiiiiif,@"STO_CUDA_ENTRY STV_DEFAULT"
_Z40attention_fwd_kernel_sinusoidal_fused_v3ILi64EEvPKfS1_S1_Pfiiiiif:
.text._Z40attention_fwd_kernel_sinusoidal_fused_v3ILi64EEvPKfS1_S1_Pfiiiiif:
[----:B------:R-:W0:Y:S08]  /*0000*/  LDC R1, c[0x0][0x37c] ;  /* 0x0000df00ff017b82 */ /* 0x000e300000000800 */
[----:B------:R-:W1:Y:S01]  /*0010*/  S2UR UR4, SR_CTAID.X ;  /* 0x00000000000479c3 */ /* 0x000e620000002500 */
[----:B0-----:R-:W-:-:S07]  /*0020*/  VIADD R1, R1, 0xffffffe0 ;  /* 0xffffffe001017836 */ /* 0x001fce0000000000 */
[----:B------:R-:W1:Y:S02]  /*0030*/  LDC R3, c[0x0][0x3a8] ;  /* 0x0000ea00ff037b82 */ /* 0x000e640000000800 */
[----:B-1----:R-:W-:-:S13]  /*0040*/  ISETP.LE.AND P0, PT, R3, UR4, PT ;  /* 0x0000000403007c0c */ /* 0x002fda000bf03270 */
[----:B------:R-:W-:Y:S05]  /*0050*/  @P0 EXIT ;  /* 0x000000000000094d */ /* 0x000fea0003800000 */
[----:B------:R-:W0:Y:S01]  /*0060*/  S2R R22, SR_CTAID.Y ;  /* 0x0000000000167919 */ /* 0x000e220000002600 */
[----:B------:R-:W1:Y:S01]  /*0070*/  LDCU UR5, c[0x0][0x3ac] ;  /* 0x00007580ff0577ac */ /* 0x000e620008000800 */
[----:B------:R-:W-:Y:S01]  /*0080*/  IMAD.MOV.U32 R21, RZ, RZ, RZ ;  /* 0x000000ffff157224 */ /* 0x000fe200078e00ff */
[----:B------:R-:W2:Y:S01]  /*0090*/  LDCU.64 UR10, c[0x0][0x358] ;  /* 0x00006b00ff0a77ac */ /* 0x000ea20008000a00 */
[----:B-1----:R-:W-:Y:S01]  /*00a0*/  UISETP.GE.AND UP0, UPT, UR5, 0x1, UPT ;  /* 0x000000010500788c */ /* 0x002fe2000bf06270 */
[----:B0-----:R-:W-:-:S08]  /*00b0*/  IMAD R22, R22, R3, UR4 ;  /* 0x0000000416167e24 */ /* 0x001fd0000f8e0203 */
[----:B--2---:R-:W-:Y:S05]  /*00c0*/  BRA.U !UP0, `(.L_x_237) ;  /* 0x0000003508087547 */ /* 0x004fea000b800000 */
[----:B------:R-:W-:Y:S02]  /*00d0*/  HFMA2 R3, -RZ, RZ, 0.132568359375, -6360 ;  /* 0x303eee36ff037431 */ /* 0x000fe400000001ff */
[----:B------:R-:W-:Y:S01]  /*00e0*/  IMAD.MOV.U32 R2, RZ, RZ, 0x3fb8aa3b ;  /* 0x3fb8aa3bff027424 */ /* 0x000fe200078e00ff */
[----:B------:R-:W0:Y:S01]  /*00f0*/  S2R R0, SR_TID.X ;  /* 0x0000000000007919 */ /* 0x000e220000002100 */
[----:B------:R-:W-:Y:S01]  /*0100*/  IMAD.MOV.U32 R5, RZ, RZ, 0x3e4b8a05 ;  /* 0x3e4b8a05ff057424 */ /* 0x000fe200078e00ff */
[----:B------:R-:W1:Y:S01]  /*0110*/  LDCU UR5, c[0x0][0x3b0] ;  /* 0x00007600ff0577ac */ /* 0x000e620008000800 */
[----:B------:R-:W-:Y:S01]  /*0120*/  MOV R6, 0xff800000 ;  /* 0xff80000000067802 */ /* 0x000fe20000000f00 */
[----:B------:R-:W-:Y:S02]  /*0130*/  IMAD.MOV.U32 R21, RZ, RZ, RZ ;  /* 0x000000ffff157224 */ /* 0x000fe400078e00ff */
[----:B------:R-:W-:-:S04]  /*0140*/  FFMA R2, -R3, R2, 3.622995450314192567e-07 ;  /* 0x34c2821203027423 */ /* 0x000fc80000000102 */
[----:B------:R-:W-:-:S04]  /*0150*/  FFMA R2, R5, 1.9251366722983220825e-08, R2 ;  /* 0x32a55e3405027823 */ /* 0x000fc80000000002 */
[----:B------:R-:W-:-:S04]  /*0160*/  FFMA R2, -R3, 0.014334906823933124542, R2 ;  /* 0x3c6adcf503027823 */ /* 0x000fc80000000102 */
[----:B------:R-:W-:Y:S01]  /*0170*/  FFMA R2, R5, 0.0047783022746443748474, R2 ;  /* 0x3b9c934e05027823 */ /* 0x000fe20000000002 */
[----:B-1----:R-:W-:-:S03]  /*0180*/  I2FP.F32.S32 R20, UR5 ;  /* 0x0000000500147c45 */ /* 0x002fc60008201400 */
[----:B------:R-:W-:-:S04]  /*0190*/  FADD R19, R2, 13.286762237548828125 ;  /* 0x4154969402137421 */ /* 0x000fc80000000000 */
[----:B------:R-:W-:-:S04]  /*01a0*/  FADD R3, R19, -13.286762237548828125 ;  /* 0xc154969413037421 */ /* 0x000fc80000000000 */
[----:B------:R-:W-:Y:S01]  /*01b0*/  FADD R18, R2, -R3 ;  /* 0x8000000302127221 */ /* 0x000fe20000000000 */
[----:B------:R-:W-:Y:S01]  /*01c0*/  IMAD.MOV.U32 R3, RZ, RZ, RZ ;  /* 0x000000ffff037224 */ /* 0x000fe200078e00ff */
[----:B------:R-:W-:Y:S01]  /*01d0*/  I2FP.F32.U32 R2, UR4 ;  /* 0x0000000400027c45 */ /* 0x000fe20008201000 */
[----:B0-----:R-:W-:-:S06]  /*01e0*/  UMOV UR4, URZ ;  /* 0x000000ff00047c82 */ /* 0x001fcc0008000000 */
.L_x_286:
[----:B0-----:R-:W0:Y:S01]  /*01f0*/  LDCU UR5, c[0x0][0x3ac] ;  /* 0x00007580ff0577ac */ /* 0x001e220008000800 */
[----:B------:R-:W-:Y:S01]  /*0200*/  BSSY.RECONVERGENT B0, `(.L_x_238) ;  /* 0x00001ba000007945 */ /* 0x000fe20003800200 */
[----:B------:R-:W-:-:S04]  /*0210*/  UIADD3 UR7, UPT, UPT, UR4, 0x40, URZ ;  /* 0x0000004004077890 */ /* 0x000fc8000fffe0ff */
[----:B0-----:R-:W-:-:S04]  /*0220*/  UISETP.LT.AND UP0, UPT, UR7, UR5, UPT ;  /* 0x000000050700728c */ /* 0x001fc8000bf01270 */
[----:B------:R-:W-:-:S04]  /*0230*/  USEL UR5, UR7, UR5, UP0 ;  /* 0x0000000507057287 */ /* 0x000fc80008000000 */
[----:B------:R-:W-:-:S06]  /*0240*/  UIADD3 UR8, UPT, UPT, UR5, -UR4, URZ ;  /* 0x8000000405087290 */ /* 0x000fcc000fffe0ff */
[----:B------:R-:W-:-:S13]  /*0250*/  ISETP.GE.AND P0, PT, R0, UR8, PT ;  /* 0x0000000800007c0c */ /* 0x000fda000bf06270 */
[----:B-12---:R-:W-:Y:S05]  /*0260*/  @P0 BRA `(.L_x_239) ;  /* 0x0000001800cc0947 */ /* 0x006fea0003800000 */
[----:B------:R-:W0:Y:S02]  /*0270*/  LDCU UR5, c[0x0][0x3b0] ;  /* 0x00007600ff0577ac */ /* 0x000e240008000800 */
[----:B0-----:R-:W-:-:S09]  /*0280*/  UISETP.GT.AND UP0, UPT, UR5, URZ, UPT ;  /* 0x000000ff0500728c */ /* 0x001fd2000bf04270 */
[----:B------:R-:W-:Y:S05]  /*0290*/  BRA.U UP0, `(.L_x_240) ;  /* 0x0000000100307547 */ /* 0x000fea000b800000 */
[----:B------:R-:W0:Y:S01]  /*02a0*/  S2R R5, SR_CgaCtaId ;  /* 0x0000000000057919 */ /* 0x000e220000008800 */
[----:B------:R-:W1:Y:S01]  /*02b0*/  LDCU UR5, c[0x0][0x3b4] ;  /* 0x00007680ff0577ac */ /* 0x000e620008000800 */
[----:B------:R-:W-:Y:S01]  /*02c0*/  MOV R4, 0x400 ;  /* 0x0000040000047802 */ /* 0x000fe20000000f00 */
[----:B-1----:R-:W-:-:S03]  /*02d0*/  FMUL R7, RZ, UR5 ;  /* 0x00000005ff077c20 */ /* 0x002fc60008400000 */
[----:B0-----:R-:W-:-:S07]  /*02e0*/  LEA R5, R5, R4, 0x18 ;  /* 0x0000000405057211 */ /* 0x001fce00078ec0ff */
.L_x_241:
[----:B------:R-:W0:Y:S01]  /*02f0*/  LDCU UR5, c[0x0][0x360] ;  /* 0x00006c00ff0577ac */ /* 0x000e220008000800 */
[----:B------:R-:W-:-:S05]  /*0300*/  LEA R4, R0, R5, 0x2 ;  /* 0x0000000500047211 */ /* 0x000fca00078e10ff */
[----:B------:R1:W-:Y:S01]  /*0310*/  STS [R4], R7 ;  /* 0x0000000704007388 */ /* 0x0003e20000000800 */
[----:B0-----:R-:W-:-:S05]  /*0320*/  VIADD R0, R0, UR5 ;  /* 0x0000000500007c36 */ /* 0x001fca0008000000 */
[----:B------:R-:W-:-:S13]  /*0330*/  ISETP.GE.AND P0, PT, R0, UR8, PT ;  /* 0x0000000800007c0c */ /* 0x000fda000bf06270 */
[----:B-1----:R-:W-:Y:S05]  /*0340*/  @!P0 BRA `(.L_x_241) ;  /* 0xfffffffc00e88947 */ /* 0x002fea000383ffff */
[----:B------:R-:W-:Y:S05]  /*0350*/  BRA `(.L_x_239) ;  /* 0x0000001800907947 */ /* 0x000fea0003800000 */
.L_x_240:
[----:B------:R-:W0:Y:S01]  /*0360*/  S2R R4, SR_CTAID.Y ;  /* 0x0000000000047919 */ /* 0x000e220000002600 */
[----:B------:R-:W1:Y:S01]  /*0370*/  LDCU UR6, c[0x0][0x3b0] ;  /* 0x00007600ff0677ac */ /* 0x000e620008000800 */
[----:B------:R-:W-:Y:S02]  /*0380*/  VIADD R9, R0, UR4 ;  /* 0x0000000400097c36 */ /* 0x000fe40008000000 */
[----:B------:R-:W-:Y:S02]  /*0390*/  HFMA2 R7, -RZ, RZ, 0, 0 ;  /* 0x00000000ff077431 */ /* 0x000fe400000001ff */
[----:B------:R-:W-:Y:S01]  /*03a0*/  IMAD.MOV.U32 R8, RZ, RZ, RZ ;  /* 0x000000ffff087224 */ /* 0x000fe200078e00ff */
[----:B------:R-:W1:Y:S02]  /*03b0*/  LDCU UR5, c[0x0][0x3ac] ;  /* 0x00007580ff0577ac */ /* 0x000e640008000800 */
[----:B-1----:R-:W-:-:S06]  /*03c0*/  UIMAD UR5, UR5, UR6, URZ ;  /* 0x00000006050572a4 */ /* 0x002fcc000f8e02ff */
[----:B0-----:R-:W-:-:S04]  /*03d0*/  IMAD R4, R4, UR5, RZ ;  /* 0x0000000504047c24 */ /* 0x001fc8000f8e02ff */
[----:B------:R-:W-:-:S07]  /*03e0*/  IMAD R9, R9, UR6, R4 ;  /* 0x0000000609097c24 */ /* 0x000fce000f8e0204 */
.L_x_266:
[----:B------:R-:W0:Y:S01]  /*03f0*/  LDC.64 R10, c[0x0][0x380] ;  /* 0x0000e000ff0a7b82 */ /* 0x000e220000000a00 */
[----:B------:R-:W1:Y:S01]  /*0400*/  LDCU UR5, c[0x0][0x3b0] ;  /* 0x00007600ff0577ac */ /* 0x000e620008000800 */
[----:B------:R-:W-:-:S06]  /*0410*/  IMAD.IADD R13, R9, 0x1, R8 ;  /* 0x00000001090d7824 */ /* 0x000fcc00078e0208 */
[----:B------:R-:W2:Y:S01]  /*0420*/  LDC.64 R14, c[0x0][0x388] ;  /* 0x0000e200ff0e7b82 */ /* 0x000ea20000000a00 */
[----:B-1----:R-:W-:-:S04]  /*0430*/  IMAD R5, R22, UR5, R8 ;  /* 0x0000000516057c24 */ /* 0x002fc8000f8e0208 */
[----:B0-----:R-:W-:-:S04]  /*0440*/  IMAD.WIDE R10, R5, 0x4, R10 ;  /* 0x00000004050a7825 */ /* 0x001fc800078e020a */
[----:B--2---:R-:W-:Y:S02]  /*0450*/  IMAD.WIDE R14, R13, 0x4, R14 ;  /* 0x000000040d0e7825 */ /* 0x004fe400078e020e */
[----:B------:R-:W5:Y:S01]  /*0460*/  LDG.E.CONSTANT R13, desc[UR10][R10.64] ;  /* 0x0000000a0a0d7981 */ /* 0x000f62000c1e9900 */
[----:B------:R-:W0:Y:S01]  /*0470*/  MUFU.RCP R5, R20 ;  /* 0x0000001400057308 */ /* 0x000e220000001000 */
[----:B------:R-:W-:Y:S02]  /*0480*/  SHF.R.U32.HI R4, RZ, 0x1, R8 ;  /* 0x00000001ff047819 */ /* 0x000fe40000011608 */
[----:B------:R1:W5:Y:S02]  /*0490*/  LDG.E.CONSTANT R12, desc[UR10][R14.64] ;  /* 0x0000000a0e0c7981 */ /* 0x000364000c1e9900 */
[----:B------:R-:W-:-:S05]  /*04a0*/  I2FP.F32.U32 R4, R4 ;  /* 0x0000000400047245 */ /* 0x000fca0000201000 */
[----:B------:R-:W-:-:S04]  /*04b0*/  FADD R4, R4, R4 ;  /* 0x0000000404047221 */ /* 0x000fc80000000000 */
[----:B------:R-:W2:Y:S01]  /*04c0*/  FCHK P0, R4, R20 ;  /* 0x0000001404007302 */ /* 0x000ea20000000000 */
[----:B0-----:R-:W-:-:S04]  /*04d0*/  FFMA R16, -R20, R5, 1 ;  /* 0x3f80000014107423 */ /* 0x001fc80000000105 */
[----:B------:R-:W-:-:S04]  /*04e0*/  FFMA R5, R5, R16, R5 ;  /* 0x0000001005057223 */ /* 0x000fc80000000005 */
[----:B------:R-:W-:-:S04]  /*04f0*/  FFMA R16, R4, R5, RZ ;  /* 0x0000000504107223 */ /* 0x000fc800000000ff */
[----:B------:R-:W-:-:S04]  /*0500*/  FFMA R17, -R20, R16, R4 ;  /* 0x0000001014117223 */ /* 0x000fc80000000104 */
[----:B-1----:R-:W-:Y:S01]  /*0510*/  FFMA R14, R5, R17, R16 ;  /* 0x00000011050e7223 */ /* 0x002fe20000000010 */
[----:B--2---:R-:W-:Y:S06]  /*0520*/  @!P0 BRA `(.L_x_242) ;  /* 0x00000000000c8947 */ /* 0x004fec0003800000 */
[----:B------:R-:W-:-:S07]  /*0530*/  MOV R10, 0x550 ;  /* 0x00000550000a7802 */ /* 0x000fce0000000f00 */
[----:B-----5:R-:W-:Y:S05]  /*0540*/  CALL.REL.NOINC `($__internal_6_$__cuda_sm3x_div_rn_noftz_f32_slowpath) ;  /* 0x0000003800587944 */ /* 0x020fea0003c00000 */
[----:B------:R-:W-:-:S07]  /*0550*/  MOV R14, R15 ;  /* 0x0000000f000e7202 */ /* 0x000fce0000000f00 */
.L_x_242:
[----:B------:R-:W-:Y:S01]  /*0560*/  FSETP.NEU.AND P0, PT, R14, RZ, PT ;  /* 0x000000ff0e00720b */ /* 0x000fe20003f0d000 */
[----:B------:R-:W-:Y:S01]  /*0570*/  BSSY.RECONVERGENT B1, `(.L_x_243) ;  /* 0x000001c000017945 */ /* 0x000fe20003800200 */
[----:B------:R-:W-:-:S11]  /*0580*/  IMAD.MOV.U32 R4, RZ, RZ, 0x3f800000 ;  /* 0x3f800000ff047424 */ /* 0x000fd600078e00ff */
[----:B------:R-:W-:Y:S05]  /*0590*/  @!P0 BRA `(.L_x_244) ;  /* 0x0000000000648947 */ /* 0x000fea0003800000 */
[CC--:B------:R-:W-:Y:S01]  /*05a0*/  FMUL R4, R19.reuse, R14.reuse ;  /* 0x0000000e13047220 */ /* 0x0c0fe20000400000 */
[----:B------:R-:W-:Y:S01]  /*05b0*/  IMAD.MOV.U32 R15, RZ, RZ, 0x391fcb8e ;  /* 0x391fcb8eff0f7424 */ /* 0x000fe200078e00ff */
[-C--:B------:R-:W-:Y:S02]  /*05c0*/  FSETP.NAN.AND P2, PT, |R14|, |R14|.reuse, PT ;  /* 0x4000000e0e00720b */ /* 0x080fe40003f48200 */
[----:B------:R-:W0:Y:S01]  /*05d0*/  FRND R5, R4 ;  /* 0x0000000400057307 */ /* 0x000e220000201000 */
[----:B------:R-:W-:Y:S01]  /*05e0*/  FFMA R11, R19, R14, -R4 ;  /* 0x0000000e130b7223 */ /* 0x000fe20000000804 */
[----:B------:R-:W-:-:S03]  /*05f0*/  FSETP.GT.AND P1, PT, |R4|, 152, PT ;  /* 0x431800000400780b */ /* 0x000fc60003f24200 */
[----:B------:R-:W-:-:S03]  /*0600*/  FFMA R11, R18, R14, R11 ;  /* 0x0000000e120b7223 */ /* 0x000fc6000000000b */
[----:B------:R-:W1:Y:S01]  /*0610*/  F2I.NTZ R16, R4 ;  /* 0x0000000400107305 */ /* 0x000e620000203100 */
[----:B0-----:R-:W-:Y:S01]  /*0620*/  FADD R10, R4, -R5 ;  /* 0x80000005040a7221 */ /* 0x001fe20000000000 */
[----:B------:R-:W-:-:S03]  /*0630*/  FSETP.GT.AND P0, PT, R5, RZ, PT ;  /* 0x000000ff0500720b */ /* 0x000fc60003f04000 */
[----:B------:R-:W-:Y:S01]  /*0640*/  FADD R10, R10, R11 ;  /* 0x0000000b0a0a7221 */ /* 0x000fe20000000000 */
[----:B------:R-:W-:Y:S02]  /*0650*/  SEL R5, RZ, 0x83000000, P0 ;  /* 0x83000000ff057807 */ /* 0x000fe40000000000 */
[----:B------:R-:W-:Y:S01]  /*0660*/  FSETP.GEU.AND P0, PT, R4, RZ, PT ;  /* 0x000000ff0400720b */ /* 0x000fe20003f0e000 */
[----:B------:R-:W-:Y:S02]  /*0670*/  FFMA R11, R10, R15, 0.0013391353422775864601 ;  /* 0x3aaf85ed0a0b7423 */ /* 0x000fe4000000000f */
[----:B-1----:R-:W-:Y:S01]  /*0680*/  IMAD R16, R16, 0x800000, -R5 ;  /* 0x0080000010107824 */ /* 0x002fe200078e0a05 */
        /* <DEDUP_REMOVED lines=10> */
.L_x_244:
[----:B------:R-:W-:Y:S05]  /*0730*/  BSYNC.RECONVERGENT B1 ;  /* 0x0000000000017941 */ /* 0x000fea0003800200 */
.L_x_243:
[----:B------:R-:W-:Y:S01]  /*0740*/  VIADD R5, R4, 0x1800000 ;  /* 0x0180000004057836 */ /* 0x000fe20000000000 */
[----:B------:R-:W-:Y:S04]  /*0750*/  BSSY.RECONVERGENT B1, `(.L_x_245) ;  /* 0x000000c000017945 */ /* 0x000fe80003800200 */
[----:B------:R-:W-:-:S04]  /*0760*/  LOP3.LUT R5, R5, 0x7f800000, RZ, 0xc0, !PT ;  /* 0x7f80000005057812 */ /* 0x000fc800078ec0ff */
[----:B------:R-:W-:-:S13]  /*0770*/  ISETP.GT.U32.AND P0, PT, R5, 0x1ffffff, PT ;  /* 0x01ffffff0500780c */ /* 0x000fda0003f04070 */
[----:B------:R-:W-:Y:S05]  /*0780*/  @P0 BRA `(.L_x_246) ;  /* 0x0000000000100947 */ /* 0x000fea0003800000 */
[----:B------:R-:W-:-:S07]  /*0790*/  MOV R10, 0x7b0 ;  /* 0x000007b0000a7802 */ /* 0x000fce0000000f00 */
[----:B-----5:R-:W-:Y:S05]  /*07a0*/  CALL.REL.NOINC `($__internal_5_$__cuda_sm20_rcp_rn_f32_slowpath) ;  /* 0x0000003000ec7944 */ /* 0x020fea0003c00000 */
[----:B------:R-:W-:Y:S01]  /*07b0*/  MOV R15, R11 ;  /* 0x0000000b000f7202 */ /* 0x000fe20000000f00 */
[----:B------:R-:W-:Y:S06]  /*07c0*/  BRA `(.L_x_247) ;  /* 0x0000000000107947 */ /* 0x000fec0003800000 */
.L_x_246:
[----:B------:R-:W0:Y:S02]  /*07d0*/  MUFU.RCP R15, R4 ;  /* 0x00000004000f7308 */ /* 0x000e240000001000 */
[----:B0-----:R-:W-:-:S04]  /*07e0*/  FFMA R5, R15, R4, -1 ;  /* 0xbf8000000f057423 */ /* 0x001fc80000000004 */
[----:B------:R-:W-:-:S04]  /*07f0*/  FADD.FTZ R10, -R5, -RZ ;  /* 0x800000ff050a7221 */ /* 0x000fc80000010100 */
[----:B------:R-:W-:-:S07]  /*0800*/  FFMA R15, R15, R10, R15 ;  /* 0x0000000a0f0f7223 */ /* 0x000fce000000000f */
.L_x_247:
[----:B------:R-:W-:Y:S05]  /*0810*/  BSYNC.RECONVERGENT B1 ;  /* 0x0000000000017941 */ /* 0x000fea0003800200 */
.L_x_245:
[----:B------:R-:W-:Y:S01]  /*0820*/  LOP3.LUT R5, R8, 0x1, RZ, 0xc0, !PT ;  /* 0x0000000108057812 */ /* 0x000fe200078ec0ff */
[----:B------:R-:W-:Y:S02]  /*0830*/  VIADD R4, R0, UR4 ;  /* 0x0000000400047c36 */ /* 0x000fe40008000000 */
[----:B------:R-:W-:Y:S01]  /*0840*/  FMUL R14, R2, R15 ;  /* 0x0000000f020e7220 */ /* 0x000fe20000400000 */
[----:B------:R-:W-:Y:S02]  /*0850*/  ISETP.NE.U32.AND P0, PT, R5, 0x1, PT ;  /* 0x000000010500780c */ /* 0x000fe40003f05070 */
[----:B------:R-:W-:-:S05]  /*0860*/  I2FP.F32.S32 R4, R4 ;  /* 0x0000000400047245 */ /* 0x000fca0000201400 */
[----:B------:R-:W-:-:S06]  /*0870*/  FMUL R15, R4, R15 ;  /* 0x0000000f040f7220 */ /* 0x000fcc0000400000 */
[----:B------:R-:W-:Y:S05]  /*0880*/  @P0 BRA `(.L_x_248) ;  /* 0x0000000800900947 */ /* 0x000fea0003800000 */
[C---:B------:R-:W-:Y:S01]  /*0890*/  FMUL R11, R14.reuse, 0.63661974668502807617 ;  /* 0x3f22f9830e0b7820 */ /* 0x040fe20000400000 */
[----:B------:R-:W-:Y:S01]  /*08a0*/  FSETP.GE.AND P0, PT, |R14|, 105615, PT ;  /* 0x47ce47800e00780b */ /* 0x000fe20003f06200 */
[----:B------:R-:W-:Y:S04]  /*08b0*/  BSSY.RECONVERGENT B1, `(.L_x_249) ;  /* 0x000003f000017945 */ /* 0x000fe80003800200 */
[----:B------:R-:W0:Y:S02]  /*08c0*/  F2I.NTZ R11, R11 ;  /* 0x0000000b000b7305 */ /* 0x000e240000203100 */
[----:B0-----:R-:W-:-:S05]  /*08d0*/  I2FP.F32.S32 R5, R11 ;  /* 0x0000000b00057245 */ /* 0x001fca0000201400 */
[----:B------:R-:W-:-:S04]  /*08e0*/  FFMA R4, R5, -1.5707962512969970703, R14 ;  /* 0xbfc90fda05047823 */ /* 0x000fc8000000000e */
[----:B------:R-:W-:-:S04]  /*08f0*/  FFMA R4, R5, -7.5497894158615963534e-08, R4 ;  /* 0xb3a2216805047823 */ /* 0x000fc80000000004 */
[----:B------:R-:W-:Y:S01]  /*0900*/  FFMA R10, R5, -5.3903029534742383927e-15, R4 ;  /* 0xa7c234c5050a7823 */ /* 0x000fe20000000004 */
[----:B------:R-:W-:Y:S06]  /*0910*/  @!P0 BRA `(.L_x_250) ;  /* 0x0000000000e08947 */ /* 0x000fec0003800000 */
[----:B------:R-:W-:-:S13]  /*0920*/  FSETP.NEU.AND P0, PT, |R14|, +INF , PT ;  /* 0x7f8000000e00780b */ /* 0x000fda0003f0d200 */
[----:B------:R-:W-:Y:S05]  /*0930*/  @!P0 BRA `(.L_x_251) ;  /* 0x0000000000d08947 */ /* 0x000fea0003800000 */
[----:B------:R-:W-:Y:S02]  /*0940*/  IMAD.SHL.U32 R4, R14, 0x100, RZ ;  /* 0x000001000e047824 */ /* 0x000fe400078e00ff */
[----:B------:R-:W-:Y:S02]  /*0950*/  HFMA2 R16, -RZ, RZ, 0, 0 ;  /* 0x00000000ff107431 */ /* 0x000fe400000001ff */
[----:B------:R-:W-:Y:S01]  /*0960*/  IMAD.MOV.U32 R10, RZ, RZ, R1 ;  /* 0x000000ffff0a7224 */ /* 0x000fe200078e0001 */
[----:B------:R-:W0:Y:S01]  /*0970*/  LDCU.64 UR12, c[0x4][URZ] ;  /* 0x01000000ff0c77ac */ /* 0x000e220008000a00 */
[----:B------:R-:W-:Y:S01]  /*0980*/  LOP3.LUT R17, R4, 0x80000000, RZ, 0xfc, !PT ;  /* 0x8000000004117812 */ /* 0x000fe200078efcff */
[----:B------:R-:W-:Y:S01]  /*0990*/  UMOV UR6, URZ ;  /* 0x000000ff00067c82 */ /* 0x000fe20008000000 */
[----:B------:R-:W-:-:S05]  /*09a0*/  UMOV UR5, URZ ;  /* 0x000000ff00057c82 */ /* 0x000fca0008000000 */
.L_x_252:
[----:B0-----:R-:W-:Y:S01]  /*09b0*/  IMAD.U32 R4, RZ, RZ, UR12 ;  /* 0x0000000cff047e24 */ /* 0x001fe2000f8e00ff */
[----:B------:R-:W-:-:S05]  /*09c0*/  MOV R5, UR13 ;  /* 0x0000000d00057c02 */ /* 0x000fca0008000f00 */
[----:B------:R-:W2:Y:S01]  /*09d0*/  LDG.E.CONSTANT R4, desc[UR10][R4.64] ;  /* 0x0000000a04047981 */ /* 0x000ea2000c1e9900 */
[----:B------:R-:W-:Y:S02]  /*09e0*/  UIADD3 UR12, UP0, UPT, UR12, 0x4, URZ ;  /* 0x000000040c0c7890 */ /* 0x000fe4000ff1e0ff */
[----:B------:R-:W-:Y:S02]  /*09f0*/  UIADD3 UR5, UPT, UPT, UR5, 0x1, URZ ;  /* 0x0000000105057890 */ /* 0x000fe4000fffe0ff */
[----:B------:R-:W-:Y:S02]  /*0a00*/  UIADD3.X UR13, UPT, UPT, URZ, UR13, URZ, UP0, !UPT ;  /* 0x0000000dff0d7290 */ /* 0x000fe400087fe4ff */
[----:B------:R-:W-:Y:S01]  /*0a10*/  UISETP.NE.AND UP0, UPT, UR5, 0x6, UPT ;  /* 0x000000060500788c */ /* 0x000fe2000bf05270 */
[----:B--2---:R-:W-:-:S03]  /*0a20*/  IMAD.WIDE.U32 R4, R4, R17, RZ ;  /* 0x0000001104047225 */ /* 0x004fc600078e00ff */
[----:B------:R-:W-:-:S04]  /*0a30*/  IADD3 R11, P0, PT, R4, R16, RZ ;  /* 0x00000010040b7210 */ /* 0x000fc80007f1e0ff */
[----:B------:R-:W-:Y:S01]  /*0a40*/  IADD3.X R16, PT, PT, R5, UR6, RZ, P0, !PT ;  /* 0x0000000605107c10 */ /* 0x000fe200087fe4ff */
[----:B------:R0:W-:Y:S02]  /*0a50*/  STL [R10], R11 ;  /* 0x0000000b0a007387 */ /* 0x0001e40000100800 */
[----:B0-----:R-:W-:Y:S01]  /*0a60*/  VIADD R10, R10, 0x4 ;  /* 0x000000040a0a7836 */ /* 0x001fe20000000000 */
[----:B------:R-:W-:Y:S06]  /*0a70*/  BRA.U UP0, `(.L_x_252) ;  /* 0xfffffffd00cc7547 */ /* 0x000fec000b83ffff */
[----:B------:R-:W-:Y:S01]  /*0a80*/  SHF.R.U32.HI R11, RZ, 0x17, R14 ;  /* 0x00000017ff0b7819 */ /* 0x000fe2000001160e */
[----:B------:R0:W-:Y:S03]  /*0a90*/  STL [R1+0x18], R16 ;  /* 0x0000181001007387 */ /* 0x0001e60000100800 */
[C---:B------:R-:W-:Y:S02]  /*0aa0*/  LOP3.LUT R4, R11.reuse, 0xe0, RZ, 0xc0, !PT ;  /* 0x000000e00b047812 */ /* 0x040fe400078ec0ff */
[----:B------:R-:W-:-:S03]  /*0ab0*/  LOP3.LUT P0, RZ, R11, 0x1f, RZ, 0xc0, !PT ;  /* 0x0000001f0bff7812 */ /* 0x000fc6000780c0ff */
[----:B------:R-:W-:-:S05]  /*0ac0*/  VIADD R4, R4, 0xffffff80 ;  /* 0xffffff8004047836 */ /* 0x000fca0000000000 */
[----:B------:R-:W-:-:S05]  /*0ad0*/  SHF.R.U32.HI R4, RZ, 0x5, R4 ;  /* 0x00000005ff047819 */ /* 0x000fca0000011604 */
[----:B------:R-:W-:-:S05]  /*0ae0*/  IMAD R17, R4, -0x4, R1 ;  /* 0xfffffffc04117824 */ /* 0x000fca00078e0201 */
[----:B------:R-:W2:Y:S04]  /*0af0*/  LDL R10, [R17+0x18] ;  /* 0x00001800110a7983 */ /* 0x000ea80000100800 */
[----:B------:R-:W2:Y:S04]  /*0b00*/  LDL R5, [R17+0x14] ;  /* 0x0000140011057983 */ /* 0x000ea80000100800 */
[----:B------:R-:W3:Y:S01]  /*0b10*/  @P0 LDL R4, [R17+0x10] ;  /* 0x0000100011040983 */ /* 0x000ee20000100800 */
[----:B------:R-:W-:Y:S01]  /*0b20*/  LOP3.LUT R11, R11, 0x1f, RZ, 0xc0, !PT ;  /* 0x0000001f0b0b7812 */ /* 0x000fe200078ec0ff */
[----:B------:R-:W-:Y:S01]  /*0b30*/  UMOV UR12, 0x54442d19 ;  /* 0x54442d19000c7882 */ /* 0x000fe20000000000 */
[----:B------:R-:W-:-:S02]  /*0b40*/  UMOV UR13, 0x3bf921fb ;  /* 0x3bf921fb000d7882 */ /* 0x000fc40000000000 */
[-C--:B--2---:R-:W-:Y:S02]  /*0b50*/  @P0 SHF.L.W.U32.HI R10, R5, R11.reuse, R10 ;  /* 0x0000000b050a0219 */ /* 0x084fe40000010e0a */
[----:B---3--:R-:W-:Y:S02]  /*0b60*/  @P0 SHF.L.W.U32.HI R5, R4, R11, R5 ;  /* 0x0000000b04050219 */ /* 0x008fe40000010e05 */
[----:B------:R-:W-:Y:S02]  /*0b70*/  ISETP.GE.AND P0, PT, R14, RZ, PT ;  /* 0x000000ff0e00720c */ /* 0x000fe40003f06270 */
[C---:B------:R-:W-:Y:S02]  /*0b80*/  SHF.L.W.U32.HI R11, R5.reuse, 0x2, R10 ;  /* 0x00000002050b7819 */ /* 0x040fe40000010e0a */
[----:B------:R-:W-:Y:S02]  /*0b90*/  SHF.L.U32 R5, R5, 0x2, RZ ;  /* 0x0000000205057819 */ /* 0x000fe400000006ff */
[----:B------:R-:W-:-:S02]  /*0ba0*/  SHF.R.S32.HI R24, RZ, 0x1f, R11 ;  /* 0x0000001fff187819 */ /* 0x000fc4000001140b */
[----:B------:R-:W-:Y:S02]  /*0bb0*/  SHF.R.U32.HI R10, RZ, 0x1e, R10 ;  /* 0x0000001eff0a7819 */ /* 0x000fe4000001160a */
[C---:B------:R-:W-:Y:S02]  /*0bc0*/  LOP3.LUT R4, R24.reuse, R5, RZ, 0x3c, !PT ;  /* 0x0000000518047212 */ /* 0x040fe400078e3cff */
[----:B------:R-:W-:Y:S02]  /*0bd0*/  LOP3.LUT R5, R24, R11, RZ, 0x3c, !PT ;  /* 0x0000000b18057212 */ /* 0x000fe400078e3cff */
[C---:B------:R-:W-:Y:S02]  /*0be0*/  LOP3.LUT R14, R11.reuse, R14, RZ, 0x3c, !PT ;  /* 0x0000000e0b0e7212 */ /* 0x040fe400078e3cff */
[----:B------:R-:W-:Y:S02]  /*0bf0*/  LEA.HI R11, R11, R10, RZ, 0x1 ;  /* 0x0000000a0b0b7211 */ /* 0x000fe400078f08ff */
[----:B------:R-:W1:Y:S01]  /*0c00*/  I2F.F64.S64 R4, R4 ;  /* 0x0000000400047312 */ /* 0x000e620000301c00 */
[----:B------:R-:W-:-:S02]  /*0c10*/  ISETP.GE.AND P1, PT, R14, RZ, PT ;  /* 0x000000ff0e00720c */ /* 0x000fc40003f26270 */
[----:B------:R-:W-:-:S04]  /*0c20*/  IMAD.MOV R10, RZ, RZ, -R11 ;  /* 0x000000ffff0a7224 */ /* 0x000fc800078e0a0b */
[----:B------:R-:W-:Y:S01]  /*0c30*/  @!P0 IMAD.MOV.U32 R11, RZ, RZ, R10 ;  /* 0x000000ffff0b8224 */ /* 0x000fe200078e000a */
[----:B-1----:R-:W-:-:S06]  /*0c40*/  DMUL R4, R4, UR12 ;  /* 0x0000000c04047c28 */ /* 0x002fcc0008000000 */
[----:B0-----:R-:W0:Y:S02]  /*0c50*/  F2F.F32.F64 R16, R4 ;  /* 0x0000000400107310 */ /* 0x001e240000301000 */
[----:B0-----:R-:W-:Y:S01]  /*0c60*/  FSEL R10, -R16, R16, !P1 ;  /* 0x00000010100a7208 */ /* 0x001fe20004800100 */
[----:B------:R-:W-:Y:S06]  /*0c70*/  BRA `(.L_x_250) ;  /* 0x0000000000087947 */ /* 0x000fec0003800000 */
.L_x_251:
[----:B------:R-:W-:Y:S01]  /*0c80*/  FMUL R10, RZ, R14 ;  /* 0x0000000eff0a7220 */ /* 0x000fe20000400000 */
[----:B------:R-:W-:-:S07]  /*0c90*/  MOV R11, RZ ;  /* 0x000000ff000b7202 */ /* 0x000fce0000000f00 */
.L_x_250:
[----:B------:R-:W-:Y:S05]  /*0ca0*/  BSYNC.RECONVERGENT B1 ;  /* 0x0000000000017941 */ /* 0x000fea0003800200 */
.L_x_249:
[----:B------:R-:W-:Y:S01]  /*0cb0*/  FMUL R24, R15, 0.63661974668502807617 ;  /* 0x3f22f9830f187820 */ /* 0x000fe20000400000 */
[----:B------:R-:W-:Y:S02]  /*0cc0*/  IMAD.MOV.U32 R14, RZ, RZ, 0x37cbac00 ;  /* 0x37cbac00ff0e7424 */ /* 0x000fe400078e00ff */
[----:B------:R-:W-:Y:S01]  /*0cd0*/  FMUL R5, R10, R10 ;  /* 0x0000000a0a057220 */ /* 0x000fe20000400000 */
[----:B------:R-:W-:Y:S01]  /*0ce0*/  LOP3.LUT R4, R11, 0x1, RZ, 0xc0, !PT ;  /* 0x000000010b047812 */ /* 0x000fe200078ec0ff */
[----:B------:R-:W-:Y:S01]  /*0cf0*/  IMAD.MOV.U32 R16, RZ, RZ, 0x3c0885e4 ;  /* 0x3c0885e4ff107424 */ /* 0x000fe200078e00ff */
[----:B------:R-:W-:Y:S01]  /*0d00*/  BSSY.RECONVERGENT B1, `(.L_x_253) ;  /* 0x000004a000017945 */ /* 0x000fe20003800200 */
[----:B------:R-:W0:Y:S01]  /*0d10*/  F2I.NTZ R24, R24 ;  /* 0x0000001800187305 */ /* 0x000e220000203100 */
[----:B------:R-:W-:Y:S01]  /*0d20*/  FFMA R14, R5, R14, -0.0013887860113754868507 ;  /* 0xbab607ed050e7423 */ /* 0x000fe2000000000e */
[----:B------:R-:W-:Y:S02]  /*0d30*/  ISETP.NE.U32.AND P0, PT, R4, 0x1, PT ;  /* 0x000000010400780c */ /* 0x000fe40003f05070 */
[----:B------:R-:W-:Y:S01]  /*0d40*/  IADD3 R4, PT, PT, R11, 0x1, RZ ;  /* 0x000000010b047810 */ /* 0x000fe20007ffe0ff */
[----:B------:R-:W-:Y:S01]  /*0d50*/  IMAD.MOV.U32 R11, RZ, RZ, 0x3e2aaaa8 ;  /* 0x3e2aaaa8ff0b7424 */ /* 0x000fe200078e00ff */
[----:B------:R-:W-:-:S02]  /*0d60*/  FSEL R14, R14, -0.00019574658654164522886, P0 ;  /* 0xb94d41530e0e7808 */ /* 0x000fc40000000000 */
[----:B------:R-:W-:Y:S02]  /*0d70*/  FSEL R16, R16, 0.041666727513074874878, !P0 ;  /* 0x3d2aaabb10107808 */ /* 0x000fe40004000000 */
[----:B------:R-:W-:Y:S02]  /*0d80*/  LOP3.LUT P1, RZ, R4, 0x2, RZ, 0xc0, !PT ;  /* 0x0000000204ff7812 */ /* 0x000fe4000782c0ff */
[----:B------:R-:W-:Y:S01]  /*0d90*/  FSEL R4, -R11, -0.4999999701976776123, !P0 ;  /* 0xbeffffff0b047808 */ /* 0x000fe20004000100 */
[----:B------:R-:W-:Y:S01]  /*0da0*/  FFMA R14, R5, R14, R16 ;  /* 0x0000000e050e7223 */ /* 0x000fe20000000010 */
[----:B------:R-:W-:Y:S02]  /*0db0*/  FSEL R10, R10, 1, !P0 ;  /* 0x3f8000000a0a7808 */ /* 0x000fe40004000000 */
[----:B------:R-:W-:Y:S01]  /*0dc0*/  FSETP.GE.AND P0, PT, |R15|, 105615, PT ;  /* 0x47ce47800f00780b */ /* 0x000fe20003f06200 */
[C---:B------:R-:W-:Y:S01]  /*0dd0*/  FFMA R4, R5.reuse, R14, R4 ;  /* 0x0000000e05047223 */ /* 0x040fe20000000004 */
[----:B0-----:R-:W-:Y:S01]  /*0de0*/  I2FP.F32.S32 R16, R24 ;  /* 0x0000001800107245 */ /* 0x001fe20000201400 */
        /* <DEDUP_REMOVED lines=14> */
.L_x_256:
[----:B0-----:R-:W0:Y:S02]  /*0ed0*/  LDC.64 R4, c[0x4][RZ] ;  /* 0x01000000ff047b82 */ /* 0x001e240000000a00 */
[----:B0-----:R-:W-:-:S06]  /*0ee0*/  IMAD.WIDE.U32 R4, R14, 0x4, R4 ;  /* 0x000000040e047825 */ /* 0x001fcc00078e0004 */
[----:B------:R-:W2:Y:S01]  /*0ef0*/  LDG.E.CONSTANT R4, desc[UR10][R4.64] ;  /* 0x0000000a04047981 */ /* 0x000ea2000c1e9900 */
[C---:B------:R-:W-:Y:S01]  /*0f00*/  IMAD R23, R14.reuse, 0x4, R1 ;  /* 0x000000040e177824 */ /* 0x040fe200078e0201 */
[----:B------:R-:W-:-:S04]  /*0f10*/  IADD3 R14, PT, PT, R14, 0x1, RZ ;  /* 0x000000010e0e7810 */ /* 0x000fc80007ffe0ff */
[----:B------:R-:W-:Y:S01]  /*0f20*/  ISETP.NE.AND P0, PT, R14, 0x6, PT ;  /* 0x000000060e00780c */ /* 0x000fe20003f05270 */
[----:B--2---:R-:W-:-:S03]  /*0f30*/  IMAD.WIDE.U32 R4, R4, R17, RZ ;  /* 0x0000001104047225 */ /* 0x004fc600078e00ff */
[----:B------:R-:W-:-:S04]  /*0f40*/  IADD3 R24, P1, PT, R4, R16, RZ ;  /* 0x0000001004187210 */ /* 0x000fc80007f3e0ff */
[----:B------:R-:W-:Y:S01]  /*0f50*/  IADD3.X R16, PT, PT, R5, UR5, RZ, P1, !PT ;  /* 0x0000000505107c10 */ /* 0x000fe20008ffe4ff */
[----:B------:R0:W-:Y:S04]  /*0f60*/  STL [R23], R24 ;  /* 0x0000001817007387 */ /* 0x0001e80000100800 */
[----:B------:R-:W-:Y:S05]  /*0f70*/  @P0 BRA `(.L_x_256) ;  /* 0xfffffffc00d40947 */ /* 0x000fea000383ffff */
[----:B------:R-:W-:Y:S01]  /*0f80*/  SHF.R.U32.HI R17, RZ, 0x17, R15 ;  /* 0x00000017ff117819 */ /* 0x000fe2000001160f */
[----:B------:R1:W-:Y:S03]  /*0f90*/  STL [R1+0x18], R16 ;  /* 0x0000181001007387 */ /* 0x0003e60000100800 */
[C---:B------:R-:W-:Y:S02]  /*0fa0*/  LOP3.LUT R4, R17.reuse, 0xe0, RZ, 0xc0, !PT ;  /* 0x000000e011047812 */ /* 0x040fe400078ec0ff */
[----:B------:R-:W-:-:S03]  /*0fb0*/  LOP3.LUT P0, RZ, R17, 0x1f, RZ, 0xc0, !PT ;  /* 0x0000001f11ff7812 */ /* 0x000fc6000780c0ff */
[----:B------:R-:W-:-:S05]  /*0fc0*/  VIADD R4, R4, 0xffffff80 ;  /* 0xffffff8004047836 */ /* 0x000fca0000000000 */
[----:B------:R-:W-:-:S05]  /*0fd0*/  SHF.R.U32.HI R4, RZ, 0x5, R4 ;  /* 0x00000005ff047819 */ /* 0x000fca0000011604 */
[----:B0-----:R-:W-:-:S05]  /*0fe0*/  IMAD R23, R4, -0x4, R1 ;  /* 0xfffffffc04177824 */ /* 0x001fca00078e0201 */
        /* <DEDUP_REMOVED lines=9> */
[C---:B------:R-:W-:Y:S01]  /*1080*/  SHF.L.W.U32.HI R24, R5.reuse, 0x2, R14 ;  /* 0x0000000205187819 */ /* 0x040fe20000010e0e */
[----:B------:R-:W-:-:S03]  /*1090*/  IMAD.SHL.U32 R5, R5, 0x4, RZ ;  /* 0x0000000405057824 */ /* 0x000fc600078e00ff */
[----:B------:R-:W-:Y:S02]  /*10a0*/  SHF.R.S32.HI R17, RZ, 0x1f, R24 ;  /* 0x0000001fff117819 */ /* 0x000fe40000011418 */
[----:B------:R-:W-:Y:S02]  /*10b0*/  LOP3.LUT R15, R24, R15, RZ, 0x3c, !PT ;  /* 0x0000000f180f7212 */ /* 0x000fe400078e3cff */
[C---:B------:R-:W-:Y:S02]  /*10c0*/  LOP3.LUT R4, R17.reuse, R5, RZ, 0x3c, !PT ;  /* 0x0000000511047212 */ /* 0x040fe400078e3cff */
[----:B------:R-:W-:Y:S02]  /*10d0*/  LOP3.LUT R5, R17, R24, RZ, 0x3c, !PT ;  /* 0x0000001811057212 */ /* 0x000fe400078e3cff */
[----:B------:R-:W-:Y:S02]  /*10e0*/  SHF.R.U32.HI R17, RZ, 0x1e, R14 ;  /* 0x0000001eff117819 */ /* 0x000fe4000001160e */
[----:B------:R-:W-:-:S02]  /*10f0*/  ISETP.GE.AND P1, PT, R15, RZ, PT ;  /* 0x000000ff0f00720c */ /* 0x000fc40003f26270 */
[----:B------:R-:W0:Y:S01]  /*1100*/  I2F.F64.S64 R4, R4 ;  /* 0x0000000400047312 */ /* 0x000e220000301c00 */
[----:B------:R-:W-:-:S04]  /*1110*/  LEA.HI R24, R24, R17, RZ, 0x1 ;  /* 0x0000001118187211 */ /* 0x000fc800078f08ff */
[----:B------:R-:W-:-:S05]  /*1120*/  IADD3 R14, PT, PT, -R24, RZ, RZ ;  /* 0x000000ff180e7210 */ /* 0x000fca0007ffe1ff */
[----:B------:R-:W-:Y:S01]  /*1130*/  @!P0 IMAD.MOV.U32 R24, RZ, RZ, R14 ;  /* 0x000000ffff188224 */ /* 0x000fe200078e000e */
[----:B0-----:R-:W-:-:S06]  /*1140*/  DMUL R4, R4, UR12 ;  /* 0x0000000c04047c28 */ /* 0x001fcc0008000000 */
[----:B-1----:R-:W0:Y:S02]  /*1150*/  F2F.F32.F64 R16, R4 ;  /* 0x0000000400107310 */ /* 0x002e240000301000 */
[----:B0-----:R-:W-:Y:S01]  /*1160*/  FSEL R16, -R16, R16, !P1 ;  /* 0x0000001010107208 */ /* 0x001fe20004800100 */
[----:B------:R-:W-:Y:S06]  /*1170*/  BRA `(.L_x_254) ;  /* 0x0000000000087947 */ /* 0x000fec0003800000 */
.L_x_255:
[----:B------:R-:W-:Y:S01]  /*1180*/  FMUL R16, RZ, R15 ;  /* 0x0000000fff107220 */ /* 0x000fe20000400000 */
[----:B------:R-:W-:-:S07]  /*1190*/  IMAD.MOV.U32 R24, RZ, RZ, RZ ;  /* 0x000000ffff187224 */ /* 0x000fce00078e00ff */
.L_x_254:
[----:B------:R-:W-:Y:S05]  /*11a0*/  BSYNC.RECONVERGENT B1 ;  /* 0x0000000000017941 */ /* 0x000fea0003800200 */
.L_x_253:
[----:B------:R-:W-:Y:S01]  /*11b0*/  MOV R4, 0x37cbac00 ;  /* 0x37cbac0000047802 */ /* 0x000fe20000000f00 */
[----:B------:R-:W-:Y:S01]  /*11c0*/  FMUL R5, R16, R16 ;  /* 0x0000001010057220 */ /* 0x000fe20000400000 */
[----:B------:R-:W-:Y:S01]  /*11d0*/  LOP3.LUT R14, R24, 0x1, RZ, 0xc0, !PT ;  /* 0x00000001180e7812 */ /* 0x000fe200078ec0ff */
[----:B------:R-:W-:Y:S02]  /*11e0*/  IMAD.MOV.U32 R26, RZ, RZ, 0x3c0885e4 ;  /* 0x3c0885e4ff1a7424 */ /* 0x000fe400078e00ff */
[----:B------:R-:W-:Y:S01]  /*11f0*/  FFMA R4, R5, R4, -0.0013887860113754868507 ;  /* 0xbab607ed05047423 */ /* 0x000fe20000000004 */
[----:B------:R-:W-:Y:S01]  /*1200*/  ISETP.NE.U32.AND P0, PT, R14, 0x1, PT ;  /* 0x000000010e00780c */ /* 0x000fe20003f05070 */
[----:B------:R-:W-:-:S03]  /*1210*/  VIADD R24, R24, 0x1 ;  /* 0x0000000118187836 */ /* 0x000fc60000000000 */
[----:B------:R-:W-:Y:S02]  /*1220*/  FSEL R14, R4, -0.00019574658654164522886, P0 ;  /* 0xb94d4153040e7808 */ /* 0x000fe40000000000 */
[----:B------:R-:W-:Y:S02]  /*1230*/  FSEL R26, R26, 0.041666727513074874878, !P0 ;  /* 0x3d2aaabb1a1a7808 */ /* 0x000fe40004000000 */
[----:B------:R-:W-:Y:S02]  /*1240*/  LOP3.LUT P1, RZ, R24, 0x2, RZ, 0xc0, !PT ;  /* 0x0000000218ff7812 */ /* 0x000fe4000782c0ff */
[----:B------:R-:W-:Y:S01]  /*1250*/  FSEL R4, R16, 1, !P0 ;  /* 0x3f80000010047808 */ /* 0x000fe20004000000 */
[----:B------:R-:W-:Y:S01]  /*1260*/  FFMA R14, R5, R14, R26 ;  /* 0x0000000e050e7223 */ /* 0x000fe2000000001a */
[----:B------:R-:W-:-:S03]  /*1270*/  FSEL R15, -R11, -0.4999999701976776123, !P0 ;  /* 0xbeffffff0b0f7808 */ /* 0x000fc60004000100 */
[C---:B------:R-:W-:Y:S02]  /*1280*/  FFMA R11, R5.reuse, R4, RZ ;  /* 0x00000004050b7223 */ /* 0x040fe400000000ff */
[----:B------:R-:W-:-:S04]  /*1290*/  FFMA R14, R5, R14, R15 ;  /* 0x0000000e050e7223 */ /* 0x000fc8000000000f */
[----:B------:R-:W-:-:S04]  /*12a0*/  FFMA R11, R11, R14, R4 ;  /* 0x0000000e0b0b7223 */ /* 0x000fc80000000004 */
[----:B------:R-:W-:Y:S01]  /*12b0*/  @P1 FADD R11, RZ, -R11 ;  /* 0x8000000bff0b1221 */ /* 0x000fe20000000000 */
[----:B------:R-:W-:Y:S06]  /*12c0*/  BRA `(.L_x_257) ;  /* 0x00000008006c7947 */ /* 0x000fec0003800000 */
.L_x_248:
        /* <DEDUP_REMOVED lines=11> */
[----:B------:R-:W0:Y:S01]  /*1380*/  LDC.64 R4, c[0x4][RZ] ;  /* 0x01000000ff047b82 */ /* 0x000e220000000a00 */
[----:B------:R-:W-:Y:S02]  /*1390*/  SHF.L.U32 R10, R14, 0x8, RZ ;  /* 0x000000080e0a7819 */ /* 0x000fe400000006ff */
[----:B------:R-:W-:Y:S01]  /*13a0*/  CS2R R16, SRZ ;  /* 0x0000000000107805 */ /* 0x000fe2000001ff00 */
[----:B------:R-:W-:Y:S01]  /*13b0*/  UMOV UR5, URZ ;  /* 0x000000ff00057c82 */ /* 0x000fe20008000000 */
[----:B------:R-:W-:-:S07]  /*13c0*/  LOP3.LUT R25, R10, 0x80000000, RZ, 0xfc, !PT ;  /* 0x800000000a197812 */ /* 0x000fce00078efcff */
.L_x_261:
[----:B0-----:R-:W-:-:S06]  /*13d0*/  IMAD.WIDE.U32 R10, R17, 0x4, R4 ;  /* 0x00000004110a7825 */ /* 0x001fcc00078e0004 */
[----:B------:R-:W2:Y:S01]  /*13e0*/  LDG.E.CONSTANT R10, desc[UR10][R10.64] ;  /* 0x0000000a0a0a7981 */ /* 0x000ea2000c1e9900 */
[C---:B-1----:R-:W-:Y:S02]  /*13f0*/  IMAD R23, R17.reuse, 0x4, R1 ;  /* 0x0000000411177824 */ /* 0x042fe400078e0201 */
[----:B------:R-:W-:-:S05]  /*1400*/  VIADD R17, R17, 0x1 ;  /* 0x0000000111117836 */ /* 0x000fca0000000000 */
        /* <DEDUP_REMOVED lines=9> */
[----:B------:R-:W-:Y:S02]  /*14a0*/  LOP3.LUT P0, RZ, R11, 0x1f, RZ, 0xc0, !PT ;  /* 0x0000001f0bff7812 */ /* 0x000fe4000780c0ff */
[----:B------:R-:W-:-:S04]  /*14b0*/  IADD3 R4, PT, PT, R4, -0x80, RZ ;  /* 0xffffff8004047810 */ /* 0x000fc80007ffe0ff */
[----:B------:R-:W-:-:S05]  /*14c0*/  SHF.R.U32.HI R4, RZ, 0x5, R4 ;  /* 0x00000005ff047819 */ /* 0x000fca0000011604 */
[----:B------:R-:W-:-:S05]  /*14d0*/  IMAD R17, R4, -0x4, R1 ;  /* 0xfffffffc04117824 */ /* 0x000fca00078e0201 */
[----:B------:R-:W2:Y:S04]  /*14e0*/  LDL R10, [R17+0x18] ;  /* 0x00001800110a7983 */ /* 0x000ea80000100800 */
[----:B------:R-:W2:Y:S04]  /*14f0*/  LDL R5, [R17+0x14] ;  /* 0x0000140011057983 */ /* 0x000ea80000100800 */
[----:B------:R-:W3:Y:S01]  /*1500*/  @P0 LDL R4, [R17+0x10] ;  /* 0x0000100011040983 */ /* 0x000ee20000100800 */
[----:B------:R-:W-:Y:S01]  /*1510*/  LOP3.LUT R11, R11, 0x1f, RZ, 0xc0, !PT ;  /* 0x0000001f0b0b7812 */ /* 0x000fe200078ec0ff */
[----:B------:R-:W-:Y:S01]  /*1520*/  UMOV UR12, 0x54442d19 ;  /* 0x54442d19000c7882 */ /* 0x000fe20000000000 */
[----:B------:R-:W-:Y:S01]  /*1530*/  UMOV UR13, 0x3bf921fb ;  /* 0x3bf921fb000d7882 */ /* 0x000fe20000000000 */
[----:B------:R-:W-:-:S02]  /*1540*/  ISETP.GE.AND P1, PT, R14, RZ, PT ;  /* 0x000000ff0e00720c */ /* 0x000fc40003f26270 */
[-C--:B--2---:R-:W-:Y:S02]  /*1550*/  @P0 SHF.L.W.U32.HI R10, R5, R11.reuse, R10 ;  /* 0x0000000b050a0219 */ /* 0x084fe40000010e0a */
[----:B---3--:R-:W-:-:S04]  /*1560*/  @P0 SHF.L.W.U32.HI R5, R4, R11, R5 ;  /* 0x0000000b04050219 */ /* 0x008fc80000010e05 */
[C-C-:B------:R-:W-:Y:S01]  /*1570*/  SHF.L.W.U32.HI R11, R5.reuse, 0x2, R10.reuse ;  /* 0x00000002050b7819 */ /* 0x140fe20000010e0a */
[----:B------:R-:W-:Y:S01]  /*1580*/  IMAD.SHL.U32 R5, R5, 0x4, RZ ;  /* 0x0000000405057824 */ /* 0x000fe200078e00ff */
[----:B------:R-:W-:Y:S02]  /*1590*/  SHF.R.U32.HI R10, RZ, 0x1e, R10 ;  /* 0x0000001eff0a7819 */ /* 0x000fe4000001160a */
[----:B-1----:R-:W-:Y:S02]  /*15a0*/  SHF.R.S32.HI R24, RZ, 0x1f, R11 ;  /* 0x0000001fff187819 */ /* 0x002fe4000001140b */
[----:B------:R-:W-:Y:S02]  /*15b0*/  LEA.HI R10, R11, R10, RZ, 0x1 ;  /* 0x0000000a0b0a7211 */ /* 0x000fe400078f08ff */
[C---:B------:R-:W-:Y:S02]  /*15c0*/  LOP3.LUT R4, R24.reuse, R5, RZ, 0x3c, !PT ;  /* 0x0000000518047212 */ /* 0x040fe400078e3cff */
[----:B------:R-:W-:-:S02]  /*15d0*/  LOP3.LUT R5, R24, R11, RZ, 0x3c, !PT ;  /* 0x0000000b18057212 */ /* 0x000fc400078e3cff */
[----:B------:R-:W-:Y:S01]  /*15e0*/  LOP3.LUT R14, R11, R14, RZ, 0x3c, !PT ;  /* 0x0000000e0b0e7212 */ /* 0x000fe200078e3cff */
[----:B------:R-:W-:-:S03]  /*15f0*/  IMAD.MOV R11, RZ, RZ, -R10 ;  /* 0x000000ffff0b7224 */ /* 0x000fc600078e0a0a */
[----:B------:R-:W1:Y:S01]  /*1600*/  I2F.F64.S64 R4, R4 ;  /* 0x0000000400047312 */ /* 0x000e620000301c00 */
[----:B------:R-:W-:Y:S02]  /*1610*/  ISETP.GE.AND P0, PT, R14, RZ, PT ;  /* 0x000000ff0e00720c */ /* 0x000fe40003f06270 */
[----:B------:R-:W-:Y:S01]  /*1620*/  @!P1 MOV R10, R11 ;  /* 0x0000000b000a9202 */ /* 0x000fe20000000f00 */
[----:B-1----:R-:W-:-:S06]  /*1630*/  DMUL R4, R4, UR12 ;  /* 0x0000000c04047c28 */ /* 0x002fcc0008000000 */
[----:B0-----:R-:W0:Y:S02]  /*1640*/  F2F.F32.F64 R16, R4 ;  /* 0x0000000400107310 */ /* 0x001e240000301000 */
[----:B0-----:R-:W-:Y:S01]  /*1650*/  FSEL R16, -R16, R16, !P0 ;  /* 0x0000001010107208 */ /* 0x001fe20004000100 */
[----:B------:R-:W-:Y:S06]  /*1660*/  BRA `(.L_x_259) ;  /* 0x0000000000087947 */ /* 0x000fec0003800000 */
.L_x_260:
[----:B------:R-:W-:Y:S01]  /*1670*/  FMUL R16, RZ, R14 ;  /* 0x0000000eff107220 */ /* 0x000fe20000400000 */
[----:B------:R-:W-:-:S07]  /*1680*/  IMAD.MOV.U32 R10, RZ, RZ, RZ ;  /* 0x000000ffff0a7224 */ /* 0x000fce00078e00ff */
.L_x_259:
[----:B------:R-:W-:Y:S05]  /*1690*/  BSYNC.RECONVERGENT B1 ;  /* 0x0000000000017941 */ /* 0x000fea0003800200 */
.L_x_258:
[----:B------:R-:W-:Y:S01]  /*16a0*/  FMUL R24, R15, 0.63661974668502807617 ;  /* 0x3f22f9830f187820 */ /* 0x000fe20000400000 */
[----:B------:R-:W-:Y:S02]  /*16b0*/  HFMA2 R14, -RZ, RZ, 1.0078125, -8.98838043212890625e-05 ;  /* 0x3c0885e4ff0e7431 */ /* 0x000fe400000001ff */
[----:B------:R-:W-:Y:S02]  /*16c0*/  IMAD.MOV.U32 R4, RZ, RZ, 0x37cbac00 ;  /* 0x37cbac00ff047424 */ /* 0x000fe400078e00ff */
[----:B------:R-:W-:Y:S01]  /*16d0*/  FMUL R5, R16, R16 ;  /* 0x0000001010057220 */ /* 0x000fe20000400000 */
[C---:B------:R-:W-:Y:S01]  /*16e0*/  LOP3.LUT R11, R10.reuse, 0x1, RZ, 0xc0, !PT ;  /* 0x000000010a0b7812 */ /* 0x040fe200078ec0ff */
[----:B------:R-:W-:Y:S01]  /*16f0*/  BSSY.RECONVERGENT B1, `(.L_x_262) ;  /* 0x0000048000017945 */ /* 0x000fe20003800200 */
[----:B------:R-:W0:Y:S01]  /*1700*/  F2I.NTZ R24, R24 ;  /* 0x0000001800187305 */ /* 0x000e220000203100 */
[----:B------:R-:W-:Y:S01]  /*1710*/  FFMA R4, R5, R4, -0.0013887860113754868507 ;  /* 0xbab607ed05047423 */ /* 0x000fe20000000004 */
[----:B------:R-:W-:Y:S01]  /*1720*/  ISETP.NE.U32.AND P0, PT, R11, 0x1, PT ;  /* 0x000000010b00780c */ /* 0x000fe20003f05070 */
[----:B------:R-:W-:Y:S01]  /*1730*/  IMAD.MOV.U32 R11, RZ, RZ, 0x3e2aaaa8 ;  /* 0x3e2aaaa8ff0b7424 */ /* 0x000fe200078e00ff */
[----:B------:R-:W-:-:S02]  /*1740*/  LOP3.LUT P1, RZ, R10, 0x2, RZ, 0xc0, !PT ;  /* 0x000000020aff7812 */ /* 0x000fc4000782c0ff */
[----:B------:R-:W-:Y:S02]  /*1750*/  FSEL R4, R4, -0.00019574658654164522886, !P0 ;  /* 0xb94d415304047808 */ /* 0x000fe40004000000 */
[----:B------:R-:W-:Y:S02]  /*1760*/  FSEL R14, R14, 0.041666727513074874878, P0 ;  /* 0x3d2aaabb0e0e7808 */ /* 0x000fe40000000000 */
[----:B------:R-:W-:-:S03]  /*1770*/  FSEL R10, R16, 1, P0 ;  /* 0x3f800000100a7808 */ /* 0x000fc60000000000 */
[----:B------:R-:W-:Y:S01]  /*1780*/  FFMA R4, R5, R4, R14 ;  /* 0x0000000405047223 */ /* 0x000fe2000000000e */
[----:B------:R-:W-:Y:S02]  /*1790*/  FSEL R14, -R11, -0.4999999701976776123, P0 ;  /* 0xbeffffff0b0e7808 */ /* 0x000fe40000000100 */
[----:B------:R-:W-:Y:S02]  /*17a0*/  FSETP.GE.AND P0, PT, |R15|, 105615, PT ;  /* 0x47ce47800f00780b */ /* 0x000fe40003f06200 */
[----:B0-----:R-:W-:Y:S01]  /*17b0*/  I2FP.F32.S32 R26, R24 ;  /* 0x00000018001a7245 */ /* 0x001fe20000201400 */
[C---:B------:R-:W-:Y:S01]  /*17c0*/  FFMA R4, R5.reuse, R4, R14 ;  /* 0x0000000405047223 */ /* 0x040fe2000000000e */
[----:B------:R-:W-:-:S03]  /*17d0*/  FFMA R5, R5, R10, RZ ;  /* 0x0000000a05057223 */ /* 0x000fc600000000ff */
        /* <DEDUP_REMOVED lines=8> */
[----:B------:R-:W-:Y:S01]  /*1860*/  IMAD.SHL.U32 R14, R15, 0x100, RZ ;  /* 0x000001000f0e7824 */ /* 0x000fe200078e00ff */
[----:B------:R-:W-:Y:S01]  /*1870*/  CS2R R16, SRZ ;  /* 0x0000000000107805 */ /* 0x000fe2000001ff00 */
[----:B------:R-:W-:-:S03]  /*1880*/  UMOV UR5, URZ ;  /* 0x000000ff00057c82 */ /* 0x000fc60008000000 */
[----:B------:R-:W-:-:S07]  /*1890*/  LOP3.LUT R14, R14, 0x80000000, RZ, 0xfc, !PT ;  /* 0x800000000e0e7812 */ /* 0x000fce00078efcff */
.L_x_265:
[----:B0-----:R-:W0:Y:S02]  /*18a0*/  LDC.64 R4, c[0x4][RZ] ;  /* 0x01000000ff047b82 */ /* 0x001e240000000a00 */
[----:B0-----:R-:W-:-:S06]  /*18b0*/  IMAD.WIDE.U32 R4, R17, 0x4, R4 ;  /* 0x0000000411047825 */ /* 0x001fcc00078e0004 */
[----:B------:R-:W2:Y:S01]  /*18c0*/  LDG.E.CONSTANT R5, desc[UR10][R4.64] ;  /* 0x0000000a04057981 */ /* 0x000ea2000c1e9900 */
[C---:B------:R-:W-:Y:S01]  /*18d0*/  LEA R23, R17.reuse, R1, 0x2 ;  /* 0x0000000111177211 */ /* 0x040fe200078e10ff */
        /* <DEDUP_REMOVED lines=23> */
[C---:B------:R-:W-:Y:S02]  /*1a50*/  SHF.L.W.U32.HI R24, R5.reuse, 0x2, R14 ;  /* 0x0000000205187819 */ /* 0x040fe40000010e0e */
[----:B------:R-:W-:Y:S02]  /*1a60*/  SHF.L.U32 R5, R5, 0x2, RZ ;  /* 0x0000000205057819 */ /* 0x000fe400000006ff */
[----:B------:R-:W-:Y:S02]  /*1a70*/  SHF.R.S32.HI R17, RZ, 0x1f, R24 ;  /* 0x0000001fff117819 */ /* 0x000fe40000011418 */
[----:B------:R-:W-:Y:S02]  /*1a80*/  LOP3.LUT R15, R24, R15, RZ, 0x3c, !PT ;  /* 0x0000000f180f7212 */ /* 0x000fe400078e3cff */
[C---:B------:R-:W-:Y:S02]  /*1a90*/  LOP3.LUT R4, R17.reuse, R5, RZ, 0x3c, !PT ;  /* 0x0000000511047212 */ /* 0x040fe400078e3cff */
[----:B------:R-:W-:-:S02]  /*1aa0*/  LOP3.LUT R5, R17, R24, RZ, 0x3c, !PT ;  /* 0x0000001811057212 */ /* 0x000fc400078e3cff */
[----:B------:R-:W-:Y:S02]  /*1ab0*/  SHF.R.U32.HI R17, RZ, 0x1e, R14 ;  /* 0x0000001eff117819 */ /* 0x000fe4000001160e */
[----:B------:R-:W-:Y:S02]  /*1ac0*/  ISETP.GE.AND P0, PT, R15, RZ, PT ;  /* 0x000000ff0f00720c */ /* 0x000fe40003f06270 */
[----:B------:R-:W0:Y:S01]  /*1ad0*/  I2F.F64.S64 R4, R4 ;  /* 0x0000000400047312 */ /* 0x000e220000301c00 */
[----:B------:R-:W-:-:S05]  /*1ae0*/  LEA.HI R24, R24, R17, RZ, 0x1 ;  /* 0x0000001118187211 */ /* 0x000fca00078f08ff */
[----:B------:R-:W-:-:S04]  /*1af0*/  IMAD.MOV R14, RZ, RZ, -R24 ;  /* 0x000000ffff0e7224 */ /* 0x000fc800078e0a18 */
[----:B------:R-:W-:Y:S01]  /*1b00*/  @!P1 IMAD.MOV.U32 R24, RZ, RZ, R14 ;  /* 0x000000ffff189224 */ /* 0x000fe200078e000e */
[----:B0-----:R-:W-:-:S06]  /*1b10*/  DMUL R4, R4, UR12 ;  /* 0x0000000c04047c28 */ /* 0x001fcc0008000000 */
[----:B-1----:R-:W0:Y:S02]  /*1b20*/  F2F.F32.F64 R16, R4 ;  /* 0x0000000400107310 */ /* 0x002e240000301000 */
[----:B0-----:R-:W-:Y:S01]  /*1b30*/  FSEL R14, -R16, R16, !P0 ;  /* 0x00000010100e7208 */ /* 0x001fe20004000100 */
[----:B------:R-:W-:Y:S06]  /*1b40*/  BRA `(.L_x_263) ;  /* 0x0000000000087947 */ /* 0x000fec0003800000 */
.L_x_264:
[----:B------:R-:W-:Y:S01]  /*1b50*/  FMUL R14, RZ, R15 ;  /* 0x0000000fff0e7220 */ /* 0x000fe20000400000 */
[----:B------:R-:W-:-:S07]  /*1b60*/  MOV R24, RZ ;  /* 0x000000ff00187202 */ /* 0x000fce0000000f00 */
.L_x_263:
[----:B------:R-:W-:Y:S05]  /*1b70*/  BSYNC.RECONVERGENT B1 ;  /* 0x0000000000017941 */ /* 0x000fea0003800200 */
.L_x_262:
[----:B------:R-:W-:Y:S02]  /*1b80*/  IMAD.MOV.U32 R4, RZ, RZ, 0x37cbac00 ;  /* 0x37cbac00ff047424 */ /* 0x000fe400078e00ff */
[----:B------:R-:W-:Y:S01]  /*1b90*/  FMUL R5, R14, R14 ;  /* 0x0000000e0e057220 */ /* 0x000fe20000400000 */
[C---:B------:R-:W-:Y:S01]  /*1ba0*/  LOP3.LUT R15, R24.reuse, 0x1, RZ, 0xc0, !PT ;  /* 0x00000001180f7812 */ /* 0x040fe200078ec0ff */
[----:B------:R-:W-:Y:S01]  /*1bb0*/  IMAD.MOV.U32 R26, RZ, RZ, 0x3c0885e4 ;  /* 0x3c0885e4ff1a7424 */ /* 0x000fe200078e00ff */
[----:B------:R-:W-:Y:S01]  /*1bc0*/  LOP3.LUT P1, RZ, R24, 0x2, RZ, 0xc0, !PT ;  /* 0x0000000218ff7812 */ /* 0x000fe2000782c0ff */
[----:B------:R-:W-:Y:S01]  /*1bd0*/  FFMA R4, R5, R4, -0.0013887860113754868507 ;  /* 0xbab607ed05047423 */ /* 0x000fe20000000004 */
[----:B------:R-:W-:-:S04]  /*1be0*/  ISETP.NE.U32.AND P0, PT, R15, 0x1, PT ;  /* 0x000000010f00780c */ /* 0x000fc80003f05070 */
[----:B------:R-:W-:Y:S02]  /*1bf0*/  FSEL R16, R4, -0.00019574658654164522886, !P0 ;  /* 0xb94d415304107808 */ /* 0x000fe40004000000 */
[----:B------:R-:W-:Y:S02]  /*1c00*/  FSEL R26, R26, 0.041666727513074874878, P0 ;  /* 0x3d2aaabb1a1a7808 */ /* 0x000fe40000000000 */
[----:B------:R-:W-:Y:S02]  /*1c10*/  FSEL R4, R14, 1, P0 ;  /* 0x3f8000000e047808 */ /* 0x000fe40000000000 */
[----:B------:R-:W-:Y:S01]  /*1c20*/  FSEL R15, -R11, -0.4999999701976776123, P0 ;  /* 0xbeffffff0b0f7808 */ /* 0x000fe20000000100 */
[C---:B------:R-:W-:Y:S02]  /*1c30*/  FFMA R16, R5.reuse, R16, R26 ;  /* 0x0000001005107223 */ /* 0x040fe4000000001a */
[C---:B------:R-:W-:Y:S02]  /*1c40*/  FFMA R11, R5.reuse, R4, RZ ;  /* 0x00000004050b7223 */ /* 0x040fe400000000ff */
[----:B------:R-:W-:-:S04]  /*1c50*/  FFMA R15, R5, R16, R15 ;  /* 0x00000010050f7223 */ /* 0x000fc8000000000f */
[----:B------:R-:W-:-:S04]  /*1c60*/  FFMA R11, R11, R15, R4 ;  /* 0x0000000f0b0b7223 */ /* 0x000fc80000000004 */
[----:B------:R-:W-:-:S07]  /*1c70*/  @P1 FADD R11, RZ, -R11 ;  /* 0x8000000bff0b1221 */ /* 0x000fce0000000000 */
.L_x_257:
[----:B------:R-:W0:Y:S01]  /*1c80*/  LDCU UR5, c[0x0][0x3b0] ;  /* 0x00007600ff0577ac */ /* 0x000e220008000800 */
[----:B------:R-:W-:Y:S01]  /*1c90*/  IADD3 R8, PT, PT, R8, 0x1, RZ ;  /* 0x0000000108087810 */ /* 0x000fe20007ffe0ff */
[----:B-----5:R-:W-:Y:S01]  /*1ca0*/  FADD R12, R12, R11 ;  /* 0x0000000b0c0c7221 */ /* 0x020fe20000000000 */
[----:B------:R-:W-:-:S04]  /*1cb0*/  FADD R13, R13, R10 ;  /* 0x0000000a0d0d7221 */ /* 0x000fc80000000000 */
[----:B------:R-:W-:Y:S01]  /*1cc0*/  FFMA R7, R12, R13, R7 ;  /* 0x0000000d0c077223 */ /* 0x000fe20000000007 */
[----:B0-----:R-:W-:-:S13]  /*1cd0*/  ISETP.NE.AND P0, PT, R8, UR5, PT ;  /* 0x0000000508007c0c */ /* 0x001fda000bf05270 */
[----:B------:R-:W-:Y:S05]  /*1ce0*/  @P0 BRA `(.L_x_266) ;  /* 0xffffffe400c00947 */ /* 0x000fea000383ffff */
[----:B------:R-:W0:Y:S01]  /*1cf0*/  S2UR UR6, SR_CgaCtaId ;  /* 0x00000000000679c3 */ /* 0x000e220000008800 */
[----:B------:R-:W1:Y:S01]  /*1d00*/  LDCU UR12, c[0x0][0x3b4] ;  /* 0x00007680ff0c77ac */ /* 0x000e620008000800 */
[----:B------:R-:W2:Y:S01]  /*1d10*/  LDCU UR9, c[0x0][0x360] ;  /* 0x00006c00ff0977ac */ /* 0x000ea20008000800 */
[----:B------:R-:W-:Y:S01]  /*1d20*/  UMOV UR5, 0x400 ;  /* 0x0000040000057882 */ /* 0x000fe20000000000 */
[----:B-1----:R-:W-:Y:S01]  /*1d30*/  FMUL R7, R7, UR12 ;  /* 0x0000000c07077c20 */ /* 0x002fe20008400000 */
[----:B0-----:R-:W-:-:S06]  /*1d40*/  ULEA UR5, UR6, UR5, 0x18 ;  /* 0x0000000506057291 */ /* 0x001fcc000f8ec0ff */
[C---:B------:R-:W-:Y:S01]  /*1d50*/  LEA R4, R0.reuse, UR5, 0x2 ;  /* 0x0000000500047c11 */ /* 0x040fe2000f8e10ff */
[----:B--2---:R-:W-:-:S04]  /*1d60*/  VIADD R0, R0, UR9 ;  /* 0x0000000900007c36 */ /* 0x004fc80008000000 */
[----:B------:R0:W-:Y:S01]  /*1d70*/  STS [R4], R7 ;  /* 0x0000000704007388 */ /* 0x0001e20000000800 */
[----:B------:R-:W-:-:S13]  /*1d80*/  ISETP.GE.AND P0, PT, R0, UR8, PT ;  /* 0x0000000800007c0c */ /* 0x000fda000bf06270 */
[----:B0-----:R-:W-:Y:S05]  /*1d90*/  @!P0 BRA `(.L_x_240) ;  /* 0xffffffe400708947 */ /* 0x001fea000383ffff */
.L_x_239:
[----:B------:R-:W-:Y:S05]  /*1da0*/  BSYNC.RECONVERGENT B0 ;  /* 0x0000000000007941 */ /* 0x000fea0003800200 */
.L_x_238:
[----:B------:R-:W0:Y:S01]  /*1db0*/  S2R R0, SR_TID.X ;  /* 0x0000000000007919 */ /* 0x000e220000002100 */
[----:B------:R-:W1:Y:S01]  /*1dc0*/  LDCU UR9, c[0x0][0x360] ;  /* 0x00006c00ff0977ac */ /* 0x000e620008000800 */
[----:B------:R-:W-:Y:S01]  /*1dd0*/  BSSY.RECONVERGENT B0, `(.L_x_267) ;  /* 0x0000011000007945 */ /* 0x000fe20003800200 */
[----:B------:R-:W-:Y:S01]  /*1de0*/  IMAD.MOV.U32 R5, RZ, RZ, -0x800000 ;  /* 0xff800000ff057424 */ /* 0x000fe200078e00ff */
[----:B------:R-:W-:Y:S01]  /*1df0*/  BAR.SYNC.DEFER_BLOCKING 0x0 ;  /* 0x0000000000007b1d */ /* 0x000fe20000010000 */
[----:B0-----:R-:W-:Y:S02]  /*1e00*/  ISETP.GE.AND P0, PT, R0, UR8, PT ;  /* 0x0000000800007c0c */ /* 0x001fe4000bf06270 */
[----:B------:R-:W-:-:S11]  /*1e10*/  MOV R4, R0 ;  /* 0x0000000000047202 */ /* 0x000fd60000000f00 */
[----:B-1----:R-:W-:Y:S05]  /*1e20*/  @P0 BRA `(.L_x_268) ;  /* 0x00000000002c0947 */ /* 0x002fea0003800000 */
[----:B------:R-:W0:Y:S01]  /*1e30*/  S2R R9, SR_CgaCtaId ;  /* 0x0000000000097919 */ /* 0x000e220000008800 */
[----:B------:R-:W-:Y:S01]  /*1e40*/  MOV R8, 0x400 ;  /* 0x0000040000087802 */ /* 0x000fe20000000f00 */
[----:B------:R-:W-:Y:S02]  /*1e50*/  IMAD.MOV.U32 R5, RZ, RZ, -0x800000 ;  /* 0xff800000ff057424 */ /* 0x000fe400078e00ff */
[----:B------:R-:W-:Y:S01]  /*1e60*/  IMAD.MOV.U32 R7, RZ, RZ, R4 ;  /* 0x000000ffff077224 */ /* 0x000fe200078e0004 */
[----:B0-----:R-:W-:-:S07]  /*1e70*/  LEA R10, R9, R8, 0x18 ;  /* 0x00000008090a7211 */ /* 0x001fce00078ec0ff */
.L_x_269:
[C---:B------:R-:W-:Y:S01]  /*1e80*/  LEA R8, R7.reuse, R10, 0x2 ;  /* 0x0000000a07087211 */ /* 0x040fe200078e10ff */
[----:B------:R-:W-:-:S05]  /*1e90*/  VIADD R7, R7, UR9 ;  /* 0x0000000907077c36 */ /* 0x000fca0008000000 */
[----:B------:R-:W0:Y:S01]  /*1ea0*/  LDS R8, [R8] ;  /* 0x0000000008087984 */ /* 0x000e220000000800 */
[----:B------:R-:W-:Y:S02]  /*1eb0*/  ISETP.GE.AND P0, PT, R7, UR8, PT ;  /* 0x0000000807007c0c */ /* 0x000fe4000bf06270 */
[----:B0-----:R-:W-:-:S11]  /*1ec0*/  FMNMX R5, R8, R5, !PT ;  /* 0x0000000508057209 */ /* 0x001fd60007800000 */
[----:B------:R-:W-:Y:S05]  /*1ed0*/  @!P0 BRA `(.L_x_269) ;  /* 0xfffffffc00e88947 */ /* 0x000fea000383ffff */
.L_x_268:
[----:B------:R-:W-:Y:S05]  /*1ee0*/  BSYNC.RECONVERGENT B0 ;  /* 0x0000000000007941 */ /* 0x000fea0003800200 */
.L_x_267:
[----:B------:R-:W0:Y:S02]  /*1ef0*/  SHFL.BFLY PT, R8, R5, 0x10, 0x1f ;  /* 0x0e001f0005087f89 */ /* 0x000e2400000e0000 */
[----:B0-----:R-:W-:-:S05]  /*1f00*/  FMNMX R8, R8, R5, !PT ;  /* 0x0000000508087209 */ /* 0x001fca0007800000 */
[----:B------:R-:W0:Y:S02]  /*1f10*/  SHFL.BFLY PT, R7, R8, 0x8, 0x1f ;  /* 0x0d001f0008077f89 */ /* 0x000e2400000e0000 */
[----:B0-----:R-:W-:Y:S02]  /*1f20*/  FMNMX R9, R8, R7, !PT ;  /* 0x0000000708097209 */ /* 0x001fe40007800000 */
[----:B------:R-:W-:-:S03]  /*1f30*/  LOP3.LUT P0, R7, R4, 0x1f, RZ, 0xc0, !PT ;  /* 0x0000001f04077812 */ /* 0x000fc6000780c0ff */
[----:B------:R-:W0:Y:S10]  /*1f40*/  SHFL.BFLY PT, R10, R9, 0x4, 0x1f ;  /* 0x0c801f00090a7f89 */ /* 0x000e3400000e0000 */
[----:B------:R-:W1:Y:S01]  /*1f50*/  @!P0 S2R R14, SR_CgaCtaId ;  /* 0x00000000000e8919 */ /* 0x000e620000008800 */
[----:B------:R-:W-:-:S02]  /*1f60*/  @!P0 MOV R5, 0x400 ;  /* 0x0000040000058802 */ /* 0x000fc40000000f00 */
[----:B0-----:R-:W-:-:S05]  /*1f70*/  FMNMX R10, R9, R10, !PT ;  /* 0x0000000a090a7209 */ /* 0x001fca0007800000 */
[----:B------:R-:W0:Y:S01]  /*1f80*/  SHFL.BFLY PT, R11, R10, 0x2, 0x1f ;  /* 0x0c401f000a0b7f89 */ /* 0x000e2200000e0000 */
[----:B-1----:R-:W-:-:S04]  /*1f90*/  @!P0 LEA R5, R14, R5, 0x18 ;  /* 0x000000050e058211 */ /* 0x002fc800078ec0ff */
[----:B------:R-:W-:Y:S02]  /*1fa0*/  @!P0 LEA.HI R5, R4, R5, RZ, 0x1d ;  /* 0x0000000504058211 */ /* 0x000fe400078fe8ff */
[----:B0-----:R-:W-:-:S05]  /*1fb0*/  FMNMX R11, R10, R11, !PT ;  /* 0x0000000b0a0b7209 */ /* 0x001fca0007800000 */
[----:B------:R-:W0:Y:S02]  /*1fc0*/  SHFL.BFLY PT, R12, R11, 0x1, 0x1f ;  /* 0x0c201f000b0c7f89 */ /* 0x000e2400000e0000 */
[----:B0-----:R-:W-:-:S05]  /*1fd0*/  FMNMX R12, R11, R12, !PT ;  /* 0x0000000c0b0c7209 */ /* 0x001fca0007800000 */
[----:B------:R0:W-:Y:S01]  /*1fe0*/  @!P0 STS [R5+0x100], R12 ;  /* 0x0001000c05008388 */ /* 0x0001e20000000800 */
[----:B------:R-:W-:Y:S01]  /*1ff0*/  BAR.SYNC.DEFER_BLOCKING 0x0 ;  /* 0x0000000000007b1d */ /* 0x000fe20000010000 */
[----:B------:R-:W-:-:S13]  /*2000*/  ISETP.GT.U32.AND P0, PT, R4, 0x1f, PT ;  /* 0x0000001f0400780c */ /* 0x000fda0003f04070 */
[----:B0-----:R-:W-:Y:S05]  /*2010*/  @P0 BRA `(.L_x_270) ;  /* 0x0000000000680947 */ /* 0x001fea0003800000 */
[----:B------:R-:W-:-:S04]  /*2020*/  UIADD3 UR5, UPT, UPT, UR9, 0x1f, URZ ;  /* 0x0000001f09057890 */ /* 0x000fc8000fffe0ff */
[----:B------:R-:W-:-:S06]  /*2030*/  USHF.R.U32.HI UR5, URZ, 0x5, UR5 ;  /* 0x00000005ff057899 */ /* 0x000fcc0008011605 */
[----:B------:R-:W-:Y:S01]  /*2040*/  ISETP.GE.U32.AND P0, PT, R4, UR5, PT ;  /* 0x0000000504007c0c */ /* 0x000fe2000bf06070 */
[----:B------:R-:W-:-:S12]  /*2050*/  UMOV UR5, 0xffffffff ;  /* 0xffffffff00057882 */ /* 0x000fd80000000000 */
[----:B------:R-:W0:Y:S01]  /*2060*/  @!P0 S2R R8, SR_CgaCtaId ;  /* 0x0000000000088919 */ /* 0x000e220000008800 */
[----:B------:R-:W-:-:S04]  /*2070*/  @!P0 MOV R5, 0x400 ;  /* 0x0000040000058802 */ /* 0x000fc80000000f00 */
[----:B0-----:R-:W-:Y:S01]  /*2080*/  @!P0 LEA R8, R8, R5, 0x18 ;  /* 0x0000000508088211 */ /* 0x001fe200078ec0ff */
[----:B------:R-:W-:-:S03]  /*2090*/  IMAD.MOV.U32 R5, RZ, RZ, -0x800000 ;  /* 0xff800000ff057424 */ /* 0x000fc600078e00ff */
[----:B------:R-:W-:-:S05]  /*20a0*/  @!P0 LEA R8, R7, R8, 0x2 ;  /* 0x0000000807088211 */ /* 0x000fca00078e10ff */
        /* <DEDUP_REMOVED lines=12> */
.L_x_295:
[----:B------:R-:W2:Y:S01]  /*2170*/  @!P0 S2R R8, SR_CgaCtaId ;  /* 0x0000000000088919 */ /* 0x000ea20000008800 */
[----:B------:R-:W-:Y:S02]  /*2180*/  @!P0 MOV R5, 0x400 ;  /* 0x0000040000058802 */ /* 0x000fe40000000f00 */
[----:B-1----:R-:W-:Y:S02]  /*2190*/  FMNMX R12, R11, R12, !PT ;  /* 0x0000000c0b0c7209 */ /* 0x002fe40007800000 */
[----:B--2---:R-:W-:-:S05]  /*21a0*/  @!P0 LEA R5, R8, R5, 0x18 ;  /* 0x0000000508058211 */ /* 0x004fca00078ec0ff */
[----:B------:R1:W-:Y:S02]  /*21b0*/  @!P0 STS [R5+0x100], R12 ;  /* 0x0001000c05008388 */ /* 0x0003e40000000800 */
.L_x_270:
[----:B------:R-:W-:Y:S05]  /*21c0*/  WARPSYNC.ALL ;  /* 0x0000000000007948 */ /* 0x000fea0003800000 */
[----:B------:R-:W-:Y:S01]  /*21d0*/  ISETP.GE.AND P0, PT, R4, UR8, PT ;  /* 0x0000000804007c0c */ /* 0x000fe2000bf06270 */
[----:B------:R-:W2:Y:S08]  /*21e0*/  S2UR UR6, SR_CgaCtaId ;  /* 0x00000000000679c3 */ /* 0x000eb00000008800 */
[----:B------:R-:W-:Y:S01]  /*21f0*/  BAR.SYNC.DEFER_BLOCKING 0x0 ;  /* 0x0000000000007b1d */ /* 0x000fe20000010000 */
[----:B------:R-:W-:-:S02]  /*2200*/  HFMA2 R10, -RZ, RZ, 0, 0 ;  /* 0x00000000ff0a7431 */ /* 0x000fc400000001ff */
[----:B------:R-:W-:Y:S02]  /*2210*/  IMAD.MOV.U32 R9, RZ, RZ, 0x3bbb989d ;  /* 0x3bbb989dff097424 */ /* 0x000fe400078e00ff */
[----:B------:R-:W-:Y:S01]  /*2220*/  IMAD.MOV.U32 R8, RZ, RZ, 0x437c0000 ;  /* 0x437c0000ff087424 */ /* 0x000fe200078e00ff */
[----:B------:R-:W-:Y:S01]  /*2230*/  UMOV UR5, 0x400 ;  /* 0x0000040000057882 */ /* 0x000fe20000000000 */
[----:B------:R-:W-:Y:S01]  /*2240*/  BSSY.RECONVERGENT B0, `(.L_x_272) ;  /* 0x0000017000007945 */ /* 0x000fe20003800200 */
[----:B--2---:R-:W-:-:S09]  /*2250*/  ULEA UR5, UR6, UR5, 0x18 ;  /* 0x0000000506057291 */ /* 0x004fd2000f8ec0ff */
[----:B-1----:R-:W1:Y:S02]  /*2260*/  LDS R5, [UR5+0x100] ;  /* 0x00010005ff057984 */ /* 0x002e640008000800 */
[----:B-1----:R-:W-:Y:S01]  /*2270*/  FMNMX R5, R5, R6, !PT ;  /* 0x0000000605057209 */ /* 0x002fe20007800000 */
[----:B------:R-:W-:Y:S06]  /*2280*/  @P0 BRA `(.L_x_273) ;  /* 0x0000000000480947 */ /* 0x000fec0003800000 */
[----:B------:R-:W-:Y:S02]  /*2290*/  IMAD.MOV.U32 R10, RZ, RZ, RZ ;  /* 0x000000ffff0a7224 */ /* 0x000fe400078e00ff */
[----:B0-----:R-:W-:-:S07]  /*22a0*/  IMAD.MOV.U32 R11, RZ, RZ, R4 ;  /* 0x000000ffff0b7224 */ /* 0x001fce00078e0004 */
.L_x_274:
[C---:B-1----:R-:W-:Y:S01]  /*22b0*/  LEA R12, R11.reuse, UR5, 0x2 ;  /* 0x000000050b0c7c11 */ /* 0x042fe2000f8e10ff */
[----:B------:R-:W-:-:S04]  /*22c0*/  VIADD R11, R11, UR9 ;  /* 0x000000090b0b7c36 */ /* 0x000fc80008000000 */
[----:B------:R-:W0:Y:S01]  /*22d0*/  LDS R14, [R12] ;  /* 0x000000000c0e7984 */ /* 0x000e220000000800 */
[----:B------:R-:W-:Y:S01]  /*22e0*/  ISETP.GE.AND P0, PT, R11, UR8, PT ;  /* 0x000000080b007c0c */ /* 0x000fe2000bf06270 */
[----:B0-----:R-:W-:-:S04]  /*22f0*/  FADD R14, -R5, R14 ;  /* 0x0000000e050e7221 */ /* 0x001fc80000000100 */
[----:B------:R-:W-:-:S04]  /*2300*/  FFMA.SAT R13, R14, R9, 0.5 ;  /* 0x3f0000000e0d7423 */ /* 0x000fc80000002009 */
[----:B------:R-:W-:-:S04]  /*2310*/  FFMA.RM R13, R13, R8, 12582913 ;  /* 0x4b4000010d0d7423 */ /* 0x000fc80000004008 */
[C---:B------:R-:W-:Y:S01]  /*2320*/  FADD R15, R13.reuse, -12583039 ;  /* 0xcb40007f0d0f7421 */ /* 0x040fe20000000000 */
[----:B------:R-:W-:-:S03]  /*2330*/  SHF.L.U32 R13, R13, 0x17, RZ ;  /* 0x000000170d0d7819 */ /* 0x000fc600000006ff */
[----:B------:R-:W-:-:S04]  /*2340*/  FFMA R15, R14, 1.4426950216293334961, -R15 ;  /* 0x3fb8aa3b0e0f7823 */ /* 0x000fc8000000080f */
[----:B------:R-:W-:-:S04]  /*2350*/  FFMA R15, R14, 1.925963033500011079e-08, R15 ;  /* 0x32a570600e0f7823 */ /* 0x000fc8000000000f */
[----:B------:R-:W0:Y:S02]  /*2360*/  MUFU.EX2 R14, R15 ;  /* 0x0000000f000e7308 */ /* 0x000e240000000800 */
[----:B0-----:R-:W-:-:S04]  /*2370*/  FMUL R13, R13, R14 ;  /* 0x0000000e0d0d7220 */ /* 0x001fc80000400000 */
[----:B------:R-:W-:Y:S01]  /*2380*/  FADD R10, R13, R10 ;  /* 0x0000000a0d0a7221 */ /* 0x000fe20000000000 */
[----:B------:R1:W-:Y:S01]  /*2390*/  STS [R12], R13 ;  /* 0x0000000d0c007388 */ /* 0x0003e20000000800 */
[----:B------:R-:W-:Y:S05]  /*23a0*/  @!P0 BRA `(.L_x_274) ;  /* 0xfffffffc00c08947 */ /* 0x000fea000383ffff */
.L_x_273:
[----:B------:R-:W-:Y:S05]  /*23b0*/  BSYNC.RECONVERGENT B0 ;  /* 0x0000000000007941 */ /* 0x000fea0003800200 */
.L_x_272:
[----:B0-----:R-:W0:Y:S01]  /*23c0*/  SHFL.BFLY PT, R11, R10, 0x10, 0x1f ;  /* 0x0e001f000a0b7f89 */ /* 0x001e2200000e0000 */
[----:B------:R-:W-:Y:S01]  /*23d0*/  FADD R6, -R5, R6 ;  /* 0x0000000605067221 */ /* 0x000fe20000000100 */
[----:B------:R-:W-:Y:S02]  /*23e0*/  ISETP.NE.AND P0, PT, R7, RZ, PT ;  /* 0x000000ff0700720c */ /* 0x000fe40003f05270 */
[----:B------:R-:W-:Y:S01]  /*23f0*/  ISETP.GT.U32.AND P1, PT, R4, 0x1f, PT ;  /* 0x0000001f0400780c */ /* 0x000fe20003f24070 */
[----:B------:R-:W-:-:S04]  /*2400*/  FFMA.SAT R9, R6, R9, 0.5 ;  /* 0x3f00000006097423 */ /* 0x000fc80000002009 */
[----:B------:R-:W-:-:S06]  /*2410*/  FFMA.RM R9, R9, R8, 12582913 ;  /* 0x4b40000109097423 */ /* 0x000fcc0000004008 */
[----:B------:R-:W-:Y:S01]  /*2420*/  @!P0 LEA.HI R8, R4, UR5, RZ, 0x1d ;  /* 0x0000000504088c11 */ /* 0x000fe2000f8fe8ff */
[----:B0-----:R-:W-:-:S05]  /*2430*/  FADD R11, R11, R10 ;  /* 0x0000000a0b0b7221 */ /* 0x001fca0000000000 */
[----:B-1----:R-:W0:Y:S02]  /*2440*/  SHFL.BFLY PT, R12, R11, 0x8, 0x1f ;  /* 0x0d001f000b0c7f89 */ /* 0x002e2400000e0000 */
[----:B0-----:R-:W-:Y:S01]  /*2450*/  FADD R12, R11, R12 ;  /* 0x0000000c0b0c7221 */ /* 0x001fe20000000000 */
[----:B------:R-:W-:-:S04]  /*2460*/  FADD R11, R9, -12583039 ;  /* 0xcb40007f090b7421 */ /* 0x000fc80000000000 */
[----:B------:R-:W0:Y:S01]  /*2470*/  SHFL.BFLY PT, R13, R12, 0x4, 0x1f ;  /* 0x0c801f000c0d7f89 */ /* 0x000e2200000e0000 */
[----:B------:R-:W-:-:S04]  /*2480*/  FFMA R11, R6, 1.4426950216293334961, -R11 ;  /* 0x3fb8aa3b060b7823 */ /* 0x000fc8000000080b */
[----:B------:R-:W-:Y:S01]  /*2490*/  FFMA R11, R6, 1.925963033500011079e-08, R11 ;  /* 0x32a57060060b7823 */ /* 0x000fe2000000000b */
[----:B------:R-:W-:-:S05]  /*24a0*/  IMAD.SHL.U32 R6, R9, 0x800000, RZ ;  /* 0x0080000009067824 */ /* 0x000fca00078e00ff */
[----:B------:R-:W1:Y:S01]  /*24b0*/  MUFU.EX2 R11, R11 ;  /* 0x0000000b000b7308 */ /* 0x000e620000000800 */
[----:B0-----:R-:W-:Y:S01]  /*24c0*/  FADD R13, R12, R13 ;  /* 0x0000000d0c0d7221 */ /* 0x001fe20000000000 */
[----:B-1----:R-:W-:-:S04]  /*24d0*/  FMUL R6, R6, R11 ;  /* 0x0000000b06067220 */ /* 0x002fc80000400000 */
[----:B------:R-:W0:Y:S02]  /*24e0*/  SHFL.BFLY PT, R14, R13, 0x2, 0x1f ;  /* 0x0c401f000d0e7f89 */ /* 0x000e2400000e0000 */
[----:B0-----:R-:W-:-:S05]  /*24f0*/  FADD R14, R13, R14 ;  /* 0x0000000e0d0e7221 */ /* 0x001fca0000000000 */
[----:B------:R-:W0:Y:S02]  /*2500*/  SHFL.BFLY PT, R15, R14, 0x1, 0x1f ;  /* 0x0c201f000e0f7f89 */ /* 0x000e2400000e0000 */
[----:B0-----:R-:W-:-:S05]  /*2510*/  FADD R15, R14, R15 ;  /* 0x0000000f0e0f7221 */ /* 0x001fca0000000000 */
[----:B------:R0:W-:Y:S01]  /*2520*/  @!P0 STS [R8+0x100], R15 ;  /* 0x0001000f08008388 */ /* 0x0001e20000000800 */
[----:B------:R-:W-:Y:S06]  /*2530*/  BAR.SYNC.DEFER_BLOCKING 0x0 ;  /* 0x0000000000007b1d */ /* 0x000fec0000010000 */
[----:B------:R-:W-:Y:S05]  /*2540*/  @P1 BRA `(.L_x_275) ;  /* 0x00000000004c1947 */ /* 0x000fea0003800000 */
[----:B------:R-:W-:Y:S01]  /*2550*/  UIADD3 UR6, UPT, UPT, UR9, 0x1f, URZ ;  /* 0x0000001f09067890 */ /* 0x000fe2000fffe0ff */
[----:B0-----:R-:W-:-:S03]  /*2560*/  MOV R8, RZ ;  /* 0x000000ff00087202 */ /* 0x001fc60000000f00 */
        /* <DEDUP_REMOVED lines=15> */
.L_x_301:
[----:B-1----:R-:W-:-:S05]  /*2660*/  FADD R11, R12, R11 ;  /* 0x0000000b0c0b7221 */ /* 0x002fca0000000000 */
[----:B------:R1:W-:Y:S02]  /*2670*/  @!P0 STS [UR5+0x100], R11 ;  /* 0x0001000bff008988 */ /* 0x0003e40008000805 */
.L_x_275:
[----:B------:R-:W2:Y:S02]  /*2680*/  LDCU UR6, c[0x0][0x3b0] ;  /* 0x00007600ff0677ac */ /* 0x000ea40008000800 */
[----:B--2---:R-:W-:Y:S01]  /*2690*/  ISETP.GE.AND P0, PT, R4, UR6, PT ;  /* 0x0000000604007c0c */ /* 0x004fe2000bf06270 */
[----:B------:R-:W-:Y:S05]  /*26a0*/  WARPSYNC.ALL ;  /* 0x0000000000007948 */ /* 0x000fea0003800000 */
[----:B------:R-:W-:Y:S06]  /*26b0*/  BAR.SYNC.DEFER_BLOCKING 0x0 ;  /* 0x0000000000007b1d */ /* 0x000fec0000010000 */
[----:B------:R-:W-:Y:S01]  /*26c0*/  BSSY.RECONVERGENT B0, `(.L_x_277) ;  /* 0x00000db000007945 */ /* 0x000fe20003800200 */
[----:B------:R-:W2:Y:S02]  /*26d0*/  LDS R7, [UR5+0x100] ;  /* 0x00010005ff077984 */ /* 0x000ea40008000800 */
[----:B--2---:R-:W-:Y:S01]  /*26e0*/  FFMA R21, R6, R21, R7 ;  /* 0x0000001506157223 */ /* 0x004fe20000000007 */
[----:B------:R-:W-:Y:S06]  /*26f0*/  @P0 BRA `(.L_x_278) ;  /* 0x0000000c005c0947 */ /* 0x000fec0003800000 */
[----:B------:R-:W2:Y:S02]  /*2700*/  LDC R7, c[0x0][0x3ac] ;  /* 0x0000eb00ff077b82 */ /* 0x000ea40000000800 */
[----:B--2---:R-:W-:-:S04]  /*2710*/  VIMNMX R7, PT, PT, R7, UR7, PT ;  /* 0x0000000707077c48 */ /* 0x004fc8000bfe0100 */
[----:B------:R-:W-:Y:S01]  /*2720*/  LOP3.LUT R9, R7, 0xf, RZ, 0xc0, !PT ;  /* 0x0000000f07097812 */ /* 0x000fe200078ec0ff */
[----:B0-----:R-:W-:-:S04]  /*2730*/  IMAD R12, R3, -0x40, R7 ;  /* 0xffffffc0030c7824 */ /* 0x001fc800078e0207 */
[C---:B------:R-:W-:Y:S02]  /*2740*/  VIADD R8, R12.reuse, 0xffffffff ;  /* 0xffffffff0c087836 */ /* 0x040fe40000000000 */
[----:B------:R-:W-:-:S03]  /*2750*/  IMAD.IADD R12, R12, 0x1, -R9 ;  /* 0x000000010c0c7824 */ /* 0x000fc600078e0a09 */
[----:B------:R-:W-:-:S13]  /*2760*/  ISETP.GE.U32.AND P0, PT, R8, 0xf, PT ;  /* 0x0000000f0800780c */ /* 0x000fda0003f06070 */
.L_x_285:
[----:B------:R-:W0:Y:S01]  /*2770*/  LDC R13, c[0x0][0x3b0] ;  /* 0x0000ec00ff0d7b82 */ /* 0x000e220000000800 */
[----:B------:R-:W-:Y:S02]  /*2780*/  UISETP.NE.AND UP0, UPT, UR4, URZ, UPT ;  /* 0x000000ff0400728c */ /* 0x000fe4000bf05270 */
[----:B------:R-:W-:Y:S01]  /*2790*/  IADD3 R10, PT, PT, R7, -UR4, RZ ;  /* 0x80000004070a7c10 */ /* 0x000fe2000fffe0ff */
[----:B------:R-:W-:-:S03]  /*27a0*/  IMAD.MOV.U32 R14, RZ, RZ, RZ ;  /* 0x000000ffff0e7224 */ /* 0x000fc600078e00ff */
[----:B------:R-:W-:Y:S01]  /*27b0*/  ISETP.GE.AND P1, PT, R10, 0x1, PT ;  /* 0x000000010a00780c */ /* 0x000fe20003f26270 */
[----:B--2---:R-:W2:Y:S02]  /*27c0*/  LDC.64 R8, c[0x0][0x398] ;  /* 0x0000e600ff087b82 */ /* 0x004ea40000000a00 */
[----:B------:R-:W-:Y:S10]  /*27d0*/  BRA.U !UP0, `(.L_x_279) ;  /* 0x00000001080c7547 */ /* 0x000ff4000b800000 */
[----:B01----:R-:W-:-:S04]  /*27e0*/  IMAD R11, R22, R13, R4 ;  /* 0x0000000d160b7224 */ /* 0x003fc800078e0204 */
[----:B--2---:R-:W-:-:S05]  /*27f0*/  IMAD.WIDE R8, R11, 0x4, R8 ;  /* 0x000000040b087825 */ /* 0x004fca00078e0208 */
[----:B------:R3:W5:Y:S02]  /*2800*/  LDG.E R14, desc[UR10][R8.64] ;  /* 0x0000000a080e7981 */ /* 0x000764000c1e1900 */
.L_x_279:
[----:B------:R-:W-:Y:S01]  /*2810*/  IMAD.MOV.U32 R24, RZ, RZ, RZ ;  /* 0x000000ffff187224 */ /* 0x000fe200078e00ff */
[----:B------:R-:W-:Y:S06]  /*2820*/  @!P1 BRA `(.L_x_280) ;  /* 0x0000000800ec9947 */ /* 0x000fec0003800000 */
[----:B------:R-:W-:Y:S02]  /*2830*/  HFMA2 R24, -RZ, RZ, 0, 0 ;  /* 0x00000000ff187431 */ /* 0x000fe400000001ff */
[----:B------:R-:W-:Y:S01]  /*2840*/  IMAD.MOV.U32 R16, RZ, RZ, RZ ;  /* 0x000000ffff107224 */ /* 0x000fe200078e00ff */
[----:B------:R-:W-:Y:S06]  /*2850*/  @!P0 BRA `(.L_x_281) ;  /* 0x0000000400148947 */ /* 0x000fec0003800000 */
[----:B--23--:R-:W2:Y:S01]  /*2860*/  S2R R8, SR_CgaCtaId ;  /* 0x0000000000087919 */ /* 0x00cea20000008800 */
[----:B------:R-:W3:Y:S01]  /*2870*/  S2UR UR6, SR_CTAID.Y ;  /* 0x00000000000679c3 */ /* 0x000ee20000002600 */
[----:B------:R-:W0:Y:S01]  /*2880*/  LDCU UR5, c[0x0][0x3ac] ;  /* 0x00007580ff0577ac */ /* 0x000e220008000800 */
[----:B------:R-:W-:Y:S01]  /*2890*/  MOV R15, 0x400 ;  /* 0x00000400000f7802 */ /* 0x000fe20000000f00 */
[----:B------:R-:W-:Y:S01]  /*28a0*/  IMAD.MOV.U32 R24, RZ, RZ, RZ ;  /* 0x000000ffff187224 */ /* 0x000fe200078e00ff */
[----:B------:R-:W-:Y:S01]  /*28b0*/  MOV R16, RZ ;  /* 0x000000ff00107202 */ /* 0x000fe20000000f00 */
[----:B0-----:R-:W-:-:S04]  /*28c0*/  IMAD R17, R13, UR5, RZ ;  /* 0x000000050d117c24 */ /* 0x001fc8000f8e02ff */
[----:B---3--:R-:W-:Y:S01]  /*28d0*/  IMAD R17, R17, UR6, R4 ;  /* 0x0000000611117c24 */ /* 0x008fe2000f8e0204 */
[----:B--2---:R-:W-:-:S07]  /*28e0*/  LEA R15, R8, R15, 0x18 ;  /* 0x0000000f080f7211 */ /* 0x004fce00078ec0ff */
.L_x_282:
[----:B------:R-:W0:Y:S01]  /*28f0*/  LDC.64 R26, c[0x0][0x390] ;  /* 0x0000e400ff1a7b82 */ /* 0x000e220000000a00 */
[----:B------:R-:W-:-:S04]  /*2900*/  VIADD R8, R16, UR4 ;  /* 0x0000000410087c36 */ /* 0x000fc80008000000 */
[----:B------:R-:W-:-:S04]  /*2910*/  IMAD R9, R8, R13, R17 ;  /* 0x0000000d08097224 */ /* 0x000fc800078e0211 */
[----:B0-----:R-:W-:-:S05]  /*2920*/  IMAD.WIDE R26, R9, 0x4, R26 ;  /* 0x00000004091a7825 */ /* 0x001fca00078e021a */
[----:B------:R0:W2:Y:S01]  /*2930*/  LDG.E.CONSTANT R28, desc[UR10][R26.64] ;  /* 0x0000000a1a1c7981 */ /* 0x0000a2000c1e9900 */
[----:B------:R-:W-:-:S05]  /*2940*/  IMAD R23, R16, 0x4, R15 ;  /* 0x0000000410177824 */ /* 0x000fca00078e020f */
[----:B-1----:R-:W2:Y:S01]  /*2950*/  LDS.128 R8, [R23] ;  /* 0x0000000017087984 */ /* 0x002ea20000000c00 */
[----:B0-----:R-:W-:-:S05]  /*2960*/  IMAD.WIDE R26, R13, 0x4, R26 ;  /* 0x000000040d1a7825 */ /* 0x001fca00078e021a */
[----:B------:R0:W3:Y:S02]  /*2970*/  LDG.E.CONSTANT R25, desc[UR10][R26.64] ;  /* 0x0000000a1a197981 */ /* 0x0000e4000c1e9900 */
[----:B0-----:R-:W-:-:S04]  /*2980*/  IMAD.WIDE R26, R13, 0x4, R26 ;  /* 0x000000040d1a7825 */ /* 0x001fc800078e021a */
[----:B--2---:R-:W-:Y:S02]  /*2990*/  FFMA R8, R8, R28, R24 ;  /* 0x0000001c08087223 */ /* 0x004fe40000000018 */
[----:B------:R0:W2:Y:S02]  /*29a0*/  LDG.E.CONSTANT R28, desc[UR10][R26.64] ;  /* 0x0000000a1a1c7981 */ /* 0x0000a4000c1e9900 */
[----:B0-----:R-:W-:-:S05]  /*29b0*/  IMAD.WIDE R26, R13, 0x4, R26 ;  /* 0x000000040d1a7825 */ /* 0x001fca00078e021a */
[----:B------:R0:W4:Y:S02]  /*29c0*/  LDG.E.CONSTANT R29, desc[UR10][R26.64] ;  /* 0x0000000a1a1d7981 */ /* 0x000124000c1e9900 */
[----:B0-----:R-:W-:-:S05]  /*29d0*/  IMAD.WIDE R26, R13, 0x4, R26 ;  /* 0x000000040d1a7825 */ /* 0x001fca00078e021a */
[----:B------:R0:W4:Y:S01]  /*29e0*/  LDG.E.CONSTANT R24, desc[UR10][R26.64] ;  /* 0x0000000a1a187981 */ /* 0x000122000c1e9900 */
[----:B---3--:R-:W-:Y:S01]  /*29f0*/  FFMA R9, R9, R25, R8 ;  /* 0x0000001909097223 */ /* 0x008fe20000000008 */
[----:B0-----:R-:W-:-:S05]  /*2a00*/  IMAD.WIDE R26, R13, 0x4, R26 ;  /* 0x000000040d1a7825 */ /* 0x001fca00078e021a */
[----:B------:R0:W3:Y:S02]  /*2a10*/  LDG.E.CONSTANT R25, desc[UR10][R26.64] ;  /* 0x0000000a1a197981 */ /* 0x0000e4000c1e9900 */
[----:B0-----:R-:W-:-:S04]  /*2a20*/  IMAD.WIDE R26, R13, 0x4, R26 ;  /* 0x000000040d1a7825 */ /* 0x001fc800078e021a */
[----:B--2---:R-:W-:-:S04]  /*2a30*/  FFMA R28, R10, R28, R9 ;  /* 0x0000001c0a1c7223 */ /* 0x004fc80000000009 */
[----:B----4-:R-:W-:Y:S02]  /*2a40*/  FFMA R28, R11, R29, R28 ;  /* 0x0000001d0b1c7223 */ /* 0x010fe4000000001c */
[----:B------:R-:W0:Y:S02]  /*2a50*/  LDS.128 R8, [R23+0x10] ;  /* 0x0000100017087984 */ /* 0x000e240000000c00 */
[----:B0-----:R-:W-:Y:S02]  /*2a60*/  FFMA R8, R8, R24, R28 ;  /* 0x0000001808087223 */ /* 0x001fe4000000001c */
[----:B------:R0:W2:Y:S02]  /*2a70*/  LDG.E.CONSTANT R28, desc[UR10][R26.64] ;  /* 0x0000000a1a1c7981 */ /* 0x0000a4000c1e9900 */
[----:B0-----:R-:W-:-:S05]  /*2a80*/  IMAD.WIDE R26, R13, 0x4, R26 ;  /* 0x000000040d1a7825 */ /* 0x001fca00078e021a */
[----:B------:R0:W4:Y:S02]  /*2a90*/  LDG.E.CONSTANT R29, desc[UR10][R26.64] ;  /* 0x0000000a1a1d7981 */ /* 0x000124000c1e9900 */
[----:B0-----:R-:W-:-:S05]  /*2aa0*/  IMAD.WIDE R26, R13, 0x4, R26 ;  /* 0x000000040d1a7825 */ /* 0x001fca00078e021a */
[----:B------:R-:W4:Y:S01]  /*2ab0*/  LDG.E.CONSTANT R24, desc[UR10][R26.64] ;  /* 0x0000000a1a187981 */ /* 0x000f22000c1e9900 */
[----:B---3--:R-:W-:Y:S01]  /*2ac0*/  FFMA R9, R9, R25, R8 ;  /* 0x0000001909097223 */ /* 0x008fe20000000008 */
[----:B------:R-:W-:-:S05]  /*2ad0*/  IMAD.WIDE R30, R13, 0x4, R26 ;  /* 0x000000040d1e7825 */ /* 0x000fca00078e021a */
[----:B------:R0:W3:Y:S02]  /*2ae0*/  LDG.E.CONSTANT R27, desc[UR10][R30.64] ;  /* 0x0000000a1e1b7981 */ /* 0x0000e4000c1e9900 */
[----:B0-----:R-:W-:-:S04]  /*2af0*/  IMAD.WIDE R30, R13, 0x4, R30 ;  /* 0x000000040d1e7825 */ /* 0x001fc800078e021e */
[----:B--2---:R-:W-:Y:S02]  /*2b00*/  FFMA R10, R10, R28, R9 ;  /* 0x0000001c0a0a7223 */ /* 0x004fe40000000009 */
[----:B------:R-:W2:Y:S02]  /*2b10*/  LDG.E.CONSTANT R28, desc[UR10][R30.64] ;  /* 0x0000000a1e1c7981 */ /* 0x000ea4000c1e9900 */
[----:B----4-:R-:W-:Y:S02]  /*2b20*/  FFMA R25, R11, R29, R10 ;  /* 0x0000001d0b197223 */ /* 0x010fe4000000000a */
[----:B------:R-:W0:Y:S02]  /*2b30*/  LDS.128 R8, [R23+0x20] ;  /* 0x0000200017087984 */ /* 0x000e240000000c00 */
[----:B0-----:R-:W-:Y:S01]  /*2b40*/  FFMA R8, R8, R24, R25 ;  /* 0x0000001808087223 */ /* 0x001fe20000000019 */
[----:B------:R-:W-:-:S05]  /*2b50*/  IMAD.WIDE R24, R13, 0x4, R30 ;  /* 0x000000040d187825 */ /* 0x000fca00078e021e */
[----:B------:R0:W4:Y:S02]  /*2b60*/  LDG.E.CONSTANT R29, desc[UR10][R24.64] ;  /* 0x0000000a181d7981 */ /* 0x000124000c1e9900 */
[----:B0-----:R-:W-:-:S05]  /*2b70*/  IMAD.WIDE R24, R13, 0x4, R24 ;  /* 0x000000040d187825 */ /* 0x001fca00078e0218 */
[----:B------:R0:W4:Y:S01]  /*2b80*/  LDG.E.CONSTANT R26, desc[UR10][R24.64] ;  /* 0x0000000a181a7981 */ /* 0x000122000c1e9900 */
[----:B---3--:R-:W-:Y:S01]  /*2b90*/  FFMA R9, R9, R27, R8 ;  /* 0x0000001b09097223 */ /* 0x008fe20000000008 */
[----:B0-----:R-:W-:-:S04]  /*2ba0*/  IMAD.WIDE R24, R13, 0x4, R24 ;  /* 0x000000040d187825 */ /* 0x001fc800078e0218 */
[----:B--2---:R-:W-:Y:S02]  /*2bb0*/  FFMA R10, R10, R28, R9 ;  /* 0x0000001c0a0a7223 */ /* 0x004fe40000000009 */
[----:B------:R-:W2:Y:S02]  /*2bc0*/  LDG.E.CONSTANT R28, desc[UR10][R24.64] ;  /* 0x0000000a181c7981 */ /* 0x000ea4000c1e9900 */
[----:B----4-:R-:W-:Y:S02]  /*2bd0*/  FFMA R29, R11, R29, R10 ;  /* 0x0000001d0b1d7223 */ /* 0x010fe4000000000a */
[----:B------:R-:W0:Y:S02]  /*2be0*/  LDS.128 R8, [R23+0x30] ;  /* 0x0000300017087984 */ /* 0x000e240000000c00 */
[----:B0-----:R-:W-:Y:S01]  /*2bf0*/  FFMA R8, R8, R26, R29 ;  /* 0x0000001a08087223 */ /* 0x001fe2000000001d */
[----:B------:R-:W-:-:S05]  /*2c00*/  IMAD.WIDE R26, R13, 0x4, R24 ;  /* 0x000000040d1a7825 */ /* 0x000fca00078e0218 */
[----:B------:R0:W3:Y:S02]  /*2c10*/  LDG.E.CONSTANT R29, desc[UR10][R26.64] ;  /* 0x0000000a1a1d7981 */ /* 0x0000e4000c1e9900 */
[----:B0-----:R-:W-:-:S05]  /*2c20*/  IMAD.WIDE R26, R13, 0x4, R26 ;  /* 0x000000040d1a7825 */ /* 0x001fca00078e021a */
[----:B------:R-:W4:Y:S01]  /*2c30*/  LDG.E.CONSTANT R30, desc[UR10][R26.64] ;  /* 0x0000000a1a1e7981 */ /* 0x000f22000c1e9900 */
[----:B------:R-:W-:-:S04]  /*2c40*/  IADD3 R16, PT, PT, R16, 0x10, RZ ;  /* 0x0000001010107810 */ /* 0x000fc80007ffe0ff */
[----:B------:R-:W-:Y:S01]  /*2c50*/  ISETP.NE.AND P1, PT, R16, R12, PT ;  /* 0x0000000c1000720c */ /* 0x000fe20003f25270 */
[----:B--2---:R-:W-:-:S04]  /*2c60*/  FFMA R9, R9, R28, R8 ;  /* 0x0000001c09097223 */ /* 0x004fc80000000008 */
[----:B---3--:R-:W-:-:S04]  /*2c70*/  FFMA R10, R10, R29, R9 ;  /* 0x0000001d0a0a7223 */ /* 0x008fc80000000009 */
[----:B----4-:R-:W-:-:S04]  /*2c80*/  FFMA R24, R11, R30, R10 ;  /* 0x0000001e0b187223 */ /* 0x010fc8000000000a */
[----:B------:R-:W-:Y:S05]  /*2c90*/  @P1 BRA `(.L_x_282) ;  /* 0xfffffffc00141947 */ /* 0x000fea000383ffff */
[----:B------:R-:W-:-:S07]  /*2ca0*/  IMAD.MOV.U32 R16, RZ, RZ, R12 ;  /* 0x000000ffff107224 */ /* 0x000fce00078e000c */
.L_x_281:
[----:B------:R-:W4:Y:S02]  /*2cb0*/  LDC R15, c[0x0][0x3ac] ;  /* 0x0000eb00ff0f7b82 */ /* 0x000f240000000800 */
[----:B----4-:R-:W-:-:S04]  /*2cc0*/  VIMNMX R15, PT, PT, R15, UR7, PT ;  /* 0x000000070f0f7c48 */ /* 0x010fc8000bfe0100 */
[----:B--23--:R-:W-:-:S04]  /*2cd0*/  LOP3.LUT R8, R15, 0xf, RZ, 0xc0, !PT ;  /* 0x0000000f0f087812 */ /* 0x00cfc800078ec0ff */
[----:B------:R-:W-:-:S13]  /*2ce0*/  ISETP.NE.AND P1, PT, R8, RZ, PT ;  /* 0x000000ff0800720c */ /* 0x000fda0003f25270 */
[----:B------:R-:W-:Y:S05]  /*2cf0*/  @!P1 BRA `(.L_x_280) ;  /* 0x0000000400b89947 */ /* 0x000fea0003800000 */
[----:B------:R-:W-:-:S05]  /*2d00*/  VIADD R8, R8, 0xffffffff ;  /* 0xffffffff08087836 */ /* 0x000fca0000000000 */
[----:B------:R-:W-:-:S13]  /*2d10*/  ISETP.GE.U32.AND P1, PT, R8, 0x7, PT ;  /* 0x000000070800780c */ /* 0x000fda0003f26070 */
[----:B------:R-:W-:Y:S05]  /*2d20*/  @!P1 BRA `(.L_x_283) ;  /* 0x0000000000b09947 */ /* 0x000fea0003800000 */
[----:B------:R-:W2:Y:S01]  /*2d30*/  S2UR UR6, SR_CTAID.Y ;  /* 0x00000000000679c3 */ /* 0x000ea20000002600 */
[----:B------:R-:W0:Y:S01]  /*2d40*/  LDCU UR5, c[0x0][0x3ac] ;  /* 0x00007580ff0577ac */ /* 0x000e220008000800 */
[----:B------:R-:W-:-:S06]  /*2d50*/  IADD3 R10, PT, PT, R16, UR4, RZ ;  /* 0x00000004100a7c10 */ /* 0x000fcc000fffe0ff */
[----:B------:R-:W3:Y:S01]  /*2d60*/  LDC.64 R8, c[0x0][0x390] ;  /* 0x0000e400ff087b82 */ /* 0x000ee20000000a00 */
[----:B01----:R-:W-:-:S04]  /*2d70*/  IMAD R11, R13, UR5, RZ ;  /* 0x000000050d0b7c24 */ /* 0x003fc8000f8e02ff */
[----:B--2---:R-:W-:-:S04]  /*2d80*/  IMAD R11, R11, UR6, R4 ;  /* 0x000000060b0b7c24 */ /* 0x004fc8000f8e0204 */
[----:B------:R-:W-:-:S04]  /*2d90*/  IMAD R11, R10, R13, R11 ;  /* 0x0000000d0a0b7224 */ /* 0x000fc800078e020b */
[----:B---3--:R-:W-:-:S05]  /*2da0*/  IMAD.WIDE R8, R11, 0x4, R8 ;  /* 0x000000040b087825 */ /* 0x008fca00078e0208 */
[----:B------:R0:W2:Y:S02]  /*2db0*/  LDG.E.CONSTANT R11, desc[UR10][R8.64] ;  /* 0x0000000a080b7981 */ /* 0x0000a4000c1e9900 */
[----:B0-----:R-:W-:-:S05]  /*2dc0*/  IMAD.WIDE R8, R13, 0x4, R8 ;  /* 0x000000040d087825 */ /* 0x001fca00078e0208 */
[----:B------:R0:W3:Y:S02]  /*2dd0*/  LDG.E.CONSTANT R10, desc[UR10][R8.64] ;  /* 0x0000000a080a7981 */ /* 0x0000e4000c1e9900 */
[----:B0-----:R-:W-:-:S05]  /*2de0*/  IMAD.WIDE R8, R13, 0x4, R8 ;  /* 0x000000040d087825 */ /* 0x001fca00078e0208 */
[----:B------:R0:W4:Y:S01]  /*2df0*/  LDG.E.CONSTANT R25, desc[UR10][R8.64] ;  /* 0x0000000a08197981 */ /* 0x000122000c1e9900 */
[----:B------:R-:W1:Y:S01]  /*2e00*/  S2UR UR6, SR_CgaCtaId ;  /* 0x00000000000679c3 */ /* 0x000e620000008800 */
[----:B------:R-:W-:Y:S01]  /*2e10*/  UMOV UR5, 0x400 ;  /* 0x0000040000057882 */ /* 0x000fe20000000000 */
[----:B0-----:R-:W-:Y:S01]  /*2e20*/  IMAD.WIDE R8, R13, 0x4, R8 ;  /* 0x000000040d087825 */ /* 0x001fe200078e0208 */
[----:B-1----:R-:W-:-:S06]  /*2e30*/  ULEA UR5, UR6, UR5, 0x18 ;  /* 0x0000000506057291 */ /* 0x002fcc000f8ec0ff */
[----:B------:R-:W-:-:S05]  /*2e40*/  LEA R17, R16, UR5, 0x2 ;  /* 0x0000000510117c11 */ /* 0x000fca000f8e10ff */
[----:B------:R-:W2:Y:S04]  /*2e50*/  LDS R23, [R17] ;  /* 0x0000000011177984 */ /* 0x000ea80000000800 */
[----:B------:R-:W-:Y:S04]  /*2e60*/  LDS R26, [R17+0x8] ;  /* 0x00000800111a7984 */ /* 0x000fe80000000800 */
[----:B------:R-:W-:Y:S04]  /*2e70*/  LDS R29, [R17+0xc] ;  /* 0x00000c00111d7984 */ /* 0x000fe80000000800 */
[----:B------:R-:W-:Y:S04]  /*2e80*/  LDS R28, [R17+0x14] ;  /* 0x00001400111c7984 */ /* 0x000fe80000000800 */
[----:B------:R-:W-:Y:S01]  /*2e90*/  LDS R31, [R17+0x1c] ;  /* 0x00001c00111f7984 */ /* 0x000fe20000000800 */
[----:B--2---:R-:W-:-:S03]  /*2ea0*/  FFMA R11, R23, R11, R24 ;  /* 0x0000000b170b7223 */ /* 0x004fc60000000018 */
[----:B------:R-:W3:Y:S04]  /*2eb0*/  LDS R24, [R17+0x4] ;  /* 0x0000040011187984 */ /* 0x000ee80000000800 */
[----:B------:R0:W2:Y:S02]  /*2ec0*/  LDG.E.CONSTANT R23, desc[UR10][R8.64] ;  /* 0x0000000a08177981 */ /* 0x0000a4000c1e9900 */
[----:B0-----:R-:W-:-:S04]  /*2ed0*/  IMAD.WIDE R8, R13, 0x4, R8 ;  /* 0x000000040d087825 */ /* 0x001fc800078e0208 */
[----:B---3--:R-:W-:Y:S01]  /*2ee0*/  FFMA R27, R24, R10, R11 ;  /* 0x0000000a181b7223 */ /* 0x008fe2000000000b */
[C---:B------:R-:W-:Y:S01]  /*2ef0*/  IMAD.WIDE R10, R13.reuse, 0x4, R8 ;  /* 0x000000040d0a7825 */ /* 0x040fe200078e0208 */
[----:B------:R0:W3:Y:S03]  /*2f00*/  LDG.E.CONSTANT R24, desc[UR10][R8.64] ;  /* 0x0000000a08187981 */ /* 0x0000e6000c1e9900 */
[----:B----4-:R-:W-:Y:S01]  /*2f10*/  FFMA R26, R26, R25, R27 ;  /* 0x000000191a1a7223 */ /* 0x010fe2000000001b */
[C---:B0-----:R-:W-:Y:S02]  /*2f20*/  IMAD.WIDE R8, R13.reuse, 0x4, R10 ;  /* 0x000000040d087825 */ /* 0x041fe400078e020a */
[----:B------:R-:W4:Y:S04]  /*2f30*/  LDG.E.CONSTANT R10, desc[UR10][R10.64] ;  /* 0x0000000a0a0a7981 */ /* 0x000f28000c1e9900 */
[----:B------:R0:W4:Y:S02]  /*2f40*/  LDG.E.CONSTANT R25, desc[UR10][R8.64] ;  /* 0x0000000a08197981 */ /* 0x000124000c1e9900 */
[----:B0-----:R-:W-:-:S05]  /*2f50*/  IMAD.WIDE R8, R13, 0x4, R8 ;  /* 0x000000040d087825 */ /* 0x001fca00078e0208 */
[----:B------:R-:W4:Y:S01]  /*2f60*/  LDG.E.CONSTANT R27, desc[UR10][R8.64] ;  /* 0x0000000a081b7981 */ /* 0x000f22000c1e9900 */
[----:B------:R-:W-:Y:S02]  /*2f70*/  VIADD R16, R16, 0x8 ;  /* 0x0000000810107836 */ /* 0x000fe40000000000 */
[----:B--2---:R-:W-:Y:S02]  /*2f80*/  FFMA R23, R29, R23, R26 ;  /* 0x000000171d177223 */ /* 0x004fe4000000001a */
[----:B------:R-:W3:Y:S04]  /*2f90*/  LDS R26, [R17+0x10] ;  /* 0x00001000111a7984 */ /* 0x000ee80000000800 */
[----:B------:R-:W0:Y:S01]  /*2fa0*/  LDS R29, [R17+0x18] ;  /* 0x00001800111d7984 */ /* 0x000e220000000800 */
[----:B---3--:R-:W-:-:S04]  /*2fb0*/  FFMA R23, R26, R24, R23 ;  /* 0x000000181a177223 */ /* 0x008fc80000000017 */
[----:B----4-:R-:W-:-:S04]  /*2fc0*/  FFMA R10, R28, R10, R23 ;  /* 0x0000000a1c0a7223 */ /* 0x010fc80000000017 */
[----:B0-----:R-:W-:-:S04]  /*2fd0*/  FFMA R10, R29, R25, R10 ;  /* 0x000000191d0a7223 */ /* 0x001fc8000000000a */
[----:B------:R-:W-:-:S07]  /*2fe0*/  FFMA R24, R31, R27, R10 ;  /* 0x0000001b1f187223 */ /* 0x000fce000000000a */
.L_x_283:
[----:B------:R-:W-:-:S04]  /*2ff0*/  LOP3.LUT R8, R15, 0x7, RZ, 0xc0, !PT ;  /* 0x000000070f087812 */ /* 0x000fc800078ec0ff */
[----:B------:R-:W-:-:S13]  /*3000*/  ISETP.NE.AND P1, PT, R8, RZ, PT ;  /* 0x000000ff0800720c */ /* 0x000fda0003f25270 */
[----:B------:R-:W-:Y:S05]  /*3010*/  @!P1 BRA `(.L_x_280) ;  /* 0x0000000000f09947 */ /* 0x000fea0003800000 */
[----:B------:R-:W-:Y:S01]  /*3020*/  VIADD R8, R8, 0xffffffff ;  /* 0xffffffff08087836 */ /* 0x000fe20000000000 */
[----:B------:R-:W-:-:S04]  /*3030*/  LOP3.LUT R15, R15, 0x3, RZ, 0xc0, !PT ;  /* 0x000000030f0f7812 */ /* 0x000fc800078ec0ff */
[----:B------:R-:W-:Y:S02]  /*3040*/  ISETP.GE.U32.AND P1, PT, R8, 0x3, PT ;  /* 0x000000030800780c */ /* 0x000fe40003f26070 */
[----:B------:R-:W-:-:S11]  /*3050*/  ISETP.NE.AND P2, PT, R15, RZ, PT ;  /* 0x000000ff0f00720c */ /* 0x000fd60003f45270 */
        /* <DEDUP_REMOVED lines=11> */
[----:B------:R0:W3:Y:S01]  /*3110*/  LDG.E.CONSTANT R23, desc[UR10][R8.64] ;  /* 0x0000000a08177981 */ /* 0x0000e2000c1e9900 */
[----:B------:R-:W-:-:S04]  /*3120*/  IMAD.WIDE R10, R13, 0x4, R8 ;  /* 0x000000040d0a7825 */ /* 0x000fc800078e0208 */
[----:B0-----:R-:W-:Y:S02]  /*3130*/  IMAD.WIDE R8, R13, 0x4, R10 ;  /* 0x000000040d087825 */ /* 0x001fe400078e020a */
[----:B------:R-:W4:Y:S04]  /*3140*/  LDG.E.CONSTANT R10, desc[UR10][R10.64] ;  /* 0x0000000a0a0a7981 */ /* 0x000f28000c1e9900 */
[----:B------:R-:W4:Y:S01]  /*3150*/  LDG.E.CONSTANT R25, desc[UR10][R8.64] ;  /* 0x0000000a08197981 */ /* 0x000f22000c1e9900 */
[----:B------:R-:W0:Y:S01]  /*3160*/  S2UR UR6, SR_CgaCtaId ;  /* 0x00000000000679c3 */ /* 0x000e220000008800 */
[----:B------:R-:W-:Y:S02]  /*3170*/  UMOV UR5, 0x400 ;  /* 0x0000040000057882 */ /* 0x000fe40000000000 */
[----:B0-----:R-:W-:-:S06]  /*3180*/  ULEA UR5, UR6, UR5, 0x18 ;  /* 0x0000000506057291 */ /* 0x001fcc000f8ec0ff */
[----:B------:R-:W-:-:S05]  /*3190*/  LEA R26, R16, UR5, 0x2 ;  /* 0x00000005101a7c11 */ /* 0x000fca000f8e10ff */
[----:B------:R-:W2:Y:S04]  /*31a0*/  LDS R27, [R26] ;  /* 0x000000001a1b7984 */ /* 0x000ea80000000800 */
[----:B------:R-:W3:Y:S04]  /*31b0*/  LDS R29, [R26+0x4] ;  /* 0x000004001a1d7984 */ /* 0x000ee80000000800 */
[----:B------:R-:W4:Y:S01]  /*31c0*/  LDS R28, [R26+0x8] ;  /* 0x000008001a1c7984 */ /* 0x000f220000000800 */
[----:B------:R-:W-:Y:S02]  /*31d0*/  VIADD R16, R16, 0x4 ;  /* 0x0000000410107836 */ /* 0x000fe40000000000 */
[----:B--2---:R-:W-:-:S02]  /*31e0*/  FFMA R24, R27, R17, R24 ;  /* 0x000000111b187223 */ /* 0x004fc40000000018 */
[----:B------:R-:W0:Y:S02]  /*31f0*/  LDS R17, [R26+0xc] ;  /* 0x00000c001a117984 */ /* 0x000e240000000800 */
[----:B---3--:R-:W-:-:S04]  /*3200*/  FFMA R23, R29, R23, R24 ;  /* 0x000000171d177223 */ /* 0x008fc80000000018 */
[----:B----4-:R-:W-:-:S04]  /*3210*/  FFMA R10, R28, R10, R23 ;  /* 0x0000000a1c0a7223 */ /* 0x010fc80000000017 */
[----:B0-----:R-:W-:-:S07]  /*3220*/  FFMA R24, R17, R25, R10 ;  /* 0x0000001911187223 */ /* 0x001fce000000000a */
.L_x_284:
[----:B------:R-:W-:Y:S05]  /*3230*/  @!P2 BRA `(.L_x_280) ;  /* 0x000000000068a947 */ /* 0x000fea0003800000 */
[----:B------:R-:W2:Y:S01]  /*3240*/  S2UR UR6, SR_CTAID.Y ;  /* 0x00000000000679c3 */ /* 0x000ea20000002600 */
[----:B------:R-:W0:Y:S01]  /*3250*/  LDCU UR5, c[0x0][0x3ac] ;  /* 0x00007580ff0577ac */ /* 0x000e220008000800 */
[----:B------:R-:W-:-:S06]  /*3260*/  VIADD R10, R16, UR4 ;  /* 0x00000004100a7c36 */ /* 0x000fcc0008000000 */
[----:B------:R-:W3:Y:S01]  /*3270*/  LDC.64 R8, c[0x0][0x390] ;  /* 0x0000e400ff087b82 */ /* 0x000ee20000000a00 */
[----:B01----:R-:W-:-:S04]  /*3280*/  IMAD R11, R13, UR5, RZ ;  /* 0x000000050d0b7c24 */ /* 0x003fc8000f8e02ff */
[----:B--2---:R-:W-:-:S04]  /*3290*/  IMAD R11, R11, UR6, R4 ;  /* 0x000000060b0b7c24 */ /* 0x004fc8000f8e0204 */
[----:B------:R-:W-:-:S04]  /*32a0*/  IMAD R11, R10, R13, R11 ;  /* 0x0000000d0a0b7224 */ /* 0x000fc800078e020b */
[----:B---3--:R-:W-:-:S05]  /*32b0*/  IMAD.WIDE R8, R11, 0x4, R8 ;  /* 0x000000040b087825 */ /* 0x008fca00078e0208 */
[----:B------:R-:W2:Y:S01]  /*32c0*/  LDG.E.CONSTANT R10, desc[UR10][R8.64] ;  /* 0x0000000a080a7981 */ /* 0x000ea2000c1e9900 */
[----:B------:R-:W0:Y:S01]  /*32d0*/  S2UR UR6, SR_CgaCtaId ;  /* 0x00000000000679c3 */ /* 0x000e220000008800 */
[----:B------:R-:W-:Y:S01]  /*32e0*/  UMOV UR5, 0x400 ;  /* 0x0000040000057882 */ /* 0x000fe20000000000 */
[----:B------:R-:W-:Y:S01]  /*32f0*/  ISETP.NE.AND P1, PT, R15, 0x1, PT ;  /* 0x000000010f00780c */ /* 0x000fe20003f25270 */
[----:B0-----:R-:W-:-:S06]  /*3300*/  ULEA UR5, UR6, UR5, 0x18 ;  /* 0x0000000506057291 */ /* 0x001fcc000f8ec0ff */
[----:B------:R-:W-:-:S05]  /*3310*/  LEA R16, R16, UR5, 0x2 ;  /* 0x0000000510107c11 */ /* 0x000fca000f8e10ff */
[----:B------:R-:W2:Y:S02]  /*3320*/  LDS R11, [R16] ;  /* 0x00000000100b7984 */ /* 0x000ea40000000800 */
[----:B--2---:R-:W-:Y:S01]  /*3330*/  FFMA R24, R11, R10, R24 ;  /* 0x0000000a0b187223 */ /* 0x004fe20000000018 */
[----:B------:R-:W-:Y:S06]  /*3340*/  @!P1 BRA `(.L_x_280) ;  /* 0x0000000000249947 */ /* 0x000fec0003800000 */
[----:B------:R-:W-:Y:S01]  /*3350*/  ISETP.NE.AND P1, PT, R15, 0x2, PT ;  /* 0x000000020f00780c */ /* 0x000fe20003f25270 */
[C---:B------:R-:W-:Y:S01]  /*3360*/  IMAD.WIDE R8, R13.reuse, 0x4, R8 ;  /* 0x000000040d087825 */ /* 0x040fe200078e0208 */
[----:B------:R-:W0:Y:S11]  /*3370*/  LDS R15, [R16+0x4] ;  /* 0x00000400100f7984 */ /* 0x000e360000000800 */
[----:B------:R-:W-:Y:S01]  /*3380*/  @P1 IMAD.WIDE R10, R13, 0x4, R8 ;  /* 0x000000040d0a1825 */ /* 0x000fe200078e0208 */
[----:B------:R-:W1:Y:S04]  /*3390*/  @P1 LDS R17, [R16+0x8] ;  /* 0x0000080010111984 */ /* 0x000e680000000800 */
[----:B------:R-:W0:Y:S04]  /*33a0*/  LDG.E.CONSTANT R8, desc[UR10][R8.64] ;  /* 0x0000000a08087981 */ /* 0x000e28000c1e9900 */
[----:B------:R-:W1:Y:S01]  /*33b0*/  @P1 LDG.E.CONSTANT R10, desc[UR10][R10.64] ;  /* 0x0000000a0a0a1981 */ /* 0x000e62000c1e9900 */
[----:B0-----:R-:W-:-:S04]  /*33c0*/  FFMA R24, R15, R8, R24 ;  /* 0x000000080f187223 */ /* 0x001fc80000000018 */
[----:B-1----:R-:W-:-:S07]  /*33d0*/  @P1 FFMA R24, R17, R10, R24 ;  /* 0x0000000a11181223 */ /* 0x002fce0000000018 */
.L_x_280:
[----:B--23--:R-:W2:Y:S01]  /*33e0*/  LDC.64 R8, c[0x0][0x398] ;  /* 0x0000e600ff087b82 */ /* 0x00cea20000000a00 */
[----:B------:R-:W3:Y:S01]  /*33f0*/  LDCU UR5, c[0x0][0x360] ;  /* 0x00006c00ff0577ac */ /* 0x000ee20008000800 */
[----:B0-----:R-:W-:Y:S02]  /*3400*/  IMAD R15, R22, R13, R4 ;  /* 0x0000000d160f7224 */ /* 0x001fe400078e0204 */
[----:B-1---5:R-:W-:Y:S01]  /*3410*/  FFMA R11, R6, R14, R24 ;  /* 0x0000000e060b7223 */ /* 0x022fe20000000018 */
[----:B---3--:R-:W-:-:S04]  /*3420*/  IADD3 R4, PT, PT, R4, UR5, RZ ;  /* 0x0000000504047c10 */ /* 0x008fc8000fffe0ff */
[----:B------:R-:W-:Y:S01]  /*3430*/  ISETP.GE.AND P1, PT, R4, R13, PT ;  /* 0x0000000d0400720c */ /* 0x000fe20003f26270 */
[----:B--2---:R-:W-:-:S05]  /*3440*/  IMAD.WIDE R8, R15, 0x4, R8 ;  /* 0x000000040f087825 */ /* 0x004fca00078e0208 */
[----:B------:R2:W-:Y:S07]  /*3450*/  STG.E desc[UR10][R8.64], R11 ;  /* 0x0000000b08007986 */ /* 0x0005ee000c10190a */
[----:B------:R-:W-:Y:S05]  /*3460*/  @!P1 BRA `(.L_x_285) ;  /* 0xfffffff000c09947 */ /* 0x000fea000383ffff */
.L_x_278:
[----:B------:R-:W-:Y:S05]  /*3470*/  BSYNC.RECONVERGENT B0 ;  /* 0x0000000000007941 */ /* 0x000fea0003800200 */
.L_x_277:
[----:B------:R-:W3:Y:S01]  /*3480*/  LDCU UR4, c[0x0][0x3ac] ;  /* 0x00007580ff0477ac */ /* 0x000ee20008000800 */
[----:B------:R-:W-:Y:S02]  /*3490*/  VIADD R3, R3, 0x1 ;  /* 0x0000000103037836 */ /* 0x000fe40000000000 */
[----:B------:R-:W-:Y:S01]  /*34a0*/  IMAD.MOV.U32 R6, RZ, RZ, R5 ;  /* 0x000000ffff067224 */ /* 0x000fe200078e0005 */
[----:B---3--:R-:W-:-:S03]  /*34b0*/  UISETP.GE.AND UP0, UPT, UR7, UR4, UPT ;  /* 0x000000040700728c */ /* 0x008fc6000bf06270 */
[----:B------:R-:W-:Y:S01]  /*34c0*/  UMOV UR4, UR7 ;  /* 0x0000000700047c82 */ /* 0x000fe20008000000 */
[----:B------:R-:W-:Y:S06]  /*34d0*/  BAR.SYNC.DEFER_BLOCKING 0x0 ;  /* 0x0000000000007b1d */ /* 0x000fec0000010000 */
[----:B------:R-:W-:Y:S05]  /*34e0*/  BRA.U !UP0, `(.L_x_286) ;  /* 0xffffffcd08407547 */ /* 0x000fea000b83ffff */
.L_x_237:
[----:B--2---:R-:W2:Y:S01]  /*34f0*/  S2R R9, SR_TID.X ;  /* 0x0000000000097919 */ /* 0x004ea20000002100 */
[----:B------:R-:W2:Y:S02]  /*3500*/  LDCU UR5, c[0x0][0x3b0] ;  /* 0x00007600ff0577ac */ /* 0x000ea40008000800 */
[----:B--2---:R-:W-:-:S13]  /*3510*/  ISETP.GE.AND P0, PT, R9, UR5, PT ;  /* 0x0000000509007c0c */ /* 0x004fda000bf06270 */
[----:B------:R-:W-:Y:S05]  /*3520*/  @P0 EXIT ;  /* 0x000000000000094d */ /* 0x000fea0003800000 */
[----:B------:R-:W2:Y:S01]  /*3530*/  LDC.64 R6, c[0x0][0x398] ;  /* 0x0000e600ff067b82 */ /* 0x000ea20000000a00 */
[----:B------:R-:W3:Y:S01]  /*3540*/  LDCU UR4, c[0x0][0x360] ;  /* 0x00006c00ff0477ac */ /* 0x000ee20008000800 */
[----:B------:R-:W4:Y:S02]  /*3550*/  LDCU UR5, c[0x0][0x3b0] ;  /* 0x00007600ff0577ac */ /* 0x000f240008000800 */
.L_x_289:
[----:B0---4-:R-:W-:-:S04]  /*3560*/  IMAD R3, R22, UR5, R9 ;  /* 0x0000000516037c24 */ /* 0x011fc8000f8e0209 */
[----:B--2---:R-:W-:-:S05]  /*3570*/  IMAD.WIDE R2, R3, 0x4, R6 ;  /* 0x0000000403027825 */ /* 0x004fca00078e0206 */
[----:B------:R-:W2:Y:S01]  /*3580*/  LDG.E R4, desc[UR10][R2.64] ;  /* 0x0000000a02047981 */ /* 0x000ea2000c1e1900 */
[----:B------:R-:W4:Y:S01]  /*3590*/  MUFU.RCP R0, R21 ;  /* 0x0000001500007308 */ /* 0x000f220000001000 */
[----:B---3--:R-:W-:Y:S01]  /*35a0*/  IADD3 R9, PT, PT, R9, UR4, RZ ;  /* 0x0000000409097c10 */ /* 0x008fe2000fffe0ff */
[----:B------:R-:W-:Y:S03]  /*35b0*/  BSSY.RECONVERGENT B0, `(.L_x_287) ;  /* 0x000000d000007945 */ /* 0x000fe60003800200 */
[----:B------:R-:W-:Y:S01]  /*35c0*/  ISETP.GE.AND P2, PT, R9, UR5, PT ;  /* 0x0000000509007c0c */ /* 0x000fe2000bf46270 */
[----:B----4-:R-:W-:-:S04]  /*35d0*/  FFMA R5, R0, -R21, 1 ;  /* 0x3f80000000057423 */ /* 0x010fc80000000815 */
[----:B------:R-:W-:Y:S01]  /*35e0*/  FFMA R5, R0, R5, R0 ;  /* 0x0000000500057223 */ /* 0x000fe20000000000 */
[----:B--2---:R-:W2:Y:S03]  /*35f0*/  FCHK P0, R4, R21 ;  /* 0x0000001504007302 */ /* 0x004ea60000000000 */
[----:B------:R-:W-:-:S04]  /*3600*/  FFMA R0, R4, R5, RZ ;  /* 0x0000000504007223 */ /* 0x000fc800000000ff */
[----:B0-----:R-:W-:-:S04]  /*3610*/  FFMA R8, R0, -R21, R4 ;  /* 0x8000001500087223 */ /* 0x001fc80000000004 */
[----:B------:R-:W-:Y:S01]  /*3620*/  FFMA R5, R5, R8, R0 ;  /* 0x0000000805057223 */ /* 0x000fe20000000000 */
[----:B--2---:R-:W-:Y:S06]  /*3630*/  @!P0 BRA `(.L_x_288) ;  /* 0x0000000000108947 */ /* 0x004fec0003800000 */
[----:B------:R-:W-:Y:S01]  /*3640*/  IMAD.MOV.U32 R20, RZ, RZ, R21 ;  /* 0x000000ffff147224 */ /* 0x000fe200078e0015 */
[----:B------:R-:W-:-:S07]  /*3650*/  MOV R10, 0x3670 ;  /* 0x00003670000a7802 */ /* 0x000fce0000000f00 */
[----:B-1----:R-:W-:Y:S05]  /*3660*/  CALL.REL.NOINC `($__internal_6_$__cuda_sm3x_div_rn_noftz_f32_slowpath) ;  /* 0x0000000800107944 */ /* 0x002fea0003c00000 */
[----:B------:R-:W-:-:S07]  /*3670*/  IMAD.MOV.U32 R5, RZ, RZ, R15 ;  /* 0x000000ffff057224 */ /* 0x000fce00078e000f */
.L_x_288:
[----:B------:R-:W-:Y:S05]  /*3680*/  BSYNC.RECONVERGENT B0 ;  /* 0x0000000000007941 */ /* 0x000fea0003800200 */
.L_x_287:
[----:B------:R0:W-:Y:S01]  /*3690*/  STG.E desc[UR10][R2.64], R5 ;  /* 0x0000000502007986 */ /* 0x0001e2000c10190a */
[----:B------:R-:W-:Y:S05]  /*36a0*/  @!P2 BRA `(.L_x_289) ;  /* 0xfffffffc00aca947 */ /* 0x000fea000383ffff */
[----:B------:R-:W-:Y:S05]  /*36b0*/  EXIT ;  /* 0x000000000000794d */ /* 0x000fea0003800000 */
.L_x_271:
[----:B-1----:R-:W-:Y:S01]  /*36c0*/  MOV R16, R5 ;  /* 0x0000000500107202 */ /* 0x002fe20000000f00 */
[----:B------:R-:W-:Y:S01]  /*36d0*/  IMAD.MOV.U32 R15, RZ, RZ, 0x10 ;  /* 0x00000010ff0f7424 */ /* 0x000fe200078e00ff */
[----:B------:R-:W-:Y:S01]  /*36e0*/  MOV R13, 0xffffffff ;  /* 0xffffffff000d7802 */ /* 0x000fe20000000f00 */
[----:B------:R-:W-:-:S07]  /*36f0*/  IMAD.MOV.U32 R24, RZ, RZ, 0x1f ;  /* 0x0000001fff187424 */ /* 0x000fce00078e00ff */
[----:B0-----:R-:W-:Y:S05]  /*3700*/  WARPSYNC.COLLECTIVE R13, `(.L_x_290) ;  /* 0x000000000d087348 */ /* 0x001fea0003c00000 */
[----:B------:R1:W2:Y:S02]  /*3710*/  SHFL.BFLY P1, R14, R16, R15, R24 ;  /* 0x0c00000f100e7389 */ /* 0x0002a40000020018 */
[----:B012---:R-:W-:Y:S05]  /*3720*/  ENDCOLLECTIVE ;  /* 0x000000000000791b */ /* 0x007fea0003800000 */
.L_x_290:
[----:B------:R-:W-:Y:S02]  /*3730*/  HFMA2 R15, -RZ, RZ, 0, 4.76837158203125e-07 ;  /* 0x00000008ff0f7431 */ /* 0x000fe400000001ff */
[----:B------:R-:W-:-:S05]  /*3740*/  IMAD.MOV.U32 R8, RZ, RZ, R14 ;  /* 0x000000ffff087224 */ /* 0x000fca00078e000e */
[----:B------:R-:W-:-:S05]  /*3750*/  FMNMX R8, R8, R5, !PT ;  /* 0x0000000508087209 */ /* 0x000fca0007800000 */
[----:B------:R-:W-:-:S07]  /*3760*/  IMAD.MOV.U32 R16, RZ, RZ, R8 ;  /* 0x000000ffff107224 */ /* 0x000fce00078e0008 */
[----:B------:R-:W-:Y:S05]  /*3770*/  WARPSYNC.COLLECTIVE R13, `(.L_x_291) ;  /* 0x000000000d087348 */ /* 0x000fea0003c00000 */
[----:B------:R0:W1:Y:S02]  /*3780*/  SHFL.BFLY P1, R14, R16, R15, R24 ;  /* 0x0c00000f100e7389 */ /* 0x0000640000020018 */
[----:B01----:R-:W-:Y:S05]  /*3790*/  ENDCOLLECTIVE ;  /* 0x000000000000791b */ /* 0x003fea0003800000 */
.L_x_291:
[----:B------:R-:W-:Y:S02]  /*37a0*/  IMAD.MOV.U32 R15, RZ, RZ, 0x4 ;  /* 0x00000004ff0f7424 */ /* 0x000fe400078e00ff */
[----:B------:R-:W-:-:S05]  /*37b0*/  IMAD.MOV.U32 R9, RZ, RZ, R14 ;  /* 0x000000ffff097224 */ /* 0x000fca00078e000e */
[----:B------:R-:W-:-:S04]  /*37c0*/  FMNMX R9, R8, R9, !PT ;  /* 0x0000000908097209 */ /* 0x000fc80007800000 */
[----:B------:R-:W-:-:S07]  /*37d0*/  MOV R16, R9 ;  /* 0x0000000900107202 */ /* 0x000fce0000000f00 */
[----:B------:R-:W-:Y:S05]  /*37e0*/  WARPSYNC.COLLECTIVE R13, `(.L_x_292) ;  /* 0x000000000d087348 */ /* 0x000fea0003c00000 */
[----:B------:R0:W1:Y:S02]  /*37f0*/  SHFL.BFLY P1, R14, R16, R15, R24 ;  /* 0x0c00000f100e7389 */ /* 0x0000640000020018 */
[----:B01----:R-:W-:Y:S05]  /*3800*/  ENDCOLLECTIVE ;  /* 0x000000000000791b */ /* 0x003fea0003800000 */
.L_x_292:
[----:B------:R-:W-:Y:S01]  /*3810*/  HFMA2 R15, -RZ, RZ, 0, 1.1920928955078125e-07 ;  /* 0x00000002ff0f7431 */ /* 0x000fe200000001ff */
[----:B------:R-:W-:-:S04]  /*3820*/  MOV R10, R14 ;  /* 0x0000000e000a7202 */ /* 0x000fc80000000f00 */
[----:B------:R-:W-:-:S05]  /*3830*/  FMNMX R10, R9, R10, !PT ;  /* 0x0000000a090a7209 */ /* 0x000fca0007800000 */
[----:B------:R-:W-:-:S07]  /*3840*/  IMAD.MOV.U32 R16, RZ, RZ, R10 ;  /* 0x000000ffff107224 */ /* 0x000fce00078e000a */
[----:B------:R-:W-:Y:S05]  /*3850*/  WARPSYNC.COLLECTIVE R13, `(.L_x_293) ;  /* 0x000000000d087348 */ /* 0x000fea0003c00000 */
[----:B------:R0:W1:Y:S02]  /*3860*/  SHFL.BFLY P1, R14, R16, R15, R24 ;  /* 0x0c00000f100e7389 */ /* 0x0000640000020018 */
[----:B01----:R-:W-:Y:S05]  /*3870*/  ENDCOLLECTIVE ;  /* 0x000000000000791b */ /* 0x003fea0003800000 */
.L_x_293:
[----:B------:R-:W-:Y:S02]  /*3880*/  IMAD.MOV.U32 R15, RZ, RZ, 0x1 ;  /* 0x00000001ff0f7424 */ /* 0x000fe400078e00ff */
[----:B------:R-:W-:-:S05]  /*3890*/  IMAD.MOV.U32 R11, RZ, RZ, R14 ;  /* 0x000000ffff0b7224 */ /* 0x000fca00078e000e */
[----:B------:R-:W-:-:S04]  /*38a0*/  FMNMX R11, R10, R11, !PT ;  /* 0x0000000b0a0b7209 */ /* 0x000fc80007800000 */
[----:B------:R-:W-:-:S07]  /*38b0*/  MOV R16, R11 ;  /* 0x0000000b00107202 */ /* 0x000fce0000000f00 */
[----:B------:R-:W-:Y:S05]  /*38c0*/  WARPSYNC.COLLECTIVE R13, `(.L_x_294) ;  /* 0x000000000d087348 */ /* 0x000fea0003c00000 */
[----:B------:R0:W1:Y:S02]  /*38d0*/  SHFL.BFLY P1, R14, R16, R15, R24 ;  /* 0x0c00000f100e7389 */ /* 0x0000640000020018 */
[----:B01----:R-:W-:Y:S05]  /*38e0*/  ENDCOLLECTIVE ;  /* 0x000000000000791b */ /* 0x003fea0003800000 */
.L_x_294:
[----:B------:R-:W-:Y:S01]  /*38f0*/  MOV R12, R14 ;  /* 0x0000000e000c7202 */ /* 0x000fe20000000f00 */
[----:B------:R-:W-:Y:S06]  /*3900*/  BRA `(.L_x_295) ;  /* 0xffffffe800187947 */ /* 0x000fec000383ffff */
.L_x_276:
[----:B------:R-:W-:Y:S02]  /*3910*/  HFMA2 R15, -RZ, RZ, 0, 9.5367431640625e-07 ;  /* 0x00000010ff0f7431 */ /* 0x000fe400000001ff */
[----:B-1----:R-:W-:Y:S01]  /*3920*/  IMAD.MOV.U32 R16, RZ, RZ, R8 ;  /* 0x000000ffff107224 */ /* 0x002fe200078e0008 */
[----:B------:R-:W-:Y:S01]  /*3930*/  MOV R13, 0xffffffff ;  /* 0xffffffff000d7802 */ /* 0x000fe20000000f00 */
[----:B------:R-:W-:-:S07]  /*3940*/  IMAD.MOV.U32 R24, RZ, RZ, 0x1f ;  /* 0x0000001fff187424 */ /* 0x000fce00078e00ff */
[----:B0-----:R-:W-:Y:S05]  /*3950*/  WARPSYNC.COLLECTIVE R13, `(.L_x_296) ;  /* 0x000000000d087348 */ /* 0x001fea0003c00000 */
[----:B------:R1:W2:Y:S02]  /*3960*/  SHFL.BFLY P1, R14, R16, R15, R24 ;  /* 0x0c00000f100e7389 */ /* 0x0002a40000020018 */
[----:B012---:R-:W-:Y:S05]  /*3970*/  ENDCOLLECTIVE ;  /* 0x000000000000791b */ /* 0x007fea0003800000 */
.L_x_296:
[----:B------:R-:W-:Y:S02]  /*3980*/  IMAD.MOV.U32 R15, RZ, RZ, 0x8 ;  /* 0x00000008ff0f7424 */ /* 0x000fe400078e00ff */
[----:B------:R-:W-:-:S04]  /*3990*/  IMAD.MOV.U32 R7, RZ, RZ, R14 ;  /* 0x000000ffff077224 */ /* 0x000fc800078e000e */
[----:B------:R-:W-:-:S05]  /*39a0*/  FADD R7, R7, R8 ;  /* 0x0000000807077221 */ /* 0x000fca0000000000 */
[----:B------:R-:W-:-:S07]  /*39b0*/  MOV R16, R7 ;  /* 0x0000000700107202 */ /* 0x000fce0000000f00 */
[----:B------:R-:W-:Y:S05]  /*39c0*/  WARPSYNC.COLLECTIVE R13, `(.L_x_297) ;  /* 0x000000000d087348 */ /* 0x000fea0003c00000 */
[----:B------:R0:W1:Y:S02]  /*39d0*/  SHFL.BFLY P1, R14, R16, R15, R24 ;  /* 0x0c00000f100e7389 */ /* 0x0000640000020018 */
[----:B01----:R-:W-:Y:S05]  /*39e0*/  ENDCOLLECTIVE ;  /* 0x000000000000791b */ /* 0x003fea0003800000 */
.L_x_297:
[----:B------:R-:W-:Y:S01]  /*39f0*/  HFMA2 R15, -RZ, RZ, 0, 2.384185791015625e-07 ;  /* 0x00000004ff0f7431 */ /* 0x000fe200000001ff */
[----:B------:R-:W-:-:S05]  /*3a00*/  MOV R10, R14 ;  /* 0x0000000e000a7202 */ /* 0x000fca0000000f00 */
[----:B------:R-:W-:-:S04]  /*3a10*/  FADD R10, R7, R10 ;  /* 0x0000000a070a7221 */ /* 0x000fc80000000000 */
[----:B------:R-:W-:-:S07]  /*3a20*/  IMAD.MOV.U32 R16, RZ, RZ, R10 ;  /* 0x000000ffff107224 */ /* 0x000fce00078e000a */
[----:B------:R-:W-:Y:S05]  /*3a30*/  WARPSYNC.COLLECTIVE R13, `(.L_x_298) ;  /* 0x000000000d087348 */ /* 0x000fea0003c00000 */
[----:B------:R0:W1:Y:S02]  /*3a40*/  SHFL.BFLY P1, R14, R16, R15, R24 ;  /* 0x0c00000f100e7389 */ /* 0x0000640000020018 */
[----:B01----:R-:W-:Y:S05]  /*3a50*/  ENDCOLLECTIVE ;  /* 0x000000000000791b */ /* 0x003fea0003800000 */
.L_x_298:
[----:B------:R-:W-:Y:S02]  /*3a60*/  IMAD.MOV.U32 R15, RZ, RZ, 0x2 ;  /* 0x00000002ff0f7424 */ /* 0x000fe400078e00ff */
[----:B------:R-:W-:-:S04]  /*3a70*/  IMAD.MOV.U32 R9, RZ, RZ, R14 ;  /* 0x000000ffff097224 */ /* 0x000fc800078e000e */
[----:B------:R-:W-:-:S05]  /*3a80*/  FADD R9, R10, R9 ;  /* 0x000000090a097221 */ /* 0x000fca0000000000 */
[----:B------:R-:W-:-:S07]  /*3a90*/  MOV R16, R9 ;  /* 0x0000000900107202 */ /* 0x000fce0000000f00 */
[----:B------:R-:W-:Y:S05]  /*3aa0*/  WARPSYNC.COLLECTIVE R13, `(.L_x_299) ;  /* 0x000000000d087348 */ /* 0x000fea0003c00000 */
[----:B------:R0:W1:Y:S02]  /*3ab0*/  SHFL.BFLY P1, R14, R16, R15, R24 ;  /* 0x0c00000f100e7389 */ /* 0x0000640000020018 */
[----:B01----:R-:W-:Y:S05]  /*3ac0*/  ENDCOLLECTIVE ;  /* 0x000000000000791b */ /* 0x003fea0003800000 */
.L_x_299:
[----:B------:R-:W-:Y:S01]  /*3ad0*/  HFMA2 R15, -RZ, RZ, 0, 5.9604644775390625e-08 ;  /* 0x00000001ff0f7431 */ /* 0x000fe200000001ff */
[----:B------:R-:W-:-:S05]  /*3ae0*/  MOV R12, R14 ;  /* 0x0000000e000c7202 */ /* 0x000fca0000000f00 */
[----:B------:R-:W-:-:S04]  /*3af0*/  FADD R12, R9, R12 ;  /* 0x0000000c090c7221 */ /* 0x000fc80000000000 */
[----:B------:R-:W-:-:S07]  /*3b00*/  IMAD.MOV.U32 R16, RZ, RZ, R12 ;  /* 0x000000ffff107224 */ /* 0x000fce00078e000c */
[----:B------:R-:W-:Y:S05]  /*3b10*/  WARPSYNC.COLLECTIVE R13, `(.L_x_300) ;  /* 0x000000000d087348 */ /* 0x000fea0003c00000 */
[----:B------:R0:W1:Y:S02]  /*3b20*/  SHFL.BFLY P1, R14, R16, R15, R24 ;  /* 0x0c00000f100e7389 */ /* 0x0000640000020018 */
[----:B01----:R-:W-:Y:S05]  /*3b30*/  ENDCOLLECTIVE ;  /* 0x000000000000791b */ /* 0x003fea0003800000 */
.L_x_300:
[----:B------:R-:W-:Y:S01]  /*3b40*/  IMAD.MOV.U32 R11, RZ, RZ, R14 ;  /* 0x000000ffff0b7224 */ /* 0x000fe200078e000e */
[----:B------:R-:W-:Y:S06]  /*3b50*/  BRA `(.L_x_301) ;  /* 0xffffffe800c07947 */ /* 0x000fec000383ffff */
        .weak           $__internal_5_$__cuda_sm20_rcp_rn_f32_slowpath
        .type           $__internal_5_$__cuda_sm20_rcp_rn_f32_slowpath,@function
        .size           $__internal_5_$__cuda_sm20_rcp_rn_f32_slowpath,($__internal_6_$__cuda_sm3x_div_rn_noftz_f32_slowpath - $__internal_5_$__cuda_sm20_rcp_rn_f32_slowpath)
$__internal_5_$__cuda_sm20_rcp_rn_f32_slowpath:
        /* <DEDUP_REMOVED lines=15> */
.L_x_303:
[----:B------:R-:W-:-:S04]  /*3c50*/  IADD3 R11, PT, PT, R5, -0xfd, RZ ;  /* 0xffffff03050b7810 */ /* 0x000fc80007ffe0ff */
[----:B------:R-:W-:-:S13]  /*3c60*/  ISETP.GT.U32.AND P0, PT, R11, 0x1, PT ;  /* 0x000000010b00780c */ /* 0x000fda0003f04070 */
[----:B------:R-:W-:Y:S05]  /*3c70*/  @P0 BRA `(.L_x_305) ;  /* 0x0000000000780947 */ /* 0x000fea0003800000 */
[----:B------:R-:W-:Y:S01]  /*3c80*/  LOP3.LUT R14, R4, 0x7fffff, RZ, 0xc0, !PT ;  /* 0x007fffff040e7812 */ /* 0x000fe200078ec0ff */
[----:B------:R-:W-:Y:S01]  /*3c90*/  IMAD.MOV.U32 R24, RZ, RZ, 0x3 ;  /* 0x00000003ff187424 */ /* 0x000fe200078e00ff */
[----:B------:R-:W-:Y:S02]  /*3ca0*/  IADD3 R5, PT, PT, R5, -0xfc, RZ ;  /* 0xffffff0405057810 */ /* 0x000fe40007ffe0ff */
[----:B------:R-:W-:Y:S02]  /*3cb0*/  LOP3.LUT R14, R14, 0x3f800000, RZ, 0xfc, !PT ;  /* 0x3f8000000e0e7812 */ /* 0x000fe400078efcff */
[----:B------:R-:W-:Y:S02]  /*3cc0*/  SHF.L.U32 R23, R24, R11, RZ ;  /* 0x0000000b18177219 */ /* 0x000fe400000006ff */
[----:B------:R-:W0:Y:S02]  /*3cd0*/  MUFU.RCP R15, R14 ;  /* 0x0000000e000f7308 */ /* 0x000e240000001000 */
        /* <DEDUP_REMOVED lines=11> */
[--C-:B------:R-:W-:Y:S02]  /*3d90*/  LOP3.LUT P1, RZ, R15, R11, R16.reuse, 0xf8, !PT ;  /* 0x0000000b0fff7212 */ /* 0x100fe4000782f810 */
[C---:B------:R-:W-:Y:S02]  /*3da0*/  LOP3.LUT P0, RZ, R14.reuse, 0x1, RZ, 0xc0, !PT ;  /* 0x000000010eff7812 */ /* 0x040fe4000780c0ff */
[----:B------:R-:W-:Y:S02]  /*3db0*/  LOP3.LUT P2, RZ, R14, 0x2, RZ, 0xc0, !PT ;  /* 0x000000020eff7812 */ /* 0x000fe4000784c0ff */
[----:B------:R-:W-:Y:S02]  /*3dc0*/  SHF.R.U32.HI R5, RZ, R5, R16 ;  /* 0x00000005ff057219 */ /* 0x000fe40000011610 */
[----:B------:R-:W-:-:S02]  /*3dd0*/  PLOP3.LUT P0, PT, P0, P1, P2, 0xe0, 0x0 ;  /* 0x000000000000781c */ /* 0x000fc40000703c20 */
[----:B------:R-:W-:Y:S02]  /*3de0*/  LOP3.LUT P1, RZ, R4, 0x7fffff, RZ, 0xc0, !PT ;  /* 0x007fffff04ff7812 */ /* 0x000fe4000782c0ff */
[----:B------:R-:W-:-:S05]  /*3df0*/  SEL R11, RZ, 0x1, !P0 ;  /* 0x00000001ff0b7807 */ /* 0x000fca0004000000 */
[----:B------:R-:W-:-:S05]  /*3e00*/  IMAD.MOV R11, RZ, RZ, -R11 ;  /* 0x000000ffff0b7224 */ /* 0x000fca00078e0a0b */
[----:B------:R-:W-:-:S13]  /*3e10*/  ISETP.GE.AND P0, PT, R11, RZ, PT ;  /* 0x000000ff0b00720c */ /* 0x000fda0003f06270 */
[----:B------:R-:W-:-:S05]  /*3e20*/  @!P0 VIADD R5, R5, 0x1 ;  /* 0x0000000105058836 */ /* 0x000fca0000000000 */
[----:B------:R-:W-:-:S04]  /*3e30*/  @!P1 SHF.L.U32 R5, R5, 0x1, RZ ;  /* 0x0000000105059819 */ /* 0x000fc800000006ff */
[----:B------:R-:W-:Y:S01]  /*3e40*/  LOP3.LUT R11, R5, 0x80000000, R4, 0xf8, !PT ;  /* 0x80000000050b7812 */ /* 0x000fe200078ef804 */
[----:B------:R-:W-:Y:S06]  /*3e50*/  BRA `(.L_x_304) ;  /* 0x0000000000047947 */ /* 0x000fec0003800000 */
.L_x_305:
[----:B------:R0:W1:Y:S02]  /*3e60*/  MUFU.RCP R11, R4 ;  /* 0x00000004000b7308 */ /* 0x0000640000001000 */
.L_x_304:
[----:B------:R-:W-:Y:S05]  /*3e70*/  BSYNC.RECONVERGENT B2 ;  /* 0x0000000000027941 */ /* 0x000fea0003800200 */
.L_x_302:
[----:B0-----:R-:W-:Y:S01]  /*3e80*/  IMAD.MOV.U32 R4, RZ, RZ, R10 ;  /* 0x000000ffff047224 */ /* 0x001fe200078e000a */
[----:B------:R-:W-:-:S04]  /*3e90*/  MOV R5, 0x0 ;  /* 0x0000000000057802 */ /* 0x000fc80000000f00 */
[----:B-1----:R-:W-:Y:S05]  /*3ea0*/  RET.REL.NODEC R4 `(_Z40attention_fwd_kernel_sinusoidal_fused_v3ILi64EEvPKfS1_S1_Pfiiiiif) ;  /* 0xffffffc004547950 */ /* 0x002fea0003c3ffff */
        .weak           $__internal_6_$__cuda_sm3x_div_rn_noftz_f32_slowpath
        .type           $__internal_6_$__cuda_sm3x_div_rn_noftz_f32_slowpath,@function
        .size           $__internal_6_$__cuda_sm3x_div_rn_noftz_f32_slowpath,(.L_x_452 - $__internal_6_$__cuda_sm3x_div_rn_noftz_f32_slowpath)
$__internal_6_$__cuda_sm3x_div_rn_noftz_f32_slowpath:
[----:B------:R-:W-:Y:S01]  /*3eb0*/  SHF.R.U32.HI R5, RZ, 0x17, R20 ;  /* 0x00000017ff057819 */ /* 0x000fe20000011614 */
[----:B------:R-:W-:Y:S01]  /*3ec0*/  BSSY.RECONVERGENT B1, `(.L_x_306) ;  /* 0x0000063000017945 */ /* 0x000fe20003800200 */
[----:B------:R-:W-:Y:S01]  /*3ed0*/  SHF.R.U32.HI R14, RZ, 0x17, R4 ;  /* 0x00000017ff0e7819 */ /* 0x000fe20000011604 */
[----:B------:R-:W-:Y:S01]  /*3ee0*/  IMAD.MOV.U32 R15, RZ, RZ, R20 ;  /* 0x000000ffff0f7224 */ /* 0x000fe200078e0014 */
[----:B------:R-:W-:Y:S02]  /*3ef0*/  LOP3.LUT R5, R5, 0xff, RZ, 0xc0, !PT ;  /* 0x000000ff05057812 */ /* 0x000fe400078ec0ff */
[----:B------:R-:W-:-:S03]  /*3f00*/  LOP3.LUT R14, R14, 0xff, RZ, 0xc0, !PT ;  /* 0x000000ff0e0e7812 */ /* 0x000fc600078ec0ff */
[----:B------:R-:W-:Y:S01]  /*3f10*/  VIADD R17, R5, 0xffffffff ;  /* 0xffffffff05117836 */ /* 0x000fe20000000000 */
[----:B------:R-:W-:-:S04]  /*3f20*/  IADD3 R16, PT, PT, R14, -0x1, RZ ;  /* 0xffffffff0e107810 */ /* 0x000fc80007ffe0ff */
        /* <DEDUP_REMOVED lines=10> */
[----:B------:R-:W-:Y:S02]  /*3fd0*/  FSETP.NEU.FTZ.AND P3, PT, |R4|, +INF , PT ;  /* 0x7f8000000400780b */ /* 0x000fe40003f7d200 */
        /* <DEDUP_REMOVED lines=11> */
[----:B------:R-:W-:Y:S01]  /*4090*/  @P0 IMAD.MOV.U32 R11, RZ, RZ, RZ ;  /* 0x000000ffff0b0224 */ /* 0x000fe200078e00ff */
[----:B------:R-:W-:Y:S01]  /*40a0*/  @!P0 MOV R11, 0xffffffc0 ;  /* 0xffffffc0000b8802 */ /* 0x000fe20000000f00 */
[----:B------:R-:W-:Y:S01]  /*40b0*/  @!P0 FFMA R4, R4, 1.84467440737095516160e+19, RZ ;  /* 0x5f80000004048823 */ /* 0x000fe200000000ff */
[----:B------:R-:W-:-:S03]  /*40c0*/  @!P1 FFMA R15, R20, 1.84467440737095516160e+19, RZ ;  /* 0x5f800000140f9823 */ /* 0x000fc600000000ff */
[----:B------:R-:W-:-:S07]  /*40d0*/  @!P1 VIADD R11, R11, 0x40 ;  /* 0x000000400b0b9836 */ /* 0x000fce0000000000 */
.L_x_307:
[----:B------:R-:W-:Y:S01]  /*40e0*/  LEA R16, R5, 0xc0800000, 0x17 ;  /* 0xc080000005107811 */ /* 0x000fe200078eb8ff */
[----:B------:R-:W-:Y:S01]  /*40f0*/  VIADD R14, R14, 0xffffff81 ;  /* 0xffffff810e0e7836 */ /* 0x000fe20000000000 */
[----:B------:R-:W-:Y:S02]  /*4100*/  BSSY.RECONVERGENT B2, `(.L_x_312) ;  /* 0x0000035000027945 */ /* 0x000fe40003800200 */
[----:B------:R-:W-:Y:S01]  /*4110*/  IADD3 R23, PT, PT, -R16, R15, RZ ;  /* 0x0000000f10177210 */ /* 0x000fe20007ffe1ff */
[C---:B------:R-:W-:Y:S01]  /*4120*/  IMAD R4, R14.reuse, -0x800000, R4 ;  /* 0xff8000000e047824 */ /* 0x040fe200078e0204 */
[----:B------:R-:W-:Y:S02]  /*4130*/  IADD3 R14, PT, PT, R14, 0x7f, -R5 ;  /* 0x0000007f0e0e7810 */ /* 0x000fe40007ffe805 */
[----:B------:R-:W0:Y:S01]  /*4140*/  MUFU.RCP R16, R23 ;  /* 0x0000001700107308 */ /* 0x000e220000001000 */
[----:B------:R-:W-:Y:S01]  /*4150*/  FADD.FTZ R15, -R23, -RZ ;  /* 0x800000ff170f7221 */ /* 0x000fe20000010100 */
[----:B------:R-:W-:-:S03]  /*4160*/  IADD3 R14, PT, PT, R14, R11, RZ ;  /* 0x0000000b0e0e7210 */ /* 0x000fc60007ffe0ff */
        /* <DEDUP_REMOVED lines=9> */
[----:B------:R-:W-:-:S05]  /*4200*/  IMAD.IADD R5, R5, 0x1, R14 ;  /* 0x0000000105057824 */ /* 0x000fca00078e020e */
        /* <DEDUP_REMOVED lines=16> */
[C---:B------:R-:W-:Y:S01]  /*4310*/  VIADD R17, R5.reuse, 0x20 ;  /* 0x0000002005117836 */ /* 0x040fe20000000000 */
[----:B------:R-:W-:Y:S02]  /*4320*/  LOP3.LUT R14, R14, 0x800000, RZ, 0xfc, !PT ;  /* 0x008000000e0e7812 */ /* 0x000fe400078efcff */
[----:B------:R-:W-:-:S02]  /*4330*/  IADD3 R5, PT, PT, -R5, RZ, RZ ;  /* 0x000000ff05057210 */ /* 0x000fc40007ffe1ff */
[----:B------:R-:W-:Y:S02]  /*4340*/  SHF.L.U32 R17, R14, R17, RZ ;  /* 0x000000110e117219 */ /* 0x000fe400000006ff */
[----:B------:R-:W-:Y:S02]  /*4350*/  FSETP.NEU.FTZ.AND P0, PT, R11, R4, PT ;  /* 0x000000040b00720b */ /* 0x000fe40003f1d000 */
        /* <DEDUP_REMOVED lines=11> */
.L_x_314:
[----:B------:R-:W-:-:S04]  /*4410*/  LOP3.LUT R15, R15, 0x80000000, RZ, 0xc0, !PT ;  /* 0x800000000f0f7812 */ /* 0x000fc800078ec0ff */
[----:B------:R-:W-:Y:S01]  /*4420*/  LOP3.LUT R15, R15, 0x7f800000, RZ, 0xfc, !PT ;  /* 0x7f8000000f0f7812 */ /* 0x000fe200078efcff */
[----:B------:R-:W-:Y:S06]  /*4430*/  BRA `(.L_x_315) ;  /* 0x0000000000047947 */ /* 0x000fec0003800000 */
.L_x_313:
[----:B------:R-:W-:-:S07]  /*4440*/  LEA R15, R14, R15, 0x17 ;  /* 0x0000000f0e0f7211 */ /* 0x000fce00078eb8ff */
.L_x_315:
[----:B------:R-:W-:Y:S05]  /*4450*/  BSYNC.RECONVERGENT B2 ;  /* 0x0000000000027941 */ /* 0x000fea0003800200 */
.L_x_312:
[----:B------:R-:W-:Y:S05]  /*4460*/  BRA `(.L_x_316) ;  /* 0x0000000000207947 */ /* 0x000fea0003800000 */
.L_x_311:
[----:B------:R-:W-:-:S04]  /*4470*/  LOP3.LUT R15, R15, 0x80000000, R4, 0x48, !PT ;  /* 0x800000000f0f7812 */ /* 0x000fc800078e4804 */
[----:B------:R-:W-:Y:S01]  /*4480*/  LOP3.LUT R15, R15, 0x7f800000, RZ, 0xfc, !PT ;  /* 0x7f8000000f0f7812 */ /* 0x000fe200078efcff */
[----:B------:R-:W-:Y:S06]  /*4490*/  BRA `(.L_x_316) ;  /* 0x0000000000147947 */ /* 0x000fec0003800000 */
.L_x_310:
[----:B------:R-:W-:Y:S01]  /*44a0*/  LOP3.LUT R15, R15, 0x80000000, R4, 0x48, !PT ;  /* 0x800000000f0f7812 */ /* 0x000fe200078e4804 */
[----:B------:R-:W-:Y:S06]  /*44b0*/  BRA `(.L_x_316) ;  /* 0x00000000000c7947 */ /* 0x000fec0003800000 */
.L_x_309:
[----:B------:R-:W0:Y:S01]  /*44c0*/  MUFU.RSQ R15, -QNAN ;  /* 0xffc00000000f7908 */ /* 0x000e220000001400 */
[----:B------:R-:W-:Y:S05]  /*44d0*/  BRA `(.L_x_316) ;  /* 0x0000000000047947 */ /* 0x000fea0003800000 */
.L_x_308:
[----:B------:R-:W-:-:S07]  /*44e0*/  FADD.FTZ R15, R4, R20 ;  /* 0x00000014040f7221 */ /* 0x000fce0000010000 */
.L_x_316:
[----:B------:R-:W-:Y:S05]  /*44f0*/  BSYNC.RECONVERGENT B1 ;  /* 0x0000000000017941 */ /* 0x000fea0003800200 */
.L_x_306:
[----:B------:R-:W-:Y:S02]  /*4500*/  HFMA2 R5, -RZ, RZ, 0, 0 ;  /* 0x00000000ff057431 */ /* 0x000fe400000001ff */
[----:B------:R-:W-:-:S04]  /*4510*/  IMAD.MOV.U32 R4, RZ, RZ, R10 ;  /* 0x000000ffff047224 */ /* 0x000fc800078e000a */
[----:B0-----:R-:W-:Y:S05]  /*4520*/  RET.REL.NODEC R4 `(_Z40attention_fwd_kernel_sinusoidal_fused_v3ILi64EEvPKfS1_S1_Pfiiiiif) ;  /* 0xffffffb804b47950 */ /* 0x001fea0003c3ffff */
.L_x_317:
        /* <DEDUP_REMOVED lines=13> */
.L_x_452:


//--------------------- .text._Z40attention_fwd_kernel_sinusoidal_fused_v2ILi64EEvPKfS1_S1_S1_S1_Pfiiiiif --------------------------
	.section	.text._Z40attention_fwd_kernel_sinusoidal_fused_v2ILi64EEvPKfS1_S1_S1_S1_Pfiiiiif,"ax",@progbits
	.align	128
        .global         _Z40attention_fwd_kernel_sinusoidal_fused_v2ILi64EEvPKfS1_S1_S1_S1_Pfiiiiif
        .type           _Z40attention_fwd_kernel_sinusoidal_fused_v2ILi64EEvPKfS1_S1_S1_S1_Pfiiiiif,@function
        .size           _Z40attention_fwd_kernel_sinusoidal_fused_v2ILi64EEvPKfS1_S1_S1_S1_Pfiiiiif,(.L_x_453 - _Z40attention_fwd_kernel_sinusoidal_fused_v2ILi64EEvPKfS1_S1_S1_S1_Pfiiiiif)
        .other          _Z40attention_fwd_kernel_sinusoidal_fused_v2ILi64EEvPKfS1_S1_S1_S1_Pfiiiiif,@"STO_CUDA_ENTRY STV_DEFAULT"
_Z40attention_fwd_kernel_sinusoidal_fused_v2ILi64EEvPKfS1_S1_S1_S1_Pfiiiiif:
.text._Z40attention_fwd_kernel_sinusoidal_fused_v2ILi64EEvPKfS1_S1_S1_S1_Pfiiiiif:
        /* <DEDUP_REMOVED lines=12> */
[----:B------:R-:W-:Y:S01]  /*00c0*/  R2UR UR5, R9 ;  /* 0x00000000090572ca */ /* 0x000fe200000e0000 */
[----:B---3--:R-:W-:Y:S02]  /*00d0*/  UISETP.GE.AND UP0, UPT, UR6, 0x1, UPT ;  /* 0x000000010600788c */ /* 0x008fe4000bf06270 */
[----:B-1----:R-:W-:-:S10]  /*00e0*/  UIMAD UR7, UR4, UR7, UR14 ;  /* 0x00000007040772a4 */ /* 0x002fd4000f8e020e */
[----:B------:R-:W-:Y:S02]  /*00f0*/  UIMAD UR8, UR5, UR6, URZ ;  /* 0x00000006050872a4 */ /* 0x000fe4000f8e02ff */
[----:B------:R-:W-:Y:S02]  /*0100*/  UIMAD UR7, UR7, UR5, URZ ;  /* 0x00000005070772a4 */ /* 0x000fe4000f8e02ff */
[----:B------:R-:W-:-:S03]  /*0110*/  UIMAD UR8, UR8, UR4, URZ ;  /* 0x00000004080872a4 */ /* 0x000fc6000f8e02ff */
[----:B------:R-:W-:Y:S01]  /*0120*/  UMOV UR4, URZ ;  /* 0x000000ff00047c82 */ /* 0x000fe20008000000 */
[----:B--2-4-:R-:W-:Y:S08]  /*0130*/  BRA.U !UP0, `(.L_x_318) ;  /* 0x0000003508007547 */ /* 0x014ff0000b800000 */
[----:B------:R-:W0:Y:S01]  /*0140*/  S2UR UR4, SR_CgaCtaId ;  /* 0x00000000000479c3 */ /* 0x000e220000008800 */
[----:B------:R-:W1:Y:S01]  /*0150*/  LDCU.128 UR16, c[0x0][0x380] ;  /* 0x00007000ff1077ac */ /* 0x000e620008000c00 */
[C---:B------:R-:W-:Y:S02]  /*0160*/  R2UR UR15, R9.reuse ;  /* 0x00000000090f72ca */ /* 0x040fe400000e0000 */
[C---:B------:R-:W-:Y:S01]  /*0170*/  SHF.L.U32 R6, R24.reuse, 0x2, RZ ;  /* 0x0000000218067819 */ /* 0x040fe200000006ff */
[----:B------:R-:W-:Y:S01]  /*0180*/  UMOV UR13, 0x400 ;  /* 0x00000400000d7882 */ /* 0x000fe20000000000 */
[C---:B------:R-:W-:Y:S01]  /*0190*/  LOP3.LUT R7, R9.reuse, 0x3, RZ, 0xc0, !PT ;  /* 0x0000000309077812 */ /* 0x040fe200078ec0ff */
[----:B------:R-:W2:Y:S01]  /*01a0*/  LDCU UR24, c[0x0][0x360] ;  /* 0x00006c00ff1877ac */ /* 0x000ea20008000800 */
[----:B------:R-:W-:Y:S02]  /*01b0*/  LOP3.LUT R0, R9, 0x7ffffffc, RZ, 0xc0, !PT ;  /* 0x7ffffffc09007812 */ /* 0x000fe400078ec0ff */
[----:B------:R-:W-:Y:S01]  /*01c0*/  LOP3.LUT R2, R24, 0x1f, RZ, 0xc0, !PT ;  /* 0x0000001f18027812 */ /* 0x000fe200078ec0ff */
[----:B------:R-:W-:Y:S01]  /*01d0*/  UMOV UR6, URZ ;  /* 0x000000ff00067c82 */ /* 0x000fe20008000000 */
[----:B------:R-:W-:-:S03]  /*01e0*/  LOP3.LUT R6, R6, 0x7c, RZ, 0xc0, !PT ;  /* 0x0000007c06067812 */ /* 0x000fc600078ec0ff */
[----:B------:R-:W-:Y:S02]  /*01f0*/  UIMAD UR14, UR14, UR15, URZ ;  /* 0x0000000f0e0e72a4 */ /* 0x000fe4000f8e02ff */
[----:B------:R-:W-:Y:S02]  /*0200*/  UIADD3 UR15, UPT, UPT, UR15, -0x1, URZ ;  /* 0xffffffff0f0f7890 */ /* 0x000fe4000fffe0ff */
[----:B-1----:R-:W-:Y:S02]  /*0210*/  UIADD3 UR9, UP0, UPT, UR16, 0x8, URZ ;  /* 0x0000000810097890 */ /* 0x002fe4000ff1e0ff */
[----:B------:R-:W-:Y:S02]  /*0220*/  UIADD3 UR10, UP1, UPT, UR18, 0x8, URZ ;  /* 0x00000008120a7890 */ /* 0x000fe4000ff3e0ff */
[----:B------:R-:W-:Y:S02]  /*0230*/  UIADD3.X UR11, UPT, UPT, URZ, UR17, URZ, UP0, !UPT ;  /* 0x00000011ff0b7290 */ /* 0x000fe400087fe4ff */
[----:B0-----:R-:W-:-:S02]  /*0240*/  ULEA UR13, UR4, UR13, 0x18 ;  /* 0x0000000d040d7291 */ /* 0x001fc4000f8ec0ff */
[----:B------:R-:W-:Y:S02]  /*0250*/  UIADD3.X UR12, UPT, UPT, URZ, UR19, URZ, UP1, !UPT ;  /* 0x00000013ff0c7290 */ /* 0x000fe40008ffe4ff */
[----:B------:R-:W-:Y:S01]  /*0260*/  UIADD3 UR5, UPT, UPT, UR13, 0x100, URZ ;  /* 0x000001000d057890 */ /* 0x000fe2000fffe0ff */
[----:B------:R-:W-:Y:S01]  /*0270*/  UMOV UR16, 0xff800000 ;  /* 0xff80000000107882 */ /* 0x000fe20000000000 */
[----:B------:R-:W-:-:S04]  /*0280*/  UMOV UR4, URZ ;  /* 0x000000ff00047c82 */ /* 0x000fc80008000000 */
[----:B------:R-:W-:Y:S01]  /*0290*/  LEA.HI R3, R24, UR5, RZ, 0x1d ;  /* 0x0000000518037c11 */ /* 0x000fe2000f8fe8ff */
[----:B--2---:R-:W-:-:S06]  /*02a0*/  UMOV UR5, URZ ;  /* 0x000000ff00057c82 */ /* 0x004fcc0008000000 */
.L_x_358:
[----:B0-----:R-:W0:Y:S01]  /*02b0*/  LDCU UR18, c[0x0][0x3bc] ;  /* 0x00007780ff1277ac */ /* 0x001e220008000800 */
[----:B------:R-:W-:Y:S01]  /*02c0*/  BSSY.RECONVERGENT B0, `(.L_x_319) ;  /* 0x00001cc000007945 */ /* 0x000fe20003800200 */
[----:B------:R-:W-:Y:S01]  /*02d0*/  UIADD3 UR17, UPT, UPT, UR6, 0x40, URZ ;  /* 0x0000004006117890 */ /* 0x000fe2000fffe0ff */
[----:B-1----:R-:W1:Y:S01]  /*02e0*/  LDCU UR26, c[0x0][0x3bc] ;  /* 0x00007780ff1a77ac */ /* 0x002e620008000800 */
[----:B--2---:R-:W2:Y:S01]  /*02f0*/  LDCU UR25, c[0x0][0x3c4] ;  /* 0x00007880ff1977ac */ /* 0x004ea20008000800 */
[----:B---3--:R-:W3:Y:S01]  /*0300*/  LDCU UR27, c[0x0][0x3c4] ;  /* 0x00007880ff1b77ac */ /* 0x008ee20008000800 */
[----:B0-----:R-:W-:-:S04]  /*0310*/  UISETP.LT.AND UP0, UPT, UR17, UR18, UPT ;  /* 0x000000121100728c */ /* 0x001fc8000bf01270 */
[----:B------:R-:W-:-:S04]  /*0320*/  USEL UR17, UR17, UR18, UP0 ;  /* 0x0000001211117287 */ /* 0x000fc80008000000 */
[----:B------:R-:W-:-:S06]  /*0330*/  UIADD3 UR17, UPT, UPT, UR17, -UR6, URZ ;  /* 0x8000000611117290 */ /* 0x000fcc000fffe0ff */
[----:B------:R-:W-:-:S13]  /*0340*/  ISETP.GE.AND P0, PT, R24, UR17, PT ;  /* 0x0000001118007c0c */ /* 0x000fda000bf06270 */
[----:B-1234-:R-:W-:Y:S05]  /*0350*/  @P0 BRA `(.L_x_320) ;  /* 0x0000001c00080947 */ /* 0x01efea0003800000 */
        /* <DEDUP_REMOVED lines=10> */
.L_x_324:
[----:B------:R-:W-:Y:S01]  /*0400*/  FMUL R8, RZ, UR25 ;  /* 0x00000019ff087c20 */ /* 0x000fe20008400000 */
[C---:B------:R-:W-:Y:S02]  /*0410*/  LEA R5, R4.reuse, R9, 0x2 ;  /* 0x0000000904057211 */ /* 0x040fe400078e10ff */
[----:B------:R-:W-:-:S03]  /*0420*/  IADD3 R4, PT, PT, R4, UR24, RZ ;  /* 0x0000001804047c10 */ /* 0x000fc6000fffe0ff */
[----:B------:R0:W-:Y:S01]  /*0430*/  STS [R5], R8 ;  /* 0x0000000805007388 */ /* 0x0001e20000000800 */
[----:B------:R-:W-:-:S13]  /*0440*/  ISETP.GE.AND P0, PT, R4, UR17, PT ;  /* 0x0000001104007c0c */ /* 0x000fda000bf06270 */
[----:B0-----:R-:W-:Y:S05]  /*0450*/  @!P0 BRA `(.L_x_324) ;  /* 0xfffffffc00e88947 */ /* 0x001fea000383ffff */
[----:B------:R-:W-:Y:S05]  /*0460*/  BSYNC.RECONVERGENT B1 ;  /* 0x0000000000017941 */ /* 0x000fea0003800200 */
.L_x_323:
[----:B------:R-:W-:Y:S05]  /*0470*/  BRA `(.L_x_320) ;  /* 0x0000001800c07947 */ /* 0x000fea0003800000 */
.L_x_322:
[----:B------:R-:W-:Y:S01]  /*0480*/  BSSY.RECONVERGENT B1, `(.L_x_325) ;  /* 0x0000101000017945 */ /* 0x000fe20003800200 */
[----:B------:R-:W-:-:S07]  /*0490*/  MOV R4, R24 ;  /* 0x0000001800047202 */ /* 0x000fce0000000f00 */
.L_x_330:
[----:B0-----:R-:W0:Y:S01]  /*04a0*/  LDC R25, c[0x0][0x3c0] ;  /* 0x0000f000ff197b82 */ /* 0x001e220000000800 */
[----:B------:R-:W-:Y:S01]  /*04b0*/  UISETP.GE.U32.AND UP0, UPT, UR15, 0xc, UPT ;  /* 0x0000000c0f00788c */ /* 0x000fe2000bf06070 */
[----:B------:R-:W-:Y:S02]  /*04c0*/  HFMA2 R26, -RZ, RZ, 0, 0 ;  /* 0x00000000ff1a7431 */ /* 0x000fe400000001ff */
[----:B------:R-:W-:-:S06]  /*04d0*/  IMAD.MOV.U32 R5, RZ, RZ, RZ ;  /* 0x000000ffff057224 */ /* 0x000fcc00078e00ff */
[----:B------:R-:W-:Y:S05]  /*04e0*/  BRA.U !UP0, `(.L_x_326) ;  /* 0x0000000508d07547 */ /* 0x000fea000b800000 */
[----:B------:R-:W-:Y:S02]  /*04f0*/  MOV R5, RZ ;  /* 0x000000ff00057202 */ /* 0x000fe40000000f00 */
[----:B------:R-:W-:-:S07]  /*0500*/  CS2R R26, SRZ ;  /* 0x00000000001a7805 */ /* 0x000fce000001ff00 */
.L_x_327:
[----:B------:R-:W1:Y:S01]  /*0510*/  LDC.64 R34, c[0x0][0x3a0] ;  /* 0x0000e800ff227b82 */ /* 0x000e620000000a00 */
[----:B------:R-:W-:Y:S02]  /*0520*/  IADD3 R8, PT, PT, R4, UR6, RZ ;  /* 0x0000000604087c10 */ /* 0x000fe4000fffe0ff */
[C---:B------:R-:W-:Y:S02]  /*0530*/  IADD3 R37, PT, PT, R26.reuse, UR14, RZ ;  /* 0x0000000e1a257c10 */ /* 0x040fe4000fffe0ff */
[----:B------:R-:W-:Y:S01]  /*0540*/  IADD3 R9, PT, PT, R26, UR7, RZ ;  /* 0x000000071a097c10 */ /* 0x000fe2000fffe0ff */
[CC--:B0-----:R-:W-:Y:S02]  /*0550*/  IMAD R11, R8.reuse, R25.reuse, UR8 ;  /* 0x00000008080b7e24 */ /* 0x0c1fe4000f8e0219 */
[----:B------:R-:W0:Y:S01]  /*0560*/  LDC.64 R20, c[0x0][0x388] ;  /* 0x0000e200ff147b82 */ /* 0x000e220000000a00 */
[----:B------:R-:W-:Y:S02]  /*0570*/  IMAD R17, R8, R25, R26 ;  /* 0x0000001908117224 */ /* 0x000fe400078e021a */
[----:B------:R-:W-:-:S05]  /*0580*/  IADD3 R11, PT, PT, R11, R26, RZ ;  /* 0x0000001a0b0b7210 */ /* 0x000fca0007ffe0ff */
[----:B------:R-:W2:Y:S01]  /*0590*/  LDC.64 R22, c[0x0][0x380] ;  /* 0x0000e000ff167b82 */ /* 0x000ea20000000a00 */
[----:B-1----:R-:W-:-:S07]  /*05a0*/  IMAD.WIDE.U32 R30, R37, 0x4, R34 ;  /* 0x00000004251e7825 */ /* 0x002fce00078e0022 */
[----:B------:R-:W1:Y:S01]  /*05b0*/  LDC.64 R32, c[0x0][0x398] ;  /* 0x0000e600ff207b82 */ /* 0x000e620000000a00 */
[----:B------:R-:W-:Y:S01]  /*05c0*/  IMAD.WIDE R34, R17, 0x4, R34 ;  /* 0x0000000411227825 */ /* 0x000fe200078e0222 */
[----:B------:R-:W3:Y:S03]  /*05d0*/  LDG.E.CONSTANT R16, desc[UR20][R30.64+0x4] ;  /* 0x000004141e107981 */ /* 0x000ee6000c1e9900 */
[----:B0-----:R-:W-:Y:S01]  /*05e0*/  IMAD.WIDE R20, R11, 0x4, R20 ;  /* 0x000000040b147825 */ /* 0x001fe200078e0214 */
[----:B------:R-:W4:Y:S04]  /*05f0*/  LDG.E.CONSTANT R18, desc[UR20][R34.64+0x4] ;  /* 0x0000041422127981 */ /* 0x000f28000c1e9900 */
[----:B------:R-:W4:Y:S01]  /*0600*/  LDG.E.128.CONSTANT R12, desc[UR20][R20.64] ;  /* 0x00000014140c7981 */ /* 0x000f22000c1e9d00 */
[----:B--2---:R-:W-:-:S05]  /*0610*/  IMAD.WIDE R22, R9, 0x4, R22 ;  /* 0x0000000409167825 */ /* 0x004fca00078e0216 */
[----:B------:R-:W3:Y:S01]  /*0620*/  LDG.E.128.CONSTANT R8, desc[UR20][R22.64] ;  /* 0x0000001416087981 */ /* 0x000ee2000c1e9d00 */
[----:B-1----:R-:W-:-:S04]  /*0630*/  IMAD.WIDE.U32 R36, R37, 0x4, R32 ;  /* 0x0000000425247825 */ /* 0x002fc800078e0020 */
[----:B------:R-:W-:Y:S02]  /*0640*/  IMAD.WIDE R32, R17, 0x4, R32 ;  /* 0x0000000411207825 */ /* 0x000fe400078e0220 */
[----:B------:R-:W2:Y:S04]  /*0650*/  LDG.E.CONSTANT R17, desc[UR20][R36.64+0x8] ;  /* 0x0000081424117981 */ /* 0x000ea8000c1e9900 */
[----:B------:R-:W5:Y:S04]  /*0660*/  LDG.E.CONSTANT R19, desc[UR20][R32.64] ;  /* 0x0000001420137981 */ /* 0x000f68000c1e9900 */
[----:B------:R-:W5:Y:S01]  /*0670*/  LDG.E.CONSTANT R29, desc[UR20][R32.64+0x8] ;  /* 0x00000814201d7981 */ /* 0x000f62000c1e9900 */
[----:B----4-:R-:W-:-:S03]  /*0680*/  FADD R18, R13, R18 ;  /* 0x000000120d127221 */ /* 0x010fc60000000000 */
[----:B------:R-:W4:Y:S01]  /*0690*/  LDG.E.CONSTANT R13, desc[UR20][R36.64] ;  /* 0x00000014240d7981 */ /* 0x000f22000c1e9900 */
[----:B---3--:R-:W-:-:S04]  /*06a0*/  FADD R9, R9, R16 ;  /* 0x0000001009097221 */ /* 0x008fc80000000000 */
[----:B------:R-:W-:Y:S01]  /*06b0*/  FMUL R9, R9, R18 ;  /* 0x0000001209097220 */ /* 0x000fe20000400000 */
[----:B--2---:R-:W-:Y:S02]  /*06c0*/  FADD R17, R10, R17 ;  /* 0x000000110a117221 */ /* 0x004fe40000000000 */
[----:B------:R-:W2:Y:S01]  /*06d0*/  LDG.E.CONSTANT R10, desc[UR20][R34.64+0xc] ;  /* 0x00000c14220a7981 */ /* 0x000ea2000c1e9900 */
[----:B-----5:R-:W-:Y:S01]  /*06e0*/  FADD R12, R12, R19 ;  /* 0x000000130c0c7221 */ /* 0x020fe20000000000 */
[----:B------:R-:W-:Y:S01]  /*06f0*/  FADD R14, R14, R29 ;  /* 0x0000001d0e0e7221 */ /* 0x000fe20000000000 */
[----:B----4-:R-:W-:Y:S02]  /*0700*/  FADD R8, R8, R13 ;  /* 0x0000000d08087221 */ /* 0x010fe40000000000 */
[----:B------:R-:W3:Y:S02]  /*0710*/  LDG.E.CONSTANT R13, desc[UR20][R32.64+0x10] ;  /* 0x00001014200d7981 */ /* 0x000ee4000c1e9900 */
[----:B------:R-:W-:-:S02]  /*0720*/  FFMA R12, R8, R12, R9 ;  /* 0x0000000c080c7223 */ /* 0x000fc40000000009 */
[----:B------:R-:W4:Y:S02]  /*0730*/  LDG.E.CONSTANT R8, desc[UR20][R30.64+0xc] ;  /* 0x00000c141e087981 */ /* 0x000f24000c1e9900 */
[----:B------:R-:W-:Y:S02]  /*0740*/  FFMA R9, R17, R14, R12 ;  /* 0x0000000e11097223 */ /* 0x000fe4000000000c */
[----:B------:R-:W5:Y:S04]  /*0750*/  LDG.E.CONSTANT R12, desc[UR20][R30.64+0x14] ;  /* 0x000014141e0c7981 */ /* 0x000f68000c1e9900 */
[----:B------:R-:W5:Y:S01]  /*0760*/  LDG.E.128.CONSTANT R16, desc[UR20][R22.64+0x10] ;  /* 0x0000101416107981 */ /* 0x000f62000c1e9d00 */
[----:B--2---:R-:W-:Y:S01]  /*0770*/  FADD R15, R15, R10 ;  /* 0x0000000a0f0f7221 */ /* 0x004fe20000000000 */
[----:B----4-:R-:W-:-:S04]  /*0780*/  FADD R8, R11, R8 ;  /* 0x000000080b087221 */ /* 0x010fc80000000000 */
[----:B------:R-:W-:Y:S02]  /*0790*/  FFMA R28, R8, R15, R9 ;  /* 0x0000000f081c7223 */ /* 0x000fe40000000009 */
[----:B------:R-:W3:Y:S01]  /*07a0*/  LDG.E.128.CONSTANT R8, desc[UR20][R20.64+0x10] ;  /* 0x0000101414087981 */ /* 0x000ee2000c1e9d00 */
[----:B-----5:R-:W-:-:S03]  /*07b0*/  FADD R17, R17, R12 ;  /* 0x0000000c11117221 */ /* 0x020fc60000000000 */
[----:B------:R-:W2:Y:S04]  /*07c0*/  LDG.E.CONSTANT R12, desc[UR20][R34.64+0x14] ;  /* 0x00001414220c7981 */ /* 0x000ea8000c1e9900 */
[----:B------:R-:W4:Y:S01]  /*07d0*/  LDG.E.CONSTANT R15, desc[UR20][R36.64+0x10] ;  /* 0x00001014240f7981 */ /* 0x000f22000c1e9900 */
[----:B---3--:R-:W-:-:S03]  /*07e0*/  FADD R8, R8, R13 ;  /* 0x0000000d08087221 */ /* 0x008fc60000000000 */
[----:B------:R-:W3:Y:S01]  /*07f0*/  LDG.E.CONSTANT R13, desc[UR20][R32.64+0x18] ;  /* 0x00001814200d7981 */ /* 0x000ee2000c1e9900 */
[----:B--2---:R-:W-:-:S03]  /*0800*/  FADD R12, R9, R12 ;  /* 0x0000000c090c7221 */ /* 0x004fc60000000000 */
[----:B------:R-:W2:Y:S01]  /*0810*/  LDG.E.CONSTANT R9, desc[UR20][R36.64+0x18] ;  /* 0x0000181424097981 */ /* 0x000ea2000c1e9900 */
[----:B------:R-:W-:Y:S01]  /*0820*/  FMUL R12, R17, R12 ;  /* 0x0000000c110c7220 */ /* 0x000fe20000400000 */
[----:B----4-:R-:W-:Y:S02]  /*0830*/  FADD R15, R16, R15 ;  /* 0x0000000f100f7221 */ /* 0x010fe40000000000 */
[----:B------:R-:W4:Y:S02]  /*0840*/  LDG.E.CONSTANT R17, desc[UR20][R36.64+0x28] ;  /* 0x0000281424117981 */ /* 0x000f24000c1e9900 */
[----:B------:R-:W-:Y:S02]  /*0850*/  FFMA R14, R15, R8, R12 ;  /* 0x000000080f0e7223 */ /* 0x000fe4000000000c */
[----:B------:R-:W5:Y:S04]  /*0860*/  LDG.E.CONSTANT R16, desc[UR20][R30.64+0x24] ;  /* 0x000024141e107981 */ /* 0x000f68000c1e9900 */
[----:B------:R-:W4:Y:S04]  /*0870*/  LDG.E.CONSTANT R8, desc[UR20][R30.64+0x1c] ;  /* 0x00001c141e087981 */ /* 0x000f28000c1e9900 */
[----:B------:R-:W5:Y:S01]  /*0880*/  LDG.E.CONSTANT R12, desc[UR20][R34.64+0x1c] ;  /* 0x00001c14220c7981 */ /* 0x000f62000c1e9900 */
[----:B---3--:R-:W-:Y:S01]  /*0890*/  FADD R10, R10, R13 ;  /* 0x0000000d0a0a7221 */ /* 0x008fe20000000000 */
[----:B--2---:R-:W-:-:S02]  /*08a0*/  FADD R9, R18, R9 ;  /* 0x0000000912097221 */ /* 0x004fc40000000000 */
[----:B------:R-:W2:Y:S02]  /*08b0*/  LDG.E.CONSTANT R18, desc[UR20][R34.64+0x24] ;  /* 0x0000241422127981 */ /* 0x000ea4000c1e9900 */
[----:B------:R-:W-:Y:S01]  /*08c0*/  FFMA R9, R9, R10, R14 ;  /* 0x0000000a09097223 */ /* 0x000fe2000000000e */
[----:B----4-:R-:W-:Y:S01]  /*08d0*/  FADD R8, R19, R8 ;  /* 0x0000000813087221 */ /* 0x010fe20000000000 */
[----:B-----5:R-:W-:Y:S02]  /*08e0*/  FADD R11, R11, R12 ;  /* 0x0000000c0b0b7221 */ /* 0x020fe40000000000 */
[----:B------:R-:W2:Y:S02]  /*08f0*/  LDG.E.128.CONSTANT R12, desc[UR20][R20.64+0x20] ;  /* 0x00002014140c7981 */ /* 0x000ea4000c1e9d00 */
[----:B------:R-:W-:Y:S02]  /*0900*/  FFMA R29, R8, R11, R9 ;  /* 0x0000000b081d7223 */ /* 0x000fe40000000009 */
[----:B------:R-:W3:Y:S01]  /*0910*/  LDG.E.128.CONSTANT R8, desc[UR20][R22.64+0x20] ;  /* 0x0000201416087981 */ /* 0x000ee2000c1e9d00 */
[----:B--2---:R-:W-:-:S03]  /*0920*/  FADD R13, R13, R18 ;  /* 0x000000120d0d7221 */ /* 0x004fc60000000000 */
[----:B------:R-:W2:Y:S01]  /*0930*/  LDG.E.CONSTANT R18, desc[UR20][R32.64+0x28] ;  /* 0x0000281420127981 */ /* 0x000ea2000c1e9900 */
[----:B---3--:R-:W-:-:S03]  /*0940*/  FADD R16, R9, R16 ;  /* 0x0000001009107221 */ /* 0x008fc60000000000 */
[----:B------:R-:W3:Y:S01]  /*0950*/  LDG.E.CONSTANT R9, desc[UR20][R36.64+0x20] ;  /* 0x0000201424097981 */ /* 0x000ee2000c1e9900 */
[----:B------:R-:W-:-:S03]  /*0960*/  FMUL R16, R16, R13 ;  /* 0x0000000d10107220 */ /* 0x000fc60000400000 */
[----:B------:R-:W4:Y:S01]  /*0970*/  LDG.E.CONSTANT R13, desc[UR20][R32.64+0x20] ;  /* 0x00002014200d7981 */ /* 0x000f22000c1e9900 */
[----:B------:R-:W-:-:S03]  /*0980*/  FADD R17, R10, R17 ;  /* 0x000000110a117221 */ /* 0x000fc60000000000 */
[----:B------:R-:W5:Y:S01]  /*0990*/  LDG.E.CONSTANT R10, desc[UR20][R30.64+0x2c] ;  /* 0x00002c141e0a7981 */ /* 0x000f62000c1e9900 */
[----:B--2---:R-:W-:-:S03]  /*09a0*/  FADD R18, R14, R18 ;  /* 0x000000120e127221 */ /* 0x004fc60000000000 */
[----:B------:R-:W2:Y:S01]  /*09b0*/  LDG.E.CONSTANT R14, desc[UR20][R30.64+0x34] ;  /* 0x000034141e0e7981 */ /* 0x000ea2000c1e9900 */
[----:B---3--:R-:W-:-:S03]  /*09c0*/  FADD R9, R8, R9 ;  /* 0x0000000908097221 */ /* 0x008fc60000000000 */
[----:B------:R-:W3:Y:S01]  /*09d0*/  LDG.E.CONSTANT R8, desc[UR20][R32.64+0x38] ;  /* 0x0000381420087981 */ /* 0x000ee2000c1e9900 */
[----:B----4-:R-:W-:-:S03]  /*09e0*/  FADD R12, R12, R13 ;  /* 0x0000000d0c0c7221 */ /* 0x010fc60000000000 */
[----:B------:R-:W4:Y:S01]  /*09f0*/  LDG.E.CONSTANT R13, desc[UR20][R36.64+0x30] ;  /* 0x00003014240d7981 */ /* 0x000f22000c1e9900 */
[----:B------:R-:W-:-:S03]  /*0a00*/  FFMA R16, R9, R12, R16 ;  /* 0x0000000c09107223 */ /* 0x000fc60000000010 */
[----:B------:R0:W3:Y:S04]  /*0a10*/  LDG.E.CONSTANT R30, desc[UR20][R30.64+0x3c] ;  /* 0x00003c141e1e7981 */ /* 0x0000e8000c1e9900 */
[----:B------:R1:W3:Y:S04]  /*0a20*/  LDG.E.CONSTANT R9, desc[UR20][R32.64+0x30] ;  /* 0x0000301420097981 */ /* 0x0002e8000c1e9900 */
[----:B------:R-:W4:Y:S01]  /*0a30*/  LDG.E.CONSTANT R12, desc[UR20][R36.64+0x38] ;  /* 0x00003814240c7981 */ /* 0x000f22000c1e9900 */
[----:B0-----:R-:W-:-:S03]  /*0a40*/  FFMA R31, R17, R18, R16 ;  /* 0x00000012111f7223 */ /* 0x001fc60000000010 */
[----:B------:R-:W2:Y:S04]  /*0a50*/  LDG.E.128.CONSTANT R16, desc[UR20][R22.64+0x30] ;  /* 0x0000301416107981 */ /* 0x000ea8000c1e9d00 */
[----:B------:R-:W1:Y:S04]  /*0a60*/  LDG.E.CONSTANT R33, desc[UR20][R34.64+0x34] ;  /* 0x0000341422217981 */ /* 0x000e68000c1e9900 */
[----:B------:R-:W3:Y:S04]  /*0a70*/  LDG.E.CONSTANT R32, desc[UR20][R34.64+0x2c] ;  /* 0x00002c1422207981 */ /* 0x000ee8000c1e9900 */
[----:B------:R-:W1:Y:S04]  /*0a80*/  LDG.E.128.CONSTANT R20, desc[UR20][R20.64+0x30] ;  /* 0x0000301414147981 */ /* 0x000e68000c1e9d00 */
[----:B------:R-:W3:Y:S01]  /*0a90*/  LDG.E.CONSTANT R34, desc[UR20][R34.64+0x3c] ;  /* 0x00003c1422227981 */ /* 0x000ee2000c1e9900 */
[----:B------:R-:W-:Y:S01]  /*0aa0*/  ULEA.HI UR18, UR15, 0x1, URZ, 0x1e ;  /* 0x000000010f127891 */ /* 0x000fe2000f8ff0ff */
[----:B------:R-:W-:-:S03]  /*0ab0*/  VIADD R27, R27, 0x4 ;  /* 0x000000041b1b7836 */ /* 0x000fc60000000000 */
[----:B------:R-:W-:Y:S01]  /*0ac0*/  ULOP3.LUT UR18, UR18, 0x7ffffffc, URZ, 0xc0, !UPT ;  /* 0x7ffffffc12127892 */ /* 0x000fe2000f8ec0ff */
[----:B------:R-:W-:Y:S01]  /*0ad0*/  FADD R28, R28, R5 ;  /* 0x000000051c1c7221 */ /* 0x000fe20000000000 */
[----:B-----5:R-:W-:-:S04]  /*0ae0*/  FADD R10, R11, R10 ;  /* 0x0000000a0b0a7221 */ /* 0x020fc80000000000 */
[----:B------:R-:W-:Y:S01]  /*0af0*/  ISETP.NE.AND P0, PT, R27, UR18, PT ;  /* 0x000000121b007c0c */ /* 0x000fe2000bf05270 */
[----:B------:R-:W-:Y:S01]  /*0b00*/  FADD R29, R28, R29 ;  /* 0x0000001d1c1d7221 */ /* 0x000fe20000000000 */
[----:B------:R-:W-:Y:S01]  /*0b10*/  IADD3 R26, PT, PT, R26, 0x10, RZ ;  /* 0x000000101a1a7810 */ /* 0x000fe20007ffe0ff */
[----:B--2---:R-:W-:Y:S01]  /*0b20*/  FADD R14, R17, R14 ;  /* 0x0000000e110e7221 */ /* 0x004fe20000000000 */
[----:B----4-:R-:W-:Y:S01]  /*0b30*/  FADD R18, R18, R12 ;  /* 0x0000000c12127221 */ /* 0x010fe20000000000 */
[----:B------:R-:W-:Y:S01]  /*0b40*/  FADD R13, R16, R13 ;  /* 0x0000000d100d7221 */ /* 0x000fe20000000000 */
[----:B-1----:R-:W-:Y:S01]  /*0b50*/  FADD R33, R21, R33 ;  /* 0x0000002115217221 */ /* 0x002fe20000000000 */
[----:B---3--:R-:W-:-:S03]  /*0b60*/  FADD R12, R20, R9 ;  /* 0x00000009140c7221 */ /* 0x008fc60000000000 */
[----:B------:R-:W-:Y:S01]  /*0b70*/  FMUL R14, R14, R33 ;  /* 0x000000210e0e7220 */ /* 0x000fe20000400000 */
[----:B------:R-:W-:Y:S01]  /*0b80*/  FADD R15, R15, R32 ;  /* 0x000000200f0f7221 */ /* 0x000fe20000000000 */
[----:B------:R-:W-:Y:S02]  /*0b90*/  FADD R5, R22, R8 ;  /* 0x0000000816057221 */ /* 0x000fe40000000000 */
[----:B------:R-:W-:Y:S01]  /*0ba0*/  FFMA R13, R13, R12, R14 ;  /* 0x0000000c0d0d7223 */ /* 0x000fe2000000000e */
[----:B------:R-:W-:Y:S01]  /*0bb0*/  FADD R19, R19, R30 ;  /* 0x0000001e13137221 */ /* 0x000fe20000000000 */
[----:B------:R-:W-:Y:S01]  /*0bc0*/  FADD R34, R23, R34 ;  /* 0x0000002217227221 */ /* 0x000fe20000000000 */
[----:B------:R-:W-:Y:S01]  /*0bd0*/  FFMA R10, R10, R15, R31 ;  /* 0x0000000f0a0a7223 */ /* 0x000fe2000000001f */
[----:B------:R-:W-:-:S03]  /*0be0*/  FFMA R18, R18, R5, R13 ;  /* 0x0000000512127223 */ /* 0x000fc6000000000d */
[----:B------:R-:W-:Y:S01]  /*0bf0*/  FADD R10, R29, R10 ;  /* 0x0000000a1d0a7221 */ /* 0x000fe20000000000 */
[----:B------:R-:W-:-:S04]  /*0c00*/  FFMA R19, R19, R34, R18 ;  /* 0x0000002213137223 */ /* 0x000fc80000000012 */
[----:B------:R-:W-:Y:S01]  /*0c10*/  FADD R5, R10, R19 ;  /* 0x000000130a057221 */ /* 0x000fe20000000000 */
[----:B------:R-:W-:Y:S06]  /*0c20*/  @P0 BRA `(.L_x_327) ;  /* 0xfffffff800380947 */ /* 0x000fec000383ffff */
.L_x_326:
[----:B------:R-:W-:-:S04]  /*0c30*/  ULEA.HI UR18, UR15, 0x1, URZ, 0x1e ;  /* 0x000000010f127891 */ /* 0x000fc8000f8ff0ff */
[----:B------:R-:W-:-:S09]  /*0c40*/  ULOP3.LUT UP0, URZ, UR18, 0x3, URZ, 0xc0, !UPT ;  /* 0x0000000312ff7892 */ /* 0x000fd2000f80c0ff */
[----:B------:R-:W-:Y:S05]  /*0c50*/  BRA.U !UP0, `(.L_x_328) ;  /* 0x0000000508d07547 */ /* 0x000fea000b800000 */
[----:B------:R-:W-:Y:S02]  /*0c60*/  ULOP3.LUT UP1, URZ, UR15, 0xc, URZ, 0xc0, !UPT ;  /* 0x0000000c0fff7892 */ /* 0x000fe4000f82c0ff */
[----:B------:R-:W-:-:S07]  /*0c70*/  ULOP3.LUT UP0, URZ, UR15, 0x4, URZ, 0xc0, !UPT ;  /* 0x000000040fff7892 */ /* 0x000fce000f80c0ff */
[----:B------:R-:W-:Y:S05]  /*0c80*/  BRA.U !UP1, `(.L_x_329) ;  /* 0x0000000509247547 */ /* 0x000fea000b800000 */
[----:B------:R-:W1:Y:S01]  /*0c90*/  LDC.64 R18, c[0x0][0x398] ;  /* 0x0000e600ff127b82 */ /* 0x000e620000000a00 */
[----:B------:R-:W-:Y:S01]  /*0ca0*/  IADD3 R8, PT, PT, R4, UR6, RZ ;  /* 0x0000000604087c10 */ /* 0x000fe2000fffe0ff */
[----:B------:R-:W2:Y:S01]  /*0cb0*/  LDCU.64 UR18, c[0x0][0x398] ;  /* 0x00007300ff1277ac */ /* 0x000ea20008000a00 */
[C---:B------:R-:W-:Y:S02]  /*0cc0*/  IADD3 R31, PT, PT, R26.reuse, UR14, RZ ;  /* 0x0000000e1a1f7c10 */ /* 0x040fe4000fffe0ff */
[----:B------:R-:W-:Y:S01]  /*0cd0*/  IADD3 R9, PT, PT, R26, UR7, RZ ;  /* 0x000000071a097c10 */ /* 0x000fe2000fffe0ff */
[CC--:B0-----:R-:W-:Y:S01]  /*0ce0*/  IMAD R13, R8.reuse, R25.reuse, UR8 ;  /* 0x00000008080d7e24 */ /* 0x0c1fe2000f8e0219 */
[----:B------:R-:W0:Y:S01]  /*0cf0*/  LDCU.64 UR22, c[0x0][0x3a0] ;  /* 0x00007400ff1677ac */ /* 0x000e220008000a00 */
[----:B------:R-:W3:Y:S01]  /*0d00*/  LDC.64 R16, c[0x0][0x380] ;  /* 0x0000e000ff107b82 */ /* 0x000ee20000000a00 */
[----:B------:R-:W-:Y:S02]  /*0d10*/  IMAD R27, R8, R25, R26 ;  /* 0x00000019081b7224 */ /* 0x000fe400078e021a */
[----:B------:R-:W-:-:S05]  /*0d20*/  IADD3 R13, PT, PT, R13, R26, RZ ;  /* 0x0000001a0d0d7210 */ /* 0x000fca0007ffe0ff */
[----:B------:R-:W4:Y:S08]  /*0d30*/  LDC.64 R28, c[0x0][0x3a0] ;  /* 0x0000e800ff1c7b82 */ /* 0x000f300000000a00 */
[----:B------:R-:W5:Y:S01]  /*0d40*/  LDC.64 R20, c[0x0][0x388] ;  /* 0x0000e200ff147b82 */ /* 0x000f620000000a00 */
[----:B-1----:R-:W-:-:S05]  /*0d50*/  IMAD.WIDE.U32 R22, R31, 0x4, R18 ;  /* 0x000000041f167825 */ /* 0x002fca00078e0012 */
[----:B------:R-:W2:Y:S01]  /*0d60*/  LDG.E.CONSTANT R35, desc[UR20][R22.64] ;  /* 0x0000001416237981 */ /* 0x000ea2000c1e9900 */
[----:B---3--:R-:W-:-:S05]  /*0d70*/  IMAD.WIDE R16, R9, 0x4, R16 ;  /* 0x0000000409107825 */ /* 0x008fca00078e0210 */
[----:B------:R-:W2:Y:S01]  /*0d80*/  LDG.E.128.CONSTANT R8, desc[UR20][R16.64] ;  /* 0x0000001410087981 */ /* 0x000ea2000c1e9d00 */
[----:B----4-:R-:W-:-:S03]  /*0d90*/  IMAD.WIDE.U32 R30, R31, 0x4, R28 ;  /* 0x000000041f1e7825 */ /* 0x010fc600078e001c */
[----:B------:R2:W3:Y:S01]  /*0da0*/  LDG.E.CONSTANT R22, desc[UR20][R22.64+0x8] ;  /* 0x0000081416167981 */ /* 0x0004e2000c1e9900 */
[----:B------:R-:W-:-:S03]  /*0db0*/  IMAD.WIDE R28, R27, 0x4, R28 ;  /* 0x000000041b1c7825 */ /* 0x000fc600078e021c */
[----:B------:R-:W4:Y:S01]  /*0dc0*/  LDG.E.CONSTANT R33, desc[UR20][R30.64+0x4] ;  /* 0x000004141e217981 */ /* 0x000f22000c1e9900 */
[----:B-----5:R-:W-:-:S03]  /*0dd0*/  IMAD.WIDE R20, R13, 0x4, R20 ;  /* 0x000000040d147825 */ /* 0x020fc600078e0214 */
[----:B------:R-:W5:Y:S04]  /*0de0*/  LDG.E.CONSTANT R34, desc[UR20][R28.64+0x4] ;  /* 0x000004141c227981 */ /* 0x000f68000c1e9900 */
[----:B------:R-:W5:Y:S01]  /*0df0*/  LDG.E.128.CONSTANT R12, desc[UR20][R20.64] ;  /* 0x00000014140c7981 */ /* 0x000f62000c1e9d00 */
[----:B------:R-:W-:-:S03]  /*0e00*/  IMAD.WIDE R18, R27, 0x4, R18 ;  /* 0x000000041b127825 */ /* 0x000fc600078e0212 */
[----:B------:R-:W3:Y:S04]  /*0e10*/  LDG.E.CONSTANT R27, desc[UR20][R30.64+0xc] ;  /* 0x00000c141e1b7981 */ /* 0x000ee8000c1e9900 */
[----:B------:R-:W3:Y:S01]  /*0e20*/  LDG.E.CONSTANT R32, desc[UR20][R18.64] ;  /* 0x0000001412207981 */ /* 0x000ee2000c1e9900 */
[----:B--2---:R-:W-:Y:S01]  /*0e30*/  FADD R23, R8, R35 ;  /* 0x0000002308177221 */ /* 0x004fe20000000000 */
[----:B------:R-:W-:-:S04]  /*0e40*/  IADD3 R35, P0, PT, R26, UR14, RZ ;  /* 0x0000000e1a237c10 */ /* 0x000fc8000ff1e0ff */
[----:B------:R-:W-:Y:S01]  /*0e50*/  IADD3.X R36, PT, PT, RZ, RZ, RZ, P0, !PT ;  /* 0x000000ffff247210 */ /* 0x000fe200007fe4ff */
[----:B------:R-:W-:Y:S02]  /*0e60*/  IMAD.SHL.U32 R8, R35, 0x4, RZ ;  /* 0x0000000423087824 */ /* 0x000fe400078e00ff */
[----:B----4-:R-:W-:Y:S01]  /*0e70*/  FADD R33, R9, R33 ;  /* 0x0000002109217221 */ /* 0x010fe20000000000 */
[----:B------:R-:W-:Y:S01]  /*0e80*/  SHF.L.U64.HI R9, R35, 0x2, R36 ;  /* 0x0000000223097819 */ /* 0x000fe20000010224 */
[----:B-----5:R-:W-:Y:S01]  /*0e90*/  FADD R36, R13, R34 ;  /* 0x000000220d247221 */ /* 0x020fe20000000000 */
[C---:B------:R-:W-:Y:S02]  /*0ea0*/  IADD3 R34, P0, PT, R8.reuse, UR18, RZ ;  /* 0x0000001208227c10 */ /* 0x040fe4000ff1e0ff */
[----:B0-----:R-:W-:Y:S02]  /*0eb0*/  IADD3 R8, P1, PT, R8, UR22, RZ ;  /* 0x0000001608087c10 */ /* 0x001fe4000ff3e0ff */
[----:B------:R-:W-:-:S02]  /*0ec0*/  IADD3.X R35, PT, PT, R9, UR19, RZ, P0, !PT ;  /* 0x0000001309237c10 */ /* 0x000fc400087fe4ff */
[----:B------:R-:W-:Y:S01]  /*0ed0*/  IADD3.X R9, PT, PT, R9, UR23, RZ, P1, !PT ;  /* 0x0000001709097c10 */ /* 0x000fe20008ffe4ff */
[----:B------:R-:W-:Y:S01]  /*0ee0*/  FMUL R33, R33, R36 ;  /* 0x0000002421217220 */ /* 0x000fe20000400000 */
[----:B---3--:R-:W-:Y:S01]  /*0ef0*/  FADD R36, R12, R32 ;  /* 0x000000200c247221 */ /* 0x008fe20000000000 */
[----:B------:R-:W2:Y:S01]  /*0f00*/  LDG.E.CONSTANT R31, desc[UR20][R34.64+0x10] ;  /* 0x00001014221f7981 */ /* 0x000ea2000c1e9900 */
[----:B------:R-:W-:-:S03]  /*0f10*/  FADD R10, R10, R22 ;  /* 0x000000160a0a7221 */ /* 0x000fc60000000000 */
[----:B------:R-:W3:Y:S01]  /*0f20*/  LDG.E.CONSTANT R30, desc[UR20][R8.64+0x14] ;  /* 0x00001414081e7981 */ /* 0x000ee2000c1e9900 */
[----:B------:R-:W-:-:S03]  /*0f30*/  FFMA R33, R23, R36, R33 ;  /* 0x0000002417217223 */ /* 0x000fc60000000021 */
[----:B------:R-:W4:Y:S04]  /*0f40*/  LDG.E.CONSTANT R13, desc[UR20][R34.64+0x18] ;  /* 0x00001814220d7981 */ /* 0x000f28000c1e9900 */
[----:B------:R-:W5:Y:S04]  /*0f50*/  LDG.E.CONSTANT R12, desc[UR20][R18.64+0x10] ;  /* 0x00001014120c7981 */ /* 0x000f68000c1e9900 */
[----:B------:R0:W4:Y:S04]  /*0f60*/  LDG.E.CONSTANT R8, desc[UR20][R8.64+0x1c] ;  /* 0x00001c1408087981 */ /* 0x000128000c1e9900 */
[----:B------:R-:W4:Y:S04]  /*0f70*/  LDG.E.CONSTANT R32, desc[UR20][R18.64+0x18] ;  /* 0x0000181412207981 */ /* 0x000f28000c1e9900 */
[----:B------:R-:W2:Y:S04]  /*0f80*/  LDG.E.CONSTANT R34, desc[UR20][R28.64+0x14] ;  /* 0x000014141c227981 */ /* 0x000ea8000c1e9900 */
[----:B------:R-:W0:Y:S04]  /*0f90*/  LDG.E.CONSTANT R9, desc[UR20][R18.64+0x8] ;  /* 0x0000081412097981 */ /* 0x000e28000c1e9900 */
[----:B------:R-:W2:Y:S01]  /*0fa0*/  LDG.E.128.CONSTANT R20, desc[UR20][R20.64+0x10] ;  /* 0x0000101414147981 */ /* 0x000ea2000c1e9d00 */
[----:B------:R-:W-:-:S03]  /*0fb0*/  FADD R11, R11, R27 ;  /* 0x0000001b0b0b7221 */ /* 0x000fc60000000000 */
[----:B------:R-:W4:Y:S04]  /*0fc0*/  LDG.E.CONSTANT R36, desc[UR20][R28.64+0xc] ;  /* 0x00000c141c247981 */ /* 0x000f28000c1e9900 */
[----:B------:R-:W3:Y:S04]  /*0fd0*/  LDG.E.128.CONSTANT R16, desc[UR20][R16.64+0x10] ;  /* 0x0000101410107981 */ /* 0x000ee8000c1e9d00 */
[----:B------:R-:W4:Y:S01]  /*0fe0*/  LDG.E.CONSTANT R27, desc[UR20][R28.64+0x1c] ;  /* 0x00001c141c1b7981 */ /* 0x000f22000c1e9900 */
[----:B------:R-:W-:Y:S01]  /*0ff0*/  IADD3 R26, PT, PT, R26, 0x8, RZ ;  /* 0x000000081a1a7810 */ /* 0x000fe20007ffe0ff */
[----:B0-----:R-:W-:Y:S01]  /*1000*/  FADD R9, R14, R9 ;  /* 0x000000090e097221 */ /* 0x001fe20000000000 */
[----:B--2---:R-:W-:Y:S01]  /*1010*/  FADD R35, R21, R34 ;  /* 0x0000002215237221 */ /* 0x004fe20000000000 */
[----:B-----5:R-:W-:Y:S01]  /*1020*/  FADD R12, R20, R12 ;  /* 0x0000000c140c7221 */ /* 0x020fe20000000000 */
[----:B---3--:R-:W-:Y:S01]  /*1030*/  FADD R30, R17, R30 ;  /* 0x0000001e111e7221 */ /* 0x008fe20000000000 */
[----:B------:R-:W-:-:S03]  /*1040*/  FADD R31, R16, R31 ;  /* 0x0000001f101f7221 */ /* 0x000fc60000000000 */
[----:B------:R-:W-:Y:S01]  /*1050*/  FMUL R30, R30, R35 ;  /* 0x000000231e1e7220 */ /* 0x000fe20000400000 */
[----:B------:R-:W-:Y:S01]  /*1060*/  FFMA R10, R10, R9, R33 ;  /* 0x000000090a0a7223 */ /* 0x000fe20000000021 */
[----:B----4-:R-:W-:Y:S01]  /*1070*/  FADD R13, R18, R13 ;  /* 0x0000000d120d7221 */ /* 0x010fe20000000000 */
[----:B------:R-:W-:Y:S01]  /*1080*/  FADD R22, R22, R32 ;  /* 0x0000002016167221 */ /* 0x000fe20000000000 */
[----:B------:R-:W-:Y:S01]  /*1090*/  FFMA R12, R31, R12, R30 ;  /* 0x0000000c1f0c7223 */ /* 0x000fe2000000001e */
[----:B------:R-:W-:Y:S01]  /*10a0*/  FADD R36, R15, R36 ;  /* 0x000000240f247221 */ /* 0x000fe20000000000 */
[----:B------:R-:W-:Y:S01]  /*10b0*/  FADD R8, R19, R8 ;  /* 0x0000000813087221 */ /* 0x000fe20000000000 */
[----:B------:R-:W-:Y:S01]  /*10c0*/  FADD R23, R23, R27 ;  /* 0x0000001b17177221 */ /* 0x000fe20000000000 */
[----:B------:R-:W-:Y:S01]  /*10d0*/  FFMA R13, R13, R22, R12 ;  /* 0x000000160d0d7223 */ /* 0x000fe2000000000c */
[----:B------:R-:W-:-:S03]  /*10e0*/  FFMA R10, R11, R36, R10 ;  /* 0x000000240b0a7223 */ /* 0x000fc6000000000a */
[----:B------:R-:W-:Y:S01]  /*10f0*/  FFMA R8, R8, R23, R13 ;  /* 0x0000001708087223 */ /* 0x000fe2000000000d */
[----:B------:R-:W-:-:S04]  /*1100*/  FADD R5, R5, R10 ;  /* 0x0000000a05057221 */ /* 0x000fc80000000000 */
[----:B------:R-:W-:-:S07]  /*1110*/  FADD R5, R5, R8 ;  /* 0x0000000805057221 */ /* 0x000fce0000000000 */
.L_x_329:
[----:B------:R-:W-:Y:S05]  /*1120*/  BRA.U UP0, `(.L_x_328) ;  /* 0x00000001009c7547 */ /* 0x000fea000b800000 */
        /* <DEDUP_REMOVED lines=8> */
[----:B------:R-:W2:Y:S08]  /*11b0*/  LDC.64 R10, c[0x0][0x388] ;  /* 0x0000e200ff0a7b82 */ /* 0x000eb00000000a00 */
[----:B------:R-:W3:Y:S01]  /*11c0*/  LDC.64 R8, c[0x0][0x398] ;  /* 0x0000e600ff087b82 */ /* 0x000ee20000000a00 */
[----:B-1----:R-:W-:-:S04]  /*11d0*/  IMAD.WIDE R22, R13, 0x4, R22 ;  /* 0x000000040d167825 */ /* 0x002fc800078e0216 */
[----:B0-----:R-:W-:-:S04]  /*11e0*/  IMAD.WIDE.U32 R16, R21, 0x4, R18 ;  /* 0x0000000415107825 */ /* 0x001fc800078e0012 */
[----:B------:R-:W-:Y:S01]  /*11f0*/  IMAD.WIDE R18, R25, 0x4, R18 ;  /* 0x0000000419127825 */ /* 0x000fe200078e0212 */
[----:B------:R-:W4:Y:S03]  /*1200*/  LDG.E.CONSTANT R28, desc[UR20][R16.64+0x4] ;  /* 0x00000414101c7981 */ /* 0x000f26000c1e9900 */
[----:B--2---:R-:W-:Y:S01]  /*1210*/  IMAD.WIDE R12, R15, 0x4, R10 ;  /* 0x000000040f0c7825 */ /* 0x004fe200078e020a */
[----:B------:R-:W2:Y:S04]  /*1220*/  LDG.E.CONSTANT R32, desc[UR20][R18.64+0x4] ;  /* 0x0000041412207981 */ /* 0x000ea8000c1e9900 */
[----:B------:R-:W5:Y:S01]  /*1230*/  LDG.E.CONSTANT R30, desc[UR20][R16.64+0xc] ;  /* 0x00000c14101e7981 */ /* 0x000f62000c1e9900 */
[----:B---3--:R-:W-:-:S03]  /*1240*/  IMAD.WIDE.U32 R20, R21, 0x4, R8 ;  /* 0x0000000415147825 */ /* 0x008fc600078e0008 */
[----:B------:R-:W2:Y:S01]  /*1250*/  LDG.E.128.CONSTANT R12, desc[UR20][R12.64] ;  /* 0x000000140c0c7981 */ /* 0x000ea2000c1e9d00 */
[----:B------:R-:W-:-:S03]  /*1260*/  IMAD.WIDE R26, R25, 0x4, R8 ;  /* 0x00000004191a7825 */ /* 0x000fc600078e0208 */
[----:B------:R-:W3:Y:S04]  /*1270*/  LDG.E.CONSTANT R29, desc[UR20][R20.64+0x8] ;  /* 0x00000814141d7981 */ /* 0x000ee8000c1e9900 */
[----:B------:R-:W4:Y:S04]  /*1280*/  LDG.E.128.CONSTANT R8, desc[UR20][R22.64] ;  /* 0x0000001416087981 */ /* 0x000f28000c1e9d00 */
[----:B------:R-:W5:Y:S04]  /*1290*/  LDG.E.CONSTANT R25, desc[UR20][R20.64] ;  /* 0x0000001414197981 */ /* 0x000f68000c1e9900 */
[----:B------:R-:W3:Y:S04]  /*12a0*/  LDG.E.CONSTANT R31, desc[UR20][R26.64] ;  /* 0x000000141a1f7981 */ /* 0x000ee8000c1e9900 */
[----:B------:R-:W3:Y:S04]  /*12b0*/  LDG.E.CONSTANT R33, desc[UR20][R26.64+0x8] ;  /* 0x000008141a217981 */ /* 0x000ee8000c1e9900 */
[----:B------:R-:W3:Y:S01]  /*12c0*/  LDG.E.CONSTANT R34, desc[UR20][R18.64+0xc] ;  /* 0x00000c1412227981 */ /* 0x000ee2000c1e9900 */
[----:B--2---:R-:W-:Y:S01]  /*12d0*/  FADD R32, R13, R32 ;  /* 0x000000200d207221 */ /* 0x004fe20000000000 */
[----:B----4-:R-:W-:Y:S01]  /*12e0*/  FADD R9, R9, R28 ;  /* 0x0000001c09097221 */ /* 0x010fe20000000000 */
[----:B-----5:R-:W-:-:S03]  /*12f0*/  FADD R8, R8, R25 ;  /* 0x0000001908087221 */ /* 0x020fc60000000000 */
[----:B------:R-:W-:Y:S01]  /*1300*/  FMUL R9, R9, R32 ;  /* 0x0000002009097220 */ /* 0x000fe20000400000 */
[----:B---3--:R-:W-:Y:S01]  /*1310*/  FADD R31, R12, R31 ;  /* 0x0000001f0c1f7221 */ /* 0x008fe20000000000 */
[----:B------:R-:W-:Y:S01]  /*1320*/  FADD R10, R10, R29 ;  /* 0x0000001d0a0a7221 */ /* 0x000fe20000000000 */
[----:B------:R-:W-:Y:S02]  /*1330*/  FADD R33, R14, R33 ;  /* 0x000000210e217221 */ /* 0x000fe40000000000 */
[----:B------:R-:W-:Y:S01]  /*1340*/  FFMA R9, R8, R31, R9 ;  /* 0x0000001f08097223 */ /* 0x000fe20000000009 */
[----:B------:R-:W-:Y:S01]  /*1350*/  FADD R11, R11, R30 ;  /* 0x0000001e0b0b7221 */ /* 0x000fe20000000000 */
[----:B------:R-:W-:Y:S02]  /*1360*/  FADD R34, R15, R34 ;  /* 0x000000220f227221 */ /* 0x000fe40000000000 */
[----:B------:R-:W-:-:S04]  /*1370*/  FFMA R10, R10, R33, R9 ;  /* 0x000000210a0a7223 */ /* 0x000fc80000000009 */
[----:B------:R-:W-:-:S04]  /*1380*/  FFMA R10, R11, R34, R10 ;  /* 0x000000220b0a7223 */ /* 0x000fc8000000000a */
[----:B------:R-:W-:-:S07]  /*1390*/  FADD R5, R5, R10 ;  /* 0x0000000a05057221 */ /* 0x000fce0000000000 */
.L_x_328:
[----:B------:R-:W1:Y:S01]  /*13a0*/  S2UR UR19, SR_CgaCtaId ;  /* 0x00000000001379c3 */ /* 0x000e620000008800 */
[----:B------:R-:W2:Y:S01]  /*13b0*/  LDCU UR22, c[0x0][0x3bc] ;  /* 0x00007780ff1677ac */ /* 0x000ea20008000800 */
[----:B------:R-:W3:Y:S01]  /*13c0*/  LDCU UR23, c[0x0][0x3c4] ;  /* 0x00007880ff1777ac */ /* 0x000ee20008000800 */
[----:B------:R-:W-:Y:S01]  /*13d0*/  UMOV UR18, 0x400 ;  /* 0x0000040000127882 */ /* 0x000fe20000000000 */
[----:B---3--:R-:W-:Y:S01]  /*13e0*/  FMUL R5, R5, UR23 ;  /* 0x0000001705057c20 */ /* 0x008fe20008400000 */
[----:B-1----:R-:W-:Y:S02]  /*13f0*/  ULEA UR18, UR19, UR18, 0x18 ;  /* 0x0000001213127291 */ /* 0x002fe4000f8ec0ff */
[----:B------:R-:W-:-:S04]  /*1400*/  UIADD3 UR19, UPT, UPT, UR6, 0x40, URZ ;  /* 0x0000004006137890 */ /* 0x000fc8000fffe0ff */
[----:B--2---:R-:W-:Y:S01]  /*1410*/  UISETP.LT.AND UP0, UPT, UR19, UR22, UPT ;  /* 0x000000161300728c */ /* 0x004fe2000bf01270 */
[C---:B------:R-:W-:Y:S02]  /*1420*/  LEA R8, R4.reuse, UR18, 0x2 ;  /* 0x0000001204087c11 */ /* 0x040fe4000f8e10ff */
[----:B------:R-:W-:Y:S01]  /*1430*/  IADD3 R4, PT, PT, R4, UR24, RZ ;  /* 0x0000001804047c10 */ /* 0x000fe2000fffe0ff */
[----:B------:R-:W-:Y:S02]  /*1440*/  USEL UR19, UR19, UR22, UP0 ;  /* 0x0000001613137287 */ /* 0x000fe40008000000 */
[----:B------:R1:W-:Y:S02]  /*1450*/  STS [R8], R5 ;  /* 0x0000000508007388 */ /* 0x0003e40000000800 */
[----:B------:R-:W-:-:S06]  /*1460*/  UIADD3 UR19, UPT, UPT, UR19, -UR6, URZ ;  /* 0x8000000613137290 */ /* 0x000fcc000fffe0ff */
[----:B------:R-:W-:-:S13]  /*1470*/  ISETP.GE.AND P0, PT, R4, UR19, PT ;  /* 0x0000001304007c0c */ /* 0x000fda000bf06270 */
[----:B-1----:R-:W-:Y:S05]  /*1480*/  @!P0 BRA `(.L_x_330) ;  /* 0xfffffff000048947 */ /* 0x002fea000383ffff */
[----:B------:R-:W-:Y:S05]  /*1490*/  BSYNC.RECONVERGENT B1 ;  /* 0x0000000000017941 */ /* 0x000fea0003800200 */
.L_x_325:
[----:B------:R-:W-:Y:S05]  /*14a0*/  BRA `(.L_x_320) ;  /* 0x0000000800b47947 */ /* 0x000fea0003800000 */
.L_x_321:
[----:B------:R-:W0:Y:S02]  /*14b0*/  LDCU UR18, c[0x0][0x3c0] ;  /* 0x00007800ff1277ac */ /* 0x000e240008000800 */
[----:B0-----:R-:W-:-:S09]  /*14c0*/  UISETP.GT.AND UP0, UPT, UR18, URZ, UPT ;  /* 0x000000ff1200728c */ /* 0x001fd2000bf04270 */
[----:B------:R-:W-:Y:S05]  /*14d0*/  BRA.U UP0, `(.L_x_331) ;  /* 0x0000000100447547 */ /* 0x000fea000b800000 */
[----:B------:R-:W0:Y:S01]  /*14e0*/  S2R R8, SR_CgaCtaId ;  /* 0x0000000000087919 */ /* 0x000e220000008800 */
[----:B------:R-:W-:Y:S01]  /*14f0*/  MOV R5, 0x400 ;  /* 0x0000040000057802 */ /* 0x000fe20000000f00 */
[----:B------:R-:W-:Y:S01]  /*1500*/  BSSY.RECONVERGENT B1, `(.L_x_332) ;  /* 0x000000d000017945 */ /* 0x000fe20003800200 */
[----:B------:R-:W-:Y:S02]  /*1510*/  IMAD.MOV.U32 R4, RZ, RZ, R24 ;  /* 0x000000ffff047224 */ /* 0x000fe400078e0018 */
[----:B0-----:R-:W-:-:S07]  /*1520*/  LEA R9, R8, R5, 0x18 ;  /* 0x0000000508097211 */ /* 0x001fce00078ec0ff */
.L_x_333:
[----:B------:R-:W-:Y:S01]  /*1530*/  UIADD3 UR18, UPT, UPT, UR6, 0x40, URZ ;  /* 0x0000004006127890 */ /* 0x000fe2000fffe0ff */
[----:B------:R-:W-:Y:S01]  /*1540*/  FMUL R8, RZ, UR27 ;  /* 0x0000001bff087c20 */ /* 0x000fe20008400000 */
[C---:B------:R-:W-:Y:S02]  /*1550*/  LEA R5, R4.reuse, R9, 0x2 ;  /* 0x0000000904057211 */ /* 0x040fe400078e10ff */
[----:B------:R-:W-:Y:S01]  /*1560*/  UISETP.LT.AND UP0, UPT, UR18, UR26, UPT ;  /* 0x0000001a1200728c */ /* 0x000fe2000bf01270 */
[----:B------:R-:W-:Y:S02]  /*1570*/  IADD3 R4, PT, PT, R4, UR24, RZ ;  /* 0x0000001804047c10 */ /* 0x000fe4000fffe0ff */
[----:B------:R0:W-:Y:S01]  /*1580*/  STS [R5], R8 ;  /* 0x0000000805007388 */ /* 0x0001e20000000800 */
[----:B------:R-:W-:-:S04]  /*1590*/  USEL UR18, UR18, UR26, UP0 ;  /* 0x0000001a12127287 */ /* 0x000fc80008000000 */
[----:B------:R-:W-:-:S06]  /*15a0*/  UIADD3 UR18, UPT, UPT, UR18, -UR6, URZ ;  /* 0x8000000612127290 */ /* 0x000fcc000fffe0ff */
[----:B------:R-:W-:-:S13]  /*15b0*/  ISETP.GE.AND P0, PT, R4, UR18, PT ;  /* 0x0000001204007c0c */ /* 0x000fda000bf06270 */
[----:B0-----:R-:W-:Y:S05]  /*15c0*/  @!P0 BRA `(.L_x_333) ;  /* 0xfffffffc00d88947 */ /* 0x001fea000383ffff */
[----:B------:R-:W-:Y:S05]  /*15d0*/  BSYNC.RECONVERGENT B1 ;  /* 0x0000000000017941 */ /* 0x000fea0003800200 */
.L_x_332:
[----:B------:R-:W-:Y:S05]  /*15e0*/  BRA `(.L_x_320) ;  /* 0x0000000800647947 */ /* 0x000fea0003800000 */
.L_x_331:
[----:B------:R-:W-:-:S07]  /*15f0*/  MOV R18, R24 ;  /* 0x0000001800127202 */ /* 0x000fce0000000f00 */
.L_x_338:
[----:B------:R-:W0:Y:S01]  /*1600*/  LDC R19, c[0x0][0x3c0] ;  /* 0x0000f000ff137b82 */ /* 0x000e220000000800 */
[----:B------:R-:W-:Y:S01]  /*1610*/  UISETP.GE.U32.AND UP0, UPT, UR15, 0x3, UPT ;  /* 0x000000030f00788c */ /* 0x000fe2000bf06070 */
[----:B------:R-:W-:Y:S01]  /*1620*/  IADD3 R20, PT, PT, R18, UR6, RZ ;  /* 0x0000000612147c10 */ /* 0x000fe2000fffe0ff */
[----:B------:R-:W-:Y:S01]  /*1630*/  HFMA2 R28, -RZ, RZ, 0, 0 ;  /* 0x00000000ff1c7431 */ /* 0x000fe200000001ff */
[----:B------:R-:W-:-:S03]  /*1640*/  MOV R17, RZ ;  /* 0x000000ff00117202 */ /* 0x000fc60000000f00 */
[----:B0-----:R-:W-:-:S04]  /*1650*/  IMAD R20, R20, R19, RZ ;  /* 0x0000001314147224 */ /* 0x001fc800078e02ff */
[----:B------:R-:W-:Y:S01]  /*1660*/  VIADD R23, R20, UR8 ;  /* 0x0000000814177c36 */ /* 0x000fe20008000000 */
[----:B------:R-:W-:Y:S06]  /*1670*/  BRA.U !UP0, `(.L_x_334) ;  /* 0x0000000508007547 */ /* 0x000fec000b800000 */
[----:B------:R-:W-:Y:S01]  /*1680*/  USHF.L.U32 UR18, UR14, 0x2, URZ ;  /* 0x000000020e127899 */ /* 0x000fe200080006ff */
[----:B------:R-:W-:Y:S01]  /*1690*/  IADD3 R25, PT, PT, -R0, RZ, RZ ;  /* 0x000000ff00197210 */ /* 0x000fe20007ffe1ff */
[----:B------:R-:W-:Y:S01]  /*16a0*/  USHF.R.U32.HI UR19, URZ, 0x1e, UR14 ;  /* 0x0000001eff137899 */ /* 0x000fe2000801160e */
[----:B------:R-:W-:Y:S02]  /*16b0*/  MOV R28, RZ ;  /* 0x000000ff001c7202 */ /* 0x000fe40000000f00 */
[----:B------:R-:W-:Y:S02]  /*16c0*/  MOV R22, UR7 ;  /* 0x0000000700167c02 */ /* 0x000fe40008000f00 */
[----:B------:R-:W-:Y:S02]  /*16d0*/  MOV R21, R20 ;  /* 0x0000001400157202 */ /* 0x000fe40000000f00 */
[----:B------:R-:W-:Y:S02]  /*16e0*/  MOV R32, UR18 ;  /* 0x0000001200207c02 */ /* 0x000fe40008000f00 */
[----:B------:R-:W-:-:S07]  /*16f0*/  MOV R31, UR19 ;  /* 0x00000013001f7c02 */ /* 0x000fce0008000f00 */
.L_x_335:
[----:B------:R-:W0:Y:S01]  /*1700*/  LDCU.64 UR18, c[0x0][0x398] ;  /* 0x00007300ff1277ac */ /* 0x000e220008000a00 */
[----:B------:R-:W-:Y:S01]  /*1710*/  HFMA2 R12, -RZ, RZ, 0, 7.152557373046875e-07 ;  /* 0x0000000cff0c7431 */ /* 0x000fe200000001ff */
[----:B------:R-:W-:Y:S01]  /*1720*/  MOV R13, 0x0 ;  /* 0x00000000000d7802 */ /* 0x000fe20000000f00 */
[----:B------:R-:W-:Y:S01]  /*1730*/  IMAD.U32 R16, RZ, RZ, UR9 ;  /* 0x00000009ff107e24 */ /* 0x000fe2000f8e00ff */
[----:B------:R-:W1:Y:S01]  /*1740*/  LDCU.64 UR22, c[0x0][0x3a0] ;  /* 0x00007400ff1677ac */ /* 0x000e620008000a00 */
[----:B------:R-:W-:Y:S02]  /*1750*/  MOV R17, UR11 ;  /* 0x0000000b00117c02 */ /* 0x000fe40008000f00 */
[----:B------:R-:W-:Y:S02]  /*1760*/  MOV R10, UR10 ;  /* 0x0000000a000a7c02 */ /* 0x000fe40008000f00 */
[----:B------:R-:W-:Y:S01]  /*1770*/  MOV R11, UR12 ;  /* 0x0000000c000b7c02 */ /* 0x000fe20008000f00 */
[----:B------:R-:W-:-:S04]  /*1780*/  IMAD.WIDE R16, R22, 0x4, R16 ;  /* 0x0000000416107825 */ /* 0x000fc800078e0210 */
[----:B------:R-:W-:Y:S01]  /*1790*/  IMAD.WIDE R12, R21, 0x4, R12 ;  /* 0x00000004150c7825 */ /* 0x000fe200078e020c */
[----:B------:R-:W2:Y:S01]  /*17a0*/  LDG.E.CONSTANT R26, desc[UR20][R16.64+-0x8] ;  /* 0xfffff814101a7981 */ /* 0x000ea2000c1e9900 */
[----:B0-----:R-:W-:Y:S02]  /*17b0*/  IADD3 R4, P0, PT, R32, UR18, RZ ;  /* 0x0000001220047c10 */ /* 0x001fe4000ff1e0ff */
[----:B------:R-:W-:Y:S01]  /*17c0*/  IMAD.WIDE R10, R23, 0x4, R10 ;  /* 0x00000004170a7825 */ /* 0x000fe200078e020a */
[C---:B------:R-:W-:Y:S01]  /*17d0*/  IADD3 R8, P1, PT, R12.reuse, UR18, RZ ;  /* 0x000000120c087c10 */ /* 0x040fe2000ff3e0ff */
[----:B------:R-:W3:Y:S01]  /*17e0*/  LDG.E.CONSTANT R29, desc[UR20][R16.64] ;  /* 0x00000014101d7981 */ /* 0x000ee2000c1e9900 */
[----:B-1----:R-:W-:Y:S02]  /*17f0*/  IADD3 R12, P3, PT, R12, UR22, RZ ;  /* 0x000000160c0c7c10 */ /* 0x002fe4000ff7e0ff */
[----:B------:R-:W-:Y:S01]  /*1800*/  IADD3 R14, P2, PT, R32, UR22, RZ ;  /* 0x00000016200e7c10 */ /* 0x000fe2000ff5e0ff */
[----:B------:R-:W4:Y:S01]  /*1810*/  LDG.E.CONSTANT R27, desc[UR20][R16.64+-0x4] ;  /* 0xfffffc14101b7981 */ /* 0x000f22000c1e9900 */
[----:B------:R-:W-:-:S02]  /*1820*/  IADD3.X R5, PT, PT, R31, UR19, RZ, P0, !PT ;  /* 0x000000131f057c10 */ /* 0x000fc400087fe4ff */
[C---:B------:R-:W-:Y:S01]  /*1830*/  IADD3.X R9, PT, PT, R13.reuse, UR19, RZ, P1, !PT ;  /* 0x000000130d097c10 */ /* 0x040fe20008ffe4ff */
[----:B------:R2:W5:Y:S01]  /*1840*/  LDG.E.CONSTANT R30, desc[UR20][R16.64+0x4] ;  /* 0x00000414101e7981 */ /* 0x000562000c1e9900 */
[----:B------:R-:W-:Y:S02]  /*1850*/  IADD3.X R13, PT, PT, R13, UR23, RZ, P3, !PT ;  /* 0x000000170d0d7c10 */ /* 0x000fe40009ffe4ff */
[----:B------:R-:W-:Y:S01]  /*1860*/  IADD3.X R15, PT, PT, R31, UR23, RZ, P2, !PT ;  /* 0x000000171f0f7c10 */ /* 0x000fe200097fe4ff */
[----:B------:R-:W2:Y:S04]  /*1870*/  LDG.E.CONSTANT R36, desc[UR20][R10.64+-0x8] ;  /* 0xfffff8140a247981 */ /* 0x000ea8000c1e9900 */
[----:B------:R-:W2:Y:S04]  /*1880*/  LDG.E.CONSTANT R35, desc[UR20][R8.64+-0xc] ;  /* 0xfffff41408237981 */ /* 0x000ea8000c1e9900 */
[----:B------:R-:W3:Y:S04]  /*1890*/  LDG.E.CONSTANT R17, desc[UR20][R4.64] ;  /* 0x0000001404117981 */ /* 0x000ee8000c1e9900 */
[----:B------:R-:W5:Y:S04]  /*18a0*/  LDG.E.CONSTANT R16, desc[UR20][R4.64+0x8] ;  /* 0x0000081404107981 */ /* 0x000f68000c1e9900 */
        /* <DEDUP_REMOVED lines=8> */
[----:B------:R-:W-:-:S04]  /*1930*/  IADD3 R25, PT, PT, R25, 0x4, RZ ;  /* 0x0000000419197810 */ /* 0x000fc80007ffe0ff */
[----:B------:R-:W-:Y:S02]  /*1940*/  ISETP.NE.AND P0, PT, R25, RZ, PT ;  /* 0x000000ff1900720c */ /* 0x000fe40003f05270 */
[----:B------:R-:W-:Y:S01]  /*1950*/  IADD3 R32, P1, PT, R32, 0x10, RZ ;  /* 0x0000001020207810 */ /* 0x000fe20007f3e0ff */
[----:B------:R-:W-:Y:S01]  /*1960*/  VIADD R21, R21, 0x4 ;  /* 0x0000000415157836 */ /* 0x000fe20000000000 */
[----:B------:R-:W-:Y:S02]  /*1970*/  IADD3 R22, PT, PT, R22, 0x4, RZ ;  /* 0x0000000416167810 */ /* 0x000fe40007ffe0ff */
[----:B------:R-:W-:Y:S02]  /*1980*/  IADD3.X R31, PT, PT, RZ, R31, RZ, P1, !PT ;  /* 0x0000001fff1f7210 */ /* 0x000fe40000ffe4ff */
[----:B------:R-:W-:Y:S01]  /*1990*/  IADD3 R23, PT, PT, R23, 0x4, RZ ;  /* 0x0000000417177810 */ /* 0x000fe20007ffe0ff */
[----:B--2---:R-:W-:Y:S01]  /*19a0*/  FADD R35, R36, R35 ;  /* 0x0000002324237221 */ /* 0x004fe20000000000 */
[----:B---3--:R-:W-:-:S04]  /*19b0*/  FADD R17, R26, R17 ;  /* 0x000000111a117221 */ /* 0x008fc80000000000 */
[----:B------:R-:W-:Y:S01]  /*19c0*/  FFMA R17, R35, R17, R28 ;  /* 0x0000001123117223 */ /* 0x000fe2000000001c */
[----:B----4-:R-:W-:Y:S01]  /*19d0*/  FADD R27, R27, R34 ;  /* 0x000000221b1b7221 */ /* 0x010fe20000000000 */
[----:B-----5:R-:W-:Y:S01]  /*19e0*/  FADD R16, R29, R16 ;  /* 0x000000101d107221 */ /* 0x020fe20000000000 */
[----:B------:R-:W-:-:S04]  /*19f0*/  FADD R4, R4, R37 ;  /* 0x0000002504047221 */ /* 0x000fc80000000000 */
[----:B------:R-:W-:Y:S01]  /*1a00*/  FFMA R4, R4, R27, R17 ;  /* 0x0000001b04047223 */ /* 0x000fe20000000011 */
[----:B------:R-:W-:Y:S01]  /*1a10*/  FADD R5, R5, R8 ;  /* 0x0000000805057221 */ /* 0x000fe20000000000 */
[----:B------:R-:W-:-:S03]  /*1a20*/  FADD R30, R30, R33 ;  /* 0x000000211e1e7221 */ /* 0x000fc60000000000 */
[----:B------:R-:W-:Y:S01]  /*1a30*/  FFMA R4, R5, R16, R4 ;  /* 0x0000001005047223 */ /* 0x000fe20000000004 */
[----:B------:R-:W-:-:S04]  /*1a40*/  FADD R9, R9, R12 ;  /* 0x0000000c09097221 */ /* 0x000fc80000000000 */
[----:B------:R-:W-:Y:S01]  /*1a50*/  FFMA R28, R9, R30, R4 ;  /* 0x0000001e091c7223 */ /* 0x000fe20000000004 */
[----:B------:R-:W-:Y:S06]  /*1a60*/  @P0 BRA `(.L_x_335) ;  /* 0xfffffffc00240947 */ /* 0x000fec000383ffff */
[----:B------:R-:W-:-:S07]  /*1a70*/  MOV R17, R0 ;  /* 0x0000000000117202 */ /* 0x000fce0000000f00 */
.L_x_334:
[----:B------:R-:W-:Y:S02]  /*1a80*/  ISETP.NE.AND P1, PT, R7, 0x1, PT ;  /* 0x000000010700780c */ /* 0x000fe40003f25270 */
[----:B------:R-:W-:Y:S02]  /*1a90*/  LOP3.LUT P0, RZ, R19, 0x1, RZ, 0xc0, !PT ;  /* 0x0000000113ff7812 */ /* 0x000fe4000780c0ff */
[----:B------:R-:W-:-:S09]  /*1aa0*/  IADD3 R16, PT, PT, R20, UR8, RZ ;  /* 0x0000000814107c10 */ /* 0x000fd2000fffe0ff */
[----:B------:R-:W-:Y:S05]  /*1ab0*/  @!P1 BRA `(.L_x_336) ;  /* 0x00000000008c9947 */ /* 0x000fea0003800000 */
[----:B------:R-:W0:Y:S01]  /*1ac0*/  LDCU.64 UR18, c[0x0][0x3a0] ;  /* 0x00007400ff1277ac */ /* 0x000e220008000a00 */
[----:B------:R-:W1:Y:S01]  /*1ad0*/  LDC.64 R14, c[0x0][0x398] ;  /* 0x0000e600ff0e7b82 */ /* 0x000e620000000a00 */
[C---:B------:R-:W-:Y:S01]  /*1ae0*/  IADD3 R9, P1, PT, R17.reuse, UR14, RZ ;  /* 0x0000000e11097c10 */ /* 0x040fe2000ff3e0ff */
[C---:B------:R-:W-:Y:S01]  /*1af0*/  VIADD R13, R17.reuse, UR14 ;  /* 0x0000000e110d7c36 */ /* 0x040fe20008000000 */
[-C--:B------:R-:W-:Y:S02]  /*1b00*/  IADD3 R21, PT, PT, R20, R17.reuse, RZ ;  /* 0x0000001114157210 */ /* 0x080fe40007ffe0ff */
[----:B------:R-:W-:Y:S02]  /*1b10*/  IADD3.X R10, PT, PT, RZ, RZ, RZ, P1, !PT ;  /* 0x000000ffff0a7210 */ /* 0x000fe40000ffe4ff */
[----:B------:R-:W-:Y:S01]  /*1b20*/  IADD3 R11, PT, PT, R17, UR7, RZ ;  /* 0x00000007110b7c10 */ /* 0x000fe2000fffe0ff */
[----:B------:R-:W2:Y:S01]  /*1b30*/  LDC.64 R22, c[0x0][0x380] ;  /* 0x0000e000ff167b82 */ /* 0x000ea20000000a00 */
[----:B------:R-:W-:-:S07]  /*1b40*/  IADD3 R19, PT, PT, R16, R17, RZ ;  /* 0x0000001110137210 */ /* 0x000fce0007ffe0ff */
[----:B------:R-:W3:Y:S01]  /*1b50*/  LDC.64 R4, c[0x0][0x388] ;  /* 0x0000e200ff047b82 */ /* 0x000ee20000000a00 */
[----:B0-----:R-:W-:-:S04]  /*1b60*/  LEA R8, P1, R9, UR18, 0x2 ;  /* 0x0000001209087c11 */ /* 0x001fc8000f8210ff */
[----:B------:R-:W-:Y:S02]  /*1b70*/  LEA.HI.X R9, R9, UR19, R10, 0x2, P1 ;  /* 0x0000001309097c11 */ /* 0x000fe400088f140a */
[C---:B------:R-:W-:Y:S01]  /*1b80*/  IADD3 R25, P1, PT, R20.reuse, R17, RZ ;  /* 0x0000001114197210 */ /* 0x040fe20007f3e0ff */
[--C-:B-1----:R-:W-:Y:S02]  /*1b90*/  IMAD.WIDE.U32 R12, R13, 0x4, R14.reuse ;  /* 0x000000040d0c7825 */ /* 0x102fe400078e000e */
[----:B------:R-:W4:Y:S01]  /*1ba0*/  LDG.E.CONSTANT R8, desc[UR20][R8.64+0x4] ;  /* 0x0000041408087981 */ /* 0x000f22000c1e9900 */
[----:B------:R-:W-:Y:S01]  /*1bb0*/  LEA.HI.X.SX32 R26, R20, RZ, 0x1, P1 ;  /* 0x000000ff141a7211 */ /* 0x000fe200008f0eff */
[----:B------:R-:W-:Y:S01]  /*1bc0*/  IMAD.WIDE R14, R21, 0x4, R14 ;  /* 0x00000004150e7825 */ /* 0x000fe200078e020e */
[----:B------:R-:W-:Y:S01]  /*1bd0*/  LEA R10, P1, R25, UR18, 0x2 ;  /* 0x00000012190a7c11 */ /* 0x000fe2000f8210ff */
[----:B------:R-:W5:Y:S02]  /*1be0*/  LDG.E.CONSTANT R12, desc[UR20][R12.64] ;  /* 0x000000140c0c7981 */ /* 0x000f64000c1e9900 */
[----:B--2---:R-:W-:Y:S01]  /*1bf0*/  IMAD.WIDE R22, R11, 0x4, R22 ;  /* 0x000000040b167825 */ /* 0x004fe200078e0216 */
[----:B------:R-:W-:Y:S01]  /*1c00*/  LEA.HI.X R11, R25, UR19, R26, 0x2, P1 ;  /* 0x00000013190b7c11 */ /* 0x000fe200088f141a */
[----:B------:R-:W2:Y:S04]  /*1c10*/  LDG.E.CONSTANT R14, desc[UR20][R14.64] ;  /* 0x000000140e0e7981 */ /* 0x000ea8000c1e9900 */
[----:B------:R-:W4:Y:S01]  /*1c20*/  LDG.E.CONSTANT R25, desc[UR20][R22.64+0x4] ;  /* 0x0000041416197981 */ /* 0x000f22000c1e9900 */
[----:B---3--:R-:W-:-:S03]  /*1c30*/  IMAD.WIDE R4, R19, 0x4, R4 ;  /* 0x0000000413047825 */ /* 0x008fc600078e0204 */
[----:B------:R-:W5:Y:S04]  /*1c40*/  LDG.E.CONSTANT R19, desc[UR20][R22.64] ;  /* 0x0000001416137981 */ /* 0x000f68000c1e9900 */
[----:B------:R-:W2:Y:S04]  /*1c50*/  LDG.E.CONSTANT R21, desc[UR20][R4.64] ;  /* 0x0000001404157981 */ /* 0x000ea8000c1e9900 */
[----:B------:R-:W3:Y:S04]  /*1c60*/  LDG.E.CONSTANT R11, desc[UR20][R10.64+0x4] ;  /* 0x000004140a0b7981 */ /* 0x000ee8000c1e9900 */
[----:B------:R-:W3:Y:S01]  /*1c70*/  LDG.E.CONSTANT R26, desc[UR20][R4.64+0x4] ;  /* 0x00000414041a7981 */ /* 0x000ee2000c1e9900 */
[----:B------:R-:W-:Y:S01]  /*1c80*/  IADD3 R17, PT, PT, R17, 0x2, RZ ;  /* 0x0000000211117810 */ /* 0x000fe20007ffe0ff */
[----:B----4-:R-:W-:Y:S01]  /*1c90*/  FADD R25, R25, R8 ;  /* 0x0000000819197221 */ /* 0x010fe20000000000 */
[----:B-----5:R-:W-:Y:S01]  /*1ca0*/  FADD R19, R19, R12 ;  /* 0x0000000c13137221 */ /* 0x020fe20000000000 */
[----:B--2---:R-:W-:-:S04]  /*1cb0*/  FADD R21, R21, R14 ;  /* 0x0000000e15157221 */ /* 0x004fc80000000000 */
[----:B------:R-:W-:Y:S01]  /*1cc0*/  FFMA R19, R21, R19, R28 ;  /* 0x0000001315137223 */ /* 0x000fe2000000001c */
[----:B---3--:R-:W-:-:S04]  /*1cd0*/  FADD R26, R26, R11 ;  /* 0x0000000b1a1a7221 */ /* 0x008fc80000000000 */
[----:B------:R-:W-:-:S07]  /*1ce0*/  FFMA R28, R26, R25, R19 ;  /* 0x000000191a1c7223 */ /* 0x000fce0000000013 */
.L_x_336:
[----:B------:R-:W-:Y:S05]  /*1cf0*/  @!P0 BRA `(.L_x_337) ;  /* 0x0000000000648947 */ /* 0x000fea0003800000 */
[C---:B------:R-:W-:Y:S01]  /*1d00*/  LOP3.LUT R4, R17.reuse, 0x1, RZ, 0xc0, !PT ;  /* 0x0000000111047812 */ /* 0x040fe200078ec0ff */
[----:B------:R-:W0:Y:S01]  /*1d10*/  LDC.64 R8, c[0x0][0x380] ;  /* 0x0000e000ff087b82 */ /* 0x000e220000000a00 */
[----:B------:R-:W-:Y:S02]  /*1d20*/  IADD3 R21, PT, PT, R17, UR14, RZ ;  /* 0x0000000e11157c10 */ /* 0x000fe4000fffe0ff */
[----:B------:R-:W-:Y:S02]  /*1d30*/  ISETP.NE.U32.AND P0, PT, R4, 0x1, PT ;  /* 0x000000010400780c */ /* 0x000fe40003f05070 */
[----:B------:R-:W-:-:S03]  /*1d40*/  IADD3 R23, PT, PT, R20, R17, RZ ;  /* 0x0000001114177210 */ /* 0x000fc60007ffe0ff */
[----:B------:R-:W1:Y:S08]  /*1d50*/  LDC.64 R10, c[0x0][0x388] ;  /* 0x0000e200ff0a7b82 */ /* 0x000e700000000a00 */
[----:B------:R-:W2:Y:S08]  /*1d60*/  @!P0 LDC.64 R14, c[0x0][0x3a0] ;  /* 0x0000e800ff0e8b82 */ /* 0x000eb00000000a00 */
[----:B------:R-:W3:Y:S01]  /*1d70*/  @P0 LDC.64 R4, c[0x0][0x398] ;  /* 0x0000e600ff040b82 */ /* 0x000ee20000000a00 */
[----:B--2---:R-:W-:-:S04]  /*1d80*/  @!P0 IMAD.WIDE.U32 R12, R21, 0x4, R14 ;  /* 0x00000004150c8825 */ /* 0x004fc800078e000e */
[----:B------:R-:W-:Y:S02]  /*1d90*/  @!P0 IMAD.WIDE R14, R23, 0x4, R14 ;  /* 0x00000004170e8825 */ /* 0x000fe400078e020e */
[----:B------:R-:W2:Y:S04]  /*1da0*/  @!P0 LDG.E.CONSTANT R12, desc[UR20][R12.64] ;  /* 0x000000140c0c8981 */ /* 0x000ea8000c1e9900 */
[----:B------:R-:W4:Y:S01]  /*1db0*/  @!P0 LDG.E.CONSTANT R14, desc[UR20][R14.64] ;  /* 0x000000140e0e8981 */ /* 0x000f22000c1e9900 */
[----:B------:R-:W-:Y:S01]  /*1dc0*/  IADD3 R19, PT, PT, R16, R17, RZ ;  /* 0x0000001110137210 */ /* 0x000fe20007ffe0ff */
[----:B------:R-:W-:-:S04]  /*1dd0*/  VIADD R17, R17, UR7 ;  /* 0x0000000711117c36 */ /* 0x000fc80008000000 */
[----:B0-----:R-:W-:-:S04]  /*1de0*/  IMAD.WIDE R8, R17, 0x4, R8 ;  /* 0x0000000411087825 */ /* 0x001fc800078e0208 */
[----:B-1----:R-:W-:Y:S02]  /*1df0*/  IMAD.WIDE R10, R19, 0x4, R10 ;  /* 0x00000004130a7825 */ /* 0x002fe400078e020a */
[----:B------:R-:W2:Y:S02]  /*1e00*/  LDG.E.CONSTANT R9, desc[UR20][R8.64] ;  /* 0x0000001408097981 */ /* 0x000ea4000c1e9900 */
[--C-:B---3--:R-:W-:Y:S02]  /*1e10*/  @P0 IMAD.WIDE.U32 R16, R21, 0x4, R4.reuse ;  /* 0x0000000415100825 */ /* 0x108fe400078e0004 */
[----:B------:R-:W4:Y:S02]  /*1e20*/  LDG.E.CONSTANT R11, desc[UR20][R10.64] ;  /* 0x000000140a0b7981 */ /* 0x000f24000c1e9900 */
[----:B------:R-:W-:Y:S02]  /*1e30*/  @P0 IMAD.WIDE R4, R23, 0x4, R4 ;  /* 0x0000000417040825 */ /* 0x000fe400078e0204 */
[----:B------:R-:W2:Y:S04]  /*1e40*/  @P0 LDG.E.CONSTANT R12, desc[UR20][R16.64] ;  /* 0x00000014100c0981 */ /* 0x000ea8000c1e9900 */
[----:B------:R-:W4:Y:S01]  /*1e50*/  @P0 LDG.E.CONSTANT R14, desc[UR20][R4.64] ;  /* 0x00000014040e0981 */ /* 0x000f22000c1e9900 */
[----:B--2---:R-:W-:Y:S01]  /*1e60*/  FADD R12, R9, R12 ;  /* 0x0000000c090c7221 */ /* 0x004fe20000000000 */
[----:B----4-:R-:W-:-:S04]  /*1e70*/  FADD R13, R11, R14 ;  /* 0x0000000e0b0d7221 */ /* 0x010fc80000000000 */
[----:B------:R-:W-:-:S07]  /*1e80*/  FFMA R28, R13, R12, R28 ;  /* 0x0000000c0d1c7223 */ /* 0x000fce000000001c */
.L_x_337:
        /* <DEDUP_REMOVED lines=15> */
.L_x_320:
[----:B------:R-:W-:Y:S05]  /*1f80*/  BSYNC.RECONVERGENT B0 ;  /* 0x0000000000007941 */ /* 0x000fea0003800200 */
.L_x_319:
[----:B------:R-:W1:Y:S01]  /*1f90*/  LDCU UR17, c[0x0][0x3bc] ;  /* 0x00007780ff1177ac */ /* 0x000e620008000800 */
[----:B------:R-:W-:Y:S01]  /*1fa0*/  BSSY.RECONVERGENT B0, `(.L_x_339) ;  /* 0x0000014000007945 */ /* 0x000fe20003800200 */
[----:B------:R-:W-:Y:S01]  /*1fb0*/  MOV R4, 0xff800000 ;  /* 0xff80000000047802 */ /* 0x000fe20000000f00 */
[----:B------:R-:W-:-:S04]  /*1fc0*/  UIADD3 UR22, UPT, UPT, UR6, 0x40, URZ ;  /* 0x0000004006167890 */ /* 0x000fc8000fffe0ff */
[----:B-1----:R-:W-:-:S04]  /*1fd0*/  UISETP.LT.AND UP0, UPT, UR22, UR17, UPT ;  /* 0x000000111600728c */ /* 0x002fc8000bf01270 */
[----:B------:R-:W-:-:S04]  /*1fe0*/  USEL UR23, UR22, UR17, UP0 ;  /* 0x0000001116177287 */ /* 0x000fc80008000000 */
[----:B------:R-:W-:Y:S01]  /*1ff0*/  UIADD3 UR25, UPT, UPT, UR23, -UR6, URZ ;  /* 0x8000000617197290 */ /* 0x000fe2000fffe0ff */
[----:B------:R-:W-:Y:S05]  /*2000*/  BAR.SYNC.DEFER_BLOCKING 0x0 ;  /* 0x0000000000007b1d */ /* 0x000fea0000010000 */
[----:B------:R-:W-:-:S13]  /*2010*/  ISETP.GE.AND P0, PT, R24, UR25, PT ;  /* 0x0000001918007c0c */ /* 0x000fda000bf06270 */
[----:B------:R-:W-:Y:S05]  /*2020*/  @P0 BRA `(.L_x_340) ;  /* 0x00000000002c0947 */ /* 0x000fea0003800000 */
[----:B------:R-:W1:Y:S01]  /*2030*/  S2R R9, SR_CgaCtaId ;  /* 0x0000000000097919 */ /* 0x000e620000008800 */
[----:B------:R-:W-:Y:S02]  /*2040*/  MOV R8, 0x400 ;  /* 0x0000040000087802 */ /* 0x000fe40000000f00 */
[----:B------:R-:W-:Y:S02]  /*2050*/  MOV R4, 0xff800000 ;  /* 0xff80000000047802 */ /* 0x000fe40000000f00 */
[----:B------:R-:W-:Y:S02]  /*2060*/  MOV R5, R24 ;  /* 0x0000001800057202 */ /* 0x000fe40000000f00 */
[----:B-1----:R-:W-:-:S07]  /*2070*/  LEA R10, R9, R8, 0x18 ;  /* 0x00000008090a7211 */ /* 0x002fce00078ec0ff */
.L_x_341:
[C---:B------:R-:W-:Y:S02]  /*2080*/  LEA R8, R5.reuse, R10, 0x2 ;  /* 0x0000000a05087211 */ /* 0x040fe400078e10ff */
[----:B------:R-:W-:-:S03]  /*2090*/  IADD3 R5, PT, PT, R5, UR24, RZ ;  /* 0x0000001805057c10 */ /* 0x000fc6000fffe0ff */
[----:B------:R-:W1:Y:S01]  /*20a0*/  LDS R9, [R8] ;  /* 0x0000000008097984 */ /* 0x000e620000000800 */
[----:B------:R-:W-:Y:S02]  /*20b0*/  ISETP.GE.AND P0, PT, R5, UR25, PT ;  /* 0x0000001905007c0c */ /* 0x000fe4000bf06270 */
[----:B-1----:R-:W-:-:S11]  /*20c0*/  FMNMX R4, R9, R4, !PT ;  /* 0x0000000409047209 */ /* 0x002fd60007800000 */
[----:B------:R-:W-:Y:S05]  /*20d0*/  @!P0 BRA `(.L_x_341) ;  /* 0xfffffffc00e88947 */ /* 0x000fea000383ffff */
.L_x_340:
[----:B------:R-:W-:Y:S05]  /*20e0*/  BSYNC.RECONVERGENT B0 ;  /* 0x0000000000007941 */ /* 0x000fea0003800200 */
.L_x_339:
[----:B------:R-:W1:Y:S01]  /*20f0*/  SHFL.BFLY PT, R5, R4, 0x10, 0x1f ;  /* 0x0e001f0004057f89 */ /* 0x000e6200000e0000 */
[----:B------:R-:W-:Y:S01]  /*2100*/  ISETP.NE.AND P0, PT, R2, RZ, PT ;  /* 0x000000ff0200720c */ /* 0x000fe20003f05270 */
[----:B------:R-:W-:Y:S01]  /*2110*/  UIADD3 UR17, UPT, UPT, UR24, 0x1f, URZ ;  /* 0x0000001f18117890 */ /* 0x000fe2000fffe0ff */
[----:B------:R-:W-:-:S03]  /*2120*/  ISETP.GT.U32.AND P1, PT, R24, 0x1f, PT ;  /* 0x0000001f1800780c */ /* 0x000fc60003f24070 */
[----:B------:R-:W-:Y:S01]  /*2130*/  USHF.R.U32.HI UR17, URZ, 0x5, UR17 ;  /* 0x00000005ff117899 */ /* 0x000fe20008011611 */
[----:B-1----:R-:W-:-:S05]  /*2140*/  FMNMX R5, R5, R4, !PT ;  /* 0x0000000405057209 */ /* 0x002fca0007800000 */
[----:B------:R-:W1:Y:S02]  /*2150*/  SHFL.BFLY PT, R8, R5, 0x8, 0x1f ;  /* 0x0d001f0005087f89 */ /* 0x000e6400000e0000 */
[----:B-1----:R-:W-:-:S05]  /*2160*/  FMNMX R8, R5, R8, !PT ;  /* 0x0000000805087209 */ /* 0x002fca0007800000 */
[----:B------:R-:W1:Y:S02]  /*2170*/  SHFL.BFLY PT, R9, R8, 0x4, 0x1f ;  /* 0x0c801f0008097f89 */ /* 0x000e6400000e0000 */
[----:B-1----:R-:W-:-:S05]  /*2180*/  FMNMX R9, R8, R9, !PT ;  /* 0x0000000908097209 */ /* 0x002fca0007800000 */
[----:B------:R-:W1:Y:S02]  /*2190*/  SHFL.BFLY PT, R10, R9, 0x2, 0x1f ;  /* 0x0c401f00090a7f89 */ /* 0x000e6400000e0000 */
[----:B-1----:R-:W-:-:S05]  /*21a0*/  FMNMX R10, R9, R10, !PT ;  /* 0x0000000a090a7209 */ /* 0x002fca0007800000 */
[----:B------:R-:W1:Y:S02]  /*21b0*/  SHFL.BFLY PT, R11, R10, 0x1, 0x1f ;  /* 0x0c201f000a0b7f89 */ /* 0x000e6400000e0000 */
[----:B-1----:R-:W-:-:S05]  /*21c0*/  FMNMX R12, R10, R11, !PT ;  /* 0x0000000b0a0c7209 */ /* 0x002fca0007800000 */
[----:B------:R1:W-:Y:S01]  /*21d0*/  @!P0 STS [R3], R12 ;  /* 0x0000000c03008388 */ /* 0x0003e20000000800 */
[----:B------:R-:W-:Y:S06]  /*21e0*/  BAR.SYNC.DEFER_BLOCKING 0x0 ;  /* 0x0000000000007b1d */ /* 0x000fec0000010000 */
[----:B------:R-:W-:Y:S05]  /*21f0*/  @P1 BRA `(.L_x_342) ;  /* 0x00000000004c1947 */ /* 0x000fea0003800000 */
[----:B------:R-:W-:Y:S01]  /*2200*/  ISETP.GE.U32.AND P1, PT, R24, UR17, PT ;  /* 0x0000001118007c0c */ /* 0x000fe2000bf26070 */
[----:B------:R-:W-:Y:S01]  /*2210*/  UMOV UR18, 0xffffffff ;  /* 0xffffffff00127882 */ /* 0x000fe20000000000 */
[----:B------:R-:W-:-:S11]  /*2220*/  MOV R4, 0xff800000 ;  /* 0xff80000000047802 */ /* 0x000fd60000000f00 */
[----:B------:R2:W3:Y:S01]  /*2230*/  @!P1 LDS R4, [R6+UR13+0x100] ;  /* 0x0001000d06049984 */ /* 0x0004e20008000800 */
[----:B------:R-:W-:Y:S05]  /*2240*/  BRA.DIV UR18, `(.L_x_343) ;  /* 0x00000016122c7947 */ /* 0x000fea000b800000 */
[----:B---3--:R-:W3:Y:S02]  /*2250*/  SHFL.BFLY PT, R5, R4, 0x10, 0x1f ;  /* 0x0e001f0004057f89 */ /* 0x008ee400000e0000 */
[----:B---3--:R-:W-:-:S05]  /*2260*/  FMNMX R5, R5, R4, !PT ;  /* 0x0000000405057209 */ /* 0x008fca0007800000 */
[----:B------:R-:W3:Y:S02]  /*2270*/  SHFL.BFLY PT, R8, R5, 0x8, 0x1f ;  /* 0x0d001f0005087f89 */ /* 0x000ee400000e0000 */
[----:B---3--:R-:W-:-:S05]  /*2280*/  FMNMX R8, R5, R8, !PT ;  /* 0x0000000805087209 */ /* 0x008fca0007800000 */
[----:B------:R-:W3:Y:S02]  /*2290*/  SHFL.BFLY PT, R9, R8, 0x4, 0x1f ;  /* 0x0c801f0008097f89 */ /* 0x000ee400000e0000 */
[----:B---3--:R-:W-:-:S05]  /*22a0*/  FMNMX R9, R8, R9, !PT ;  /* 0x0000000908097209 */ /* 0x008fca0007800000 */
[----:B------:R-:W3:Y:S02]  /*22b0*/  SHFL.BFLY PT, R10, R9, 0x2, 0x1f ;  /* 0x0c401f00090a7f89 */ /* 0x000ee400000e0000 */
[----:B---3--:R-:W-:-:S05]  /*22c0*/  FMNMX R10, R9, R10, !PT ;  /* 0x0000000a090a7209 */ /* 0x008fca0007800000 */
[----:B------:R3:W4:Y:S02]  /*22d0*/  SHFL.BFLY PT, R11, R10, 0x1, 0x1f ;  /* 0x0c201f000a0b7f89 */ /* 0x00072400000e0000 */
.L_x_367:
[----:B------:R-:W5:Y:S01]  /*22e0*/  @!P0 S2R R5, SR_CgaCtaId ;  /* 0x0000000000058919 */ /* 0x000f620000008800 */
[----:B------:R-:W-:Y:S02]  /*22f0*/  @!P0 MOV R4, 0x400 ;  /* 0x0000040000048802 */ /* 0x000fe40000000f00 */
[----:B----4-:R-:W-:Y:S02]  /*2300*/  FMNMX R11, R10, R11, !PT ;  /* 0x0000000b0a0b7209 */ /* 0x010fe40007800000 */
[----:B-----5:R-:W-:-:S05]  /*2310*/  @!P0 LEA R4, R5, R4, 0x18 ;  /* 0x0000000405048211 */ /* 0x020fca00078ec0ff */
[----:B------:R4:W-:Y:S02]  /*2320*/  @!P0 STS [R4+0x100], R11 ;  /* 0x0001000b04008388 */ /* 0x0009e40000000800 */
.L_x_342:
[----:B------:R-:W-:Y:S05]  /*2330*/  WARPSYNC.ALL ;  /* 0x0000000000007948 */ /* 0x000fea0003800000 */
[----:B------:R-:W-:Y:S01]  /*2340*/  ISETP.GE.AND P0, PT, R24, UR25, PT ;  /* 0x0000001918007c0c */ /* 0x000fe2000bf06270 */
[----:B------:R-:W5:Y:S08]  /*2350*/  S2UR UR19, SR_CgaCtaId ;  /* 0x00000000001379c3 */ /* 0x000f700000008800 */
[----:B------:R-:W-:Y:S01]  /*2360*/  BAR.SYNC.DEFER_BLOCKING 0x0 ;  /* 0x0000000000007b1d */ /* 0x000fe20000010000 */
[----:B------:R-:W-:Y:S01]  /*2370*/  HFMA2 R15, -RZ, RZ, 0.96630859375, -0.0022525787353515625 ;  /* 0x3bbb989dff0f7431 */ /* 0x000fe200000001ff */
[----:B------:R-:W-:Y:S01]  /*2380*/  MOV R16, 0x437c0000 ;  /* 0x437c000000107802 */ /* 0x000fe20000000f00 */
[----:B------:R-:W-:-:S03]  /*2390*/  HFMA2 R8, -RZ, RZ, 0, 0 ;  /* 0x00000000ff087431 */ /* 0x000fc600000001ff */
[----:B------:R-:W-:Y:S01]  /*23a0*/  UMOV UR18, 0x400 ;  /* 0x0000040000127882 */ /* 0x000fe20000000000 */
[----:B------:R-:W-:Y:S01]  /*23b0*/  BSSY.RECONVERGENT B0, `(.L_x_344) ;  /* 0x000001a000007945 */ /* 0x000fe20003800200 */
[----:B-----5:R-:W-:-:S09]  /*23c0*/  ULEA UR19, UR19, UR18, 0x18 ;  /* 0x0000001213137291 */ /* 0x020fd2000f8ec0ff */
[----:B----4-:R-:W4:Y:S02]  /*23d0*/  LDS R4, [UR19+0x100] ;  /* 0x00010013ff047984 */ /* 0x010f240008000800 */
[----:B----4-:R-:W-:-:S04]  /*23e0*/  FMNMX R4, R4, UR16, !PT ;  /* 0x0000001004047c09 */ /* 0x010fc8000f800000 */
[----:B------:R-:W-:-:S13]  /*23f0*/  R2UR UR18, R4 ;  /* 0x00000000041272ca */ /* 0x000fda00000e0000 */
[----:B------:R-:W-:-:S04]  /*2400*/  IMAD.U32 R4, RZ, RZ, UR18 ;  /* 0x00000012ff047e24 */ /* 0x000fc8000f8e00ff */
[----:B------:R-:W-:Y:S01]  /*2410*/  FADD R4, -R4, UR16 ;  /* 0x0000001004047e21 */ /* 0x000fe20008000100 */
[----:B------:R-:W-:Y:S06]  /*2420*/  @P0 BRA `(.L_x_345) ;  /* 0x0000000000480947 */ /* 0x000fec0003800000 */
[----:B------:R-:W-:Y:S02]  /*2430*/  MOV R8, RZ ;  /* 0x000000ff00087202 */ /* 0x000fe40000000f00 */
[----:B------:R-:W-:-:S07]  /*2440*/  MOV R5, R24 ;  /* 0x0000001800057202 */ /* 0x000fce0000000f00 */
.L_x_346:
[C---:B----4-:R-:W-:Y:S02]  /*2450*/  LEA R9, R5.reuse, UR19, 0x2 ;  /* 0x0000001305097c11 */ /* 0x050fe4000f8e10ff */
[----:B------:R-:W-:-:S03]  /*2460*/  IADD3 R5, PT, PT, R5, UR24, RZ ;  /* 0x0000001805057c10 */ /* 0x000fc6000fffe0ff */
[----:B---3--:R-:W3:Y:S01]  /*2470*/  LDS R10, [R9] ;  /* 0x00000000090a7984 */ /* 0x008ee20000000800 */
[----:B------:R-:W-:Y:S01]  /*2480*/  ISETP.GE.AND P0, PT, R5, UR25, PT ;  /* 0x0000001905007c0c */ /* 0x000fe2000bf06270 */
[----:B---3--:R-:W-:-:S04]  /*2490*/  FADD R10, R10, -UR18 ;  /* 0x800000120a0a7e21 */ /* 0x008fc80008000000 */
[----:B------:R-:W-:-:S04]  /*24a0*/  FFMA.SAT R11, R10, R15, 0.5 ;  /* 0x3f0000000a0b7423 */ /* 0x000fc8000000200f */
[----:B------:R-:W-:-:S04]  /*24b0*/  FFMA.RM R11, R11, R16, 12582913 ;  /* 0x4b4000010b0b7423 */ /* 0x000fc80000004010 */
[C---:B------:R-:W-:Y:S01]  /*24c0*/  FADD R13, R11.reuse, -12583039 ;  /* 0xcb40007f0b0d7421 */ /* 0x040fe20000000000 */
[----:B------:R-:W-:-:S03]  /*24d0*/  SHF.L.U32 R11, R11, 0x17, RZ ;  /* 0x000000170b0b7819 */ /* 0x000fc600000006ff */
[----:B------:R-:W-:-:S04]  /*24e0*/  FFMA R13, R10, 1.4426950216293334961, -R13 ;  /* 0x3fb8aa3b0a0d7823 */ /* 0x000fc8000000080d */
[----:B------:R-:W-:-:S04]  /*24f0*/  FFMA R13, R10, 1.925963033500011079e-08, R13 ;  /* 0x32a570600a0d7823 */ /* 0x000fc8000000000d */
[----:B------:R-:W3:Y:S02]  /*2500*/  MUFU.EX2 R10, R13 ;  /* 0x0000000d000a7308 */ /* 0x000ee40000000800 */
[----:B---3--:R-:W-:-:S04]  /*2510*/  FMUL R10, R11, R10 ;  /* 0x0000000a0b0a7220 */ /* 0x008fc80000400000 */
[----:B------:R-:W-:Y:S01]  /*2520*/  FADD R8, R10, R8 ;  /* 0x000000080a087221 */ /* 0x000fe20000000000 */
[----:B------:R4:W-:Y:S01]  /*2530*/  STS [R9], R10 ;  /* 0x0000000a09007388 */ /* 0x0009e20000000800 */
[----:B------:R-:W-:Y:S05]  /*2540*/  @!P0 BRA `(.L_x_346) ;  /* 0xfffffffc00c08947 */ /* 0x000fea000383ffff */
.L_x_345:
[----:B------:R-:W-:Y:S05]  /*2550*/  BSYNC.RECONVERGENT B0 ;  /* 0x0000000000007941 */ /* 0x000fea0003800200 */
.L_x_344:
[----:B------:R-:W3:Y:S01]  /*2560*/  SHFL.BFLY PT, R5, R8, 0x10, 0x1f ;  /* 0x0e001f0008057f89 */ /* 0x000ee200000e0000 */
[----:B------:R-:W-:Y:S02]  /*2570*/  ISETP.NE.AND P0, PT, R2, RZ, PT ;  /* 0x000000ff0200720c */ /* 0x000fe40003f05270 */
[----:B------:R-:W-:Y:S01]  /*2580*/  ISETP.GT.U32.AND P1, PT, R24, 0x1f, PT ;  /* 0x0000001f1800780c */ /* 0x000fe20003f24070 */
[----:B---34-:R-:W-:-:S05]  /*2590*/  FADD R10, R5, R8 ;  /* 0x00000008050a7221 */ /* 0x018fca0000000000 */
[----:B------:R-:W3:Y:S02]  /*25a0*/  SHFL.BFLY PT, R5, R10, 0x8, 0x1f ;  /* 0x0d001f000a057f89 */ /* 0x000ee400000e0000 */
[----:B---3--:R-:W-:-:S05]  /*25b0*/  FADD R11, R10, R5 ;  /* 0x000000050a0b7221 */ /* 0x008fca0000000000 */
[----:B-1----:R-:W1:Y:S02]  /*25c0*/  SHFL.BFLY PT, R12, R11, 0x4, 0x1f ;  /* 0x0c801f000b0c7f89 */ /* 0x002e6400000e0000 */
[----:B-1----:R-:W-:-:S05]  /*25d0*/  FADD R12, R11, R12 ;  /* 0x0000000c0b0c7221 */ /* 0x002fca0000000000 */
[----:B------:R-:W1:Y:S02]  /*25e0*/  SHFL.BFLY PT, R5, R12, 0x2, 0x1f ;  /* 0x0c401f000c057f89 */ /* 0x000e6400000e0000 */
[----:B-1----:R-:W-:Y:S01]  /*25f0*/  FADD R13, R12, R5 ;  /* 0x000000050c0d7221 */ /* 0x002fe20000000000 */
[----:B------:R-:W-:-:S04]  /*2600*/  FFMA.SAT R5, R4, R15, 0.5 ;  /* 0x3f00000004057423 */ /* 0x000fc8000000200f */
[----:B------:R-:W-:Y:S01]  /*2610*/  FFMA.RM R5, R5, R16, 12582913 ;  /* 0x4b40000105057423 */ /* 0x000fe20000004010 */
[----:B------:R-:W1:Y:S03]  /*2620*/  SHFL.BFLY PT, R14, R13, 0x1, 0x1f ;  /* 0x0c201f000d0e7f89 */ /* 0x000e6600000e0000 */
[----:B------:R-:W-:-:S04]  /*2630*/  FADD R9, R5, -12583039 ;  /* 0xcb40007f05097421 */ /* 0x000fc80000000000 */
[----:B------:R-:W-:-:S04]  /*2640*/  FFMA R9, R4, 1.4426950216293334961, -R9 ;  /* 0x3fb8aa3b04097823 */ /* 0x000fc80000000809 */
[----:B------:R-:W-:Y:S01]  /*2650*/  FFMA R9, R4, 1.925963033500011079e-08, R9 ;  /* 0x32a5706004097823 */ /* 0x000fe20000000009 */
[----:B------:R-:W-:-:S05]  /*2660*/  IMAD.SHL.U32 R4, R5, 0x800000, RZ ;  /* 0x0080000005047824 */ /* 0x000fca00078e00ff */
[----:B------:R-:W3:Y:S01]  /*2670*/  MUFU.EX2 R9, R9 ;  /* 0x0000000900097308 */ /* 0x000ee20000000800 */
[----:B-1----:R-:W-:-:S05]  /*2680*/  FADD R14, R13, R14 ;  /* 0x0000000e0d0e7221 */ /* 0x002fca0000000000 */
[----:B------:R1:W-:Y:S01]  /*2690*/  @!P0 STS [R3], R14 ;  /* 0x0000000e03008388 */ /* 0x0003e20000000800 */
[----:B---3--:R-:W-:Y:S01]  /*26a0*/  FMUL R4, R4, R9 ;  /* 0x0000000904047220 */ /* 0x008fe20000400000 */
[----:B------:R-:W-:Y:S06]  /*26b0*/  BAR.SYNC.DEFER_BLOCKING 0x0 ;  /* 0x0000000000007b1d */ /* 0x000fec0000010000 */
[----:B------:R-:W-:Y:S05]  /*26c0*/  @P1 BRA `(.L_x_347) ;  /* 0x0000000000401947 */ /* 0x000fea0003800000 */
[----:B------:R-:W-:Y:S01]  /*26d0*/  ISETP.GE.U32.AND P1, PT, R24, UR17, PT ;  /* 0x0000001118007c0c */ /* 0x000fe2000bf26070 */
[----:B------:R-:W-:Y:S01]  /*26e0*/  UMOV UR16, 0xffffffff ;  /* 0xffffffff00107882 */ /* 0x000fe20000000000 */
[----:B------:R-:W-:-:S11]  /*26f0*/  MOV R5, RZ ;  /* 0x000000ff00057202 */ /* 0x000fd60000000f00 */
[----:B------:R3:W4:Y:S01]  /*2700*/  @!P1 LDS R5, [R6+UR13+0x100] ;  /* 0x0001000d06059984 */ /* 0x0007220008000800 */
[----:B------:R-:W-:Y:S05]  /*2710*/  BRA.DIV UR16, `(.L_x_348) ;  /* 0x00000012108c7947 */ /* 0x000fea000b800000 */
[----:B----4-:R-:W4:Y:S02]  /*2720*/  SHFL.BFLY PT, R8, R5, 0x10, 0x1f ;  /* 0x0e001f0005087f89 */ /* 0x010f2400000e0000 */
[----:B----4-:R-:W-:-:S05]  /*2730*/  FADD R8, R8, R5 ;  /* 0x0000000508087221 */ /* 0x010fca0000000000 */
[----:B------:R-:W4:Y:S02]  /*2740*/  SHFL.BFLY PT, R9, R8, 0x8, 0x1f ;  /* 0x0d001f0008097f89 */ /* 0x000f2400000e0000 */
[----:B----4-:R-:W-:-:S05]  /*2750*/  FADD R9, R8, R9 ;  /* 0x0000000908097221 */ /* 0x010fca0000000000 */
[----:B------:R-:W4:Y:S02]  /*2760*/  SHFL.BFLY PT, R10, R9, 0x4, 0x1f ;  /* 0x0c801f00090a7f89 */ /* 0x000f2400000e0000 */
[----:B----4-:R-:W-:-:S05]  /*2770*/  FADD R10, R9, R10 ;  /* 0x0000000a090a7221 */ /* 0x010fca0000000000 */
[----:B------:R-:W4:Y:S02]  /*2780*/  SHFL.BFLY PT, R11, R10, 0x2, 0x1f ;  /* 0x0c401f000a0b7f89 */ /* 0x000f2400000e0000 */
[----:B----4-:R-:W-:-:S05]  /*2790*/  FADD R11, R10, R11 ;  /* 0x0000000b0a0b7221 */ /* 0x010fca0000000000 */
[----:B------:R4:W0:Y:S02]  /*27a0*/  SHFL.BFLY PT, R12, R11, 0x1, 0x1f ;  /* 0x0c201f000b0c7f89 */ /* 0x00082400000e0000 */
.L_x_373:
[----:B0-----:R-:W-:-:S05]  /*27b0*/  FADD R12, R11, R12 ;  /* 0x0000000c0b0c7221 */ /* 0x001fca0000000000 */
[----:B------:R0:W-:Y:S02]  /*27c0*/  @!P0 STS [UR19+0x100], R12 ;  /* 0x0001000cff008988 */ /* 0x0001e40008000813 */
.L_x_347:
[----:B------:R-:W5:Y:S02]  /*27d0*/  LDCU UR16, c[0x0][0x3c0] ;  /* 0x00007800ff1077ac */ /* 0x000f640008000800 */
[----:B-----5:R-:W-:Y:S01]  /*27e0*/  MOV R9, UR16 ;  /* 0x0000001000097c02 */ /* 0x020fe20008000f00 */
[----:B------:R-:W-:Y:S05]  /*27f0*/  WARPSYNC.ALL ;  /* 0x0000000000007948 */ /* 0x000fea0003800000 */
[----:B------:R-:W-:Y:S01]  /*2800*/  ISETP.GE.AND P0, PT, R24, R9, PT ;  /* 0x000000091800720c */ /* 0x000fe20003f06270 */
[----:B------:R-:W-:Y:S06]  /*2810*/  BAR.SYNC.DEFER_BLOCKING 0x0 ;  /* 0x0000000000007b1d */ /* 0x000fec0000010000 */
[----:B------:R-:W-:Y:S01]  /*2820*/  BSSY.RECONVERGENT B0, `(.L_x_349) ;  /* 0x00000ca000007945 */ /* 0x000fe20003800200 */
[----:B------:R-:W5:Y:S02]  /*2830*/  LDS R5, [UR19+0x100] ;  /* 0x00010013ff057984 */ /* 0x000f640008000800 */
[----:B-----5:R-:W-:-:S05]  /*2840*/  FFMA R5, R4, UR4, R5 ;  /* 0x0000000404057c23 */ /* 0x020fca0008000005 */
[----:B------:R-:W-:Y:S01]  /*2850*/  R2UR UR4, R5 ;  /* 0x00000000050472ca */ /* 0x000fe200000e0000 */
[----:B------:R-:W-:-:S14]  /*2860*/  @P0 BRA `(.L_x_350) ;  /* 0x0000000c00140947 */ /* 0x000fdc0003800000 */
[----:B------:R-:W-:Y:S02]  /*2870*/  UIMAD UR16, UR5, -0x40, UR23 ;  /* 0xffffffc0051078a4 */ /* 0x000fe4000f8e0217 */
[----:B------:R-:W-:Y:S02]  /*2880*/  MOV R20, UR23 ;  /* 0x0000001700147c02 */ /* 0x000fe40008000f00 */
[----:B------:R-:W-:Y:S01]  /*2890*/  MOV R17, R24 ;  /* 0x0000001800117202 */ /* 0x000fe20000000f00 */
[----:B------:R-:W-:Y:S01]  /*28a0*/  UIADD3 UR17, UPT, UPT, UR16, -0x1, URZ ;  /* 0xffffffff10117890 */ /* 0x000fe2000fffe0ff */
[C---:B------:R-:W-:Y:S02]  /*28b0*/  LOP3.LUT R5, R20.reuse, 0xf, RZ, 0xc0, !PT ;  /* 0x0000000f14057812 */ /* 0x040fe400078ec0ff */
[----:B------:R-:W-:Y:S02]  /*28c0*/  LOP3.LUT R16, R20, 0x7, RZ, 0xc0, !PT ;  /* 0x0000000714107812 */ /* 0x000fe400078ec0ff */
[----:B------:R-:W-:-:S02]  /*28d0*/  IADD3 R8, PT, PT, R5, -0x1, RZ ;  /* 0xffffffff05087810 */ /* 0x000fc40007ffe0ff */
[----:B------:R-:W-:Y:S02]  /*28e0*/  IADD3 R9, PT, PT, R16, -0x1, RZ ;  /* 0xffffffff10097810 */ /* 0x000fe40007ffe0ff */
[----:B------:R-:W-:Y:S02]  /*28f0*/  MOV R10, UR17 ;  /* 0x00000011000a7c02 */ /* 0x000fe40008000f00 */
[----:B------:R-:W-:Y:S02]  /*2900*/  ISETP.GE.U32.AND P0, PT, R8, 0x7, PT ;  /* 0x000000070800780c */ /* 0x000fe40003f06070 */
[----:B------:R-:W-:Y:S02]  /*2910*/  ISETP.GE.U32.AND P1, PT, R9, 0x3, PT ;  /* 0x000000030900780c */ /* 0x000fe40003f26070 */
[----:B------:R-:W-:Y:S02]  /*2920*/  ISETP.GE.U32.AND P2, PT, R10, 0xf, PT ;  /* 0x0000000f0a00780c */ /* 0x000fe40003f46070 */
[----:B------:R-:W-:-:S02]  /*2930*/  LOP3.LUT R20, R20, 0x3, RZ, 0xc0, !PT ;  /* 0x0000000314147812 */ /* 0x000fc400078ec0ff */
[----:B------:R-:W-:-:S09]  /*2940*/  IADD3 R21, PT, PT, -R5, UR16, RZ ;  /* 0x0000001005157c10 */ /* 0x000fd2000fffe1ff */
.L_x_357:
[----:B------:R-:W5:Y:S01]  /*2950*/  LDC.64 R18, c[0x0][0x3a8] ;  /* 0x0000ea00ff127b82 */ /* 0x000f620000000a00 */
[----:B------:R-:W-:Y:S01]  /*2960*/  UISETP.NE.AND UP0, UPT, UR6, URZ, UPT ;  /* 0x000000ff0600728c */ /* 0x000fe2000bf05270 */
[----:B------:R-:W-:Y:S02]  /*2970*/  VIADD R9, R17, UR7 ;  /* 0x0000000711097c36 */ /* 0x000fe40008000000 */
[----:B------:R-:W-:Y:S01]  /*2980*/  HFMA2 R22, -RZ, RZ, 0, 0 ;  /* 0x00000000ff167431 */ /* 0x000fe200000001ff */
[----:B------:R-:W-:Y:S01]  /*2990*/  UISETP.GE.AND UP1, UPT, UR25, 0x1, UPT ;  /* 0x000000011900788c */ /* 0x000fe2000bf26270 */
[----:B-----5:R-:W-:-:S04]  /*29a0*/  IMAD.WIDE R18, R9, 0x4, R18 ;  /* 0x0000000409127825 */ /* 0x020fc800078e0212 */
[----:B------:R-:W-:Y:S06]  /*29b0*/  BRA.U !UP0, `(.L_x_351) ;  /* 0x0000000108047547 */ /* 0x000fec000b800000 */
[----:B------:R0:W5:Y:S02]  /*29c0*/  LDG.E R22, desc[UR20][R18.64] ;  /* 0x0000001412167981 */ /* 0x000164000c1e1900 */
.L_x_351:
[----:B------:R-:W-:Y:S01]  /*29d0*/  MOV R15, RZ ;  /* 0x000000ff000f7202 */ /* 0x000fe20000000f00 */
[----:B------:R-:W-:Y:S06]  /*29e0*/  BRA.U !UP1, `(.L_x_352) ;  /* 0x0000000909987547 */ /* 0x000fec000b800000 */
[----:B0-----:R-:W-:Y:S02]  /*29f0*/  IADD3 R25, PT, PT, R17, UR8, RZ ;  /* 0x0000000811197c10 */ /* 0x001fe4000fffe0ff */
[----:B-1----:R-:W-:Y:S01]  /*2a00*/  CS2R R14, SRZ ;  /* 0x00000000000e7805 */ /* 0x002fe2000001ff00 */
[----:B------:R-:W-:Y:S06]  /*2a10*/  @!P2 BRA `(.L_x_353) ;  /* 0x000000040008a947 */ /* 0x000fec0003800000 */
[----:B------:R-:W0:Y:S01]  /*2a20*/  S2R R8, SR_CgaCtaId ;  /* 0x0000000000087919 */ /* 0x000e220000008800 */
[----:B------:R-:W-:Y:S01]  /*2a30*/  MOV R23, 0x400 ;  /* 0x0000040000177802 */ /* 0x000fe20000000f00 */
[----:B------:R-:W-:Y:S01]  /*2a40*/  HFMA2 R26, -RZ, RZ, 0, 0 ;  /* 0x00000000ff1a7431 */ /* 0x000fe200000001ff */
[----:B------:R-:W-:Y:S02]  /*2a50*/  MOV R15, RZ ;  /* 0x000000ff000f7202 */ /* 0x000fe40000000f00 */
[----:B0-----:R-:W-:-:S07]  /*2a60*/  LEA R23, R8, R23, 0x18 ;  /* 0x0000001708177211 */ /* 0x001fce00078ec0ff */
.L_x_354:
[----:B------:R-:W4:Y:S01]  /*2a70*/  LDC R32, c[0x0][0x3c0] ;  /* 0x0000f000ff207b82 */ /* 0x000f220000000800 */
[----:B------:R-:W-:-:S07]  /*2a80*/  IADD3 R10, PT, PT, R26, UR6, RZ ;  /* 0x000000061a0a7c10 */ /* 0x000fce000fffe0ff */
[----:B------:R-:W0:Y:S01]  /*2a90*/  LDC.64 R8, c[0x0][0x390] ;  /* 0x0000e400ff087b82 */ /* 0x000e220000000a00 */
[----:B----4-:R-:W-:-:S04]  /*2aa0*/  IMAD R11, R10, R32, R25 ;  /* 0x000000200a0b7224 */ /* 0x010fc800078e0219 */
[----:B0-----:R-:W-:-:S05]  /*2ab0*/  IMAD.WIDE R8, R11, 0x4, R8 ;  /* 0x000000040b087825 */ /* 0x001fca00078e0208 */
[----:B------:R0:W4:Y:S02]  /*2ac0*/  LDG.E.CONSTANT R14, desc[UR20][R8.64] ;  /* 0x00000014080e7981 */ /* 0x000124000c1e9900 */
[----:B0-----:R-:W-:-:S05]  /*2ad0*/  IMAD.WIDE R8, R32, 0x4, R8 ;  /* 0x0000000420087825 */ /* 0x001fca00078e0208 */
[----:B------:R-:W2:Y:S01]  /*2ae0*/  LDG.E.CONSTANT R13, desc[UR20][R8.64] ;  /* 0x00000014080d7981 */ /* 0x000ea2000c1e9900 */
[----:B------:R-:W-:-:S05]  /*2af0*/  IMAD.WIDE R28, R32, 0x4, R8 ;  /* 0x00000004201c7825 */ /* 0x000fca00078e0208 */
[----:B------:R0:W3:Y:S02]  /*2b00*/  LDG.E.CONSTANT R12, desc[UR20][R28.64] ;  /* 0x000000141c0c7981 */ /* 0x0000e4000c1e9900 */
[----:B0-----:R-:W-:-:S05]  /*2b10*/  IMAD.WIDE R28, R32, 0x4, R28 ;  /* 0x00000004201c7825 */ /* 0x001fca00078e021c */
[----:B------:R0:W3:Y:S02]  /*2b20*/  LDG.E.CONSTANT R33, desc[UR20][R28.64] ;  /* 0x000000141c217981 */ /* 0x0000e4000c1e9900 */
[----:B0-----:R-:W-:-:S05]  /*2b30*/  IMAD.WIDE R28, R32, 0x4, R28 ;  /* 0x00000004201c7825 */ /* 0x001fca00078e021c */
[----:B------:R0:W3:Y:S02]  /*2b40*/  LDG.E.CONSTANT R31, desc[UR20][R28.64] ;  /* 0x000000141c1f7981 */ /* 0x0000e4000c1e9900 */
[----:B0-----:R-:W-:-:S05]  /*2b50*/  IMAD.WIDE R28, R32, 0x4, R28 ;  /* 0x00000004201c7825 */ /* 0x001fca00078e021c */
[----:B------:R0:W3:Y:S01]  /*2b60*/  LDG.E.CONSTANT R30, desc[UR20][R28.64] ;  /* 0x000000141c1e7981 */ /* 0x0000e2000c1e9900 */
[----:B------:R-:W-:-:S05]  /*2b70*/  LEA R27, R26, R23, 0x2 ;  /* 0x000000171a1b7211 */ /* 0x000fca00078e10ff */
[----:B------:R-:W4:Y:S01]  /*2b80*/  LDS.128 R8, [R27] ;  /* 0x000000001b087984 */ /* 0x000f220000000c00 */
[----:B0-----:R-:W-:-:S05]  /*2b90*/  IMAD.WIDE R28, R32, 0x4, R28 ;  /* 0x00000004201c7825 */ /* 0x001fca00078e021c */
[----:B------:R0:W3:Y:S02]  /*2ba0*/  LDG.E.CONSTANT R36, desc[UR20][R28.64] ;  /* 0x000000141c247981 */ /* 0x0000e4000c1e9900 */
[----:B0-----:R-:W-:-:S04]  /*2bb0*/  IMAD.WIDE R28, R32, 0x4, R28 ;  /* 0x00000004201c7825 */ /* 0x001fc800078e021c */
[----:B----4-:R-:W-:Y:S02]  /*2bc0*/  FFMA R14, R8, R14, R15 ;  /* 0x0000000e080e7223 */ /* 0x010fe4000000000f */
[----:B------:R0:W4:Y:S02]  /*2bd0*/  LDG.E.CONSTANT R8, desc[UR20][R28.64] ;  /* 0x000000141c087981 */ /* 0x000124000c1e9900 */
[----:B--2---:R-:W-:-:S04]  /*2be0*/  FFMA R9, R9, R13, R14 ;  /* 0x0000000d09097223 */ /* 0x004fc8000000000e */
[----:B---3--:R-:W-:Y:S02]  /*2bf0*/  FFMA R10, R10, R12, R9 ;  /* 0x0000000c0a0a7223 */ /* 0x008fe40000000009 */
[----:B------:R-:W1:Y:S01]  /*2c00*/  LDS.128 R12, [R27+0x10] ;  /* 0x000010001b0c7984 */ /* 0x000e620000000c00 */
[----:B0-----:R-:W-:-:S05]  /*2c10*/  IMAD.WIDE R28, R32, 0x4, R28 ;  /* 0x00000004201c7825 */ /* 0x001fca00078e021c */
[----:B------:R0:W2:Y:S02]  /*2c20*/  LDG.E.CONSTANT R34, desc[UR20][R28.64] ;  /* 0x000000141c227981 */ /* 0x0000a4000c1e9900 */
[----:B0-----:R-:W-:-:S04]  /*2c30*/  IMAD.WIDE R28, R32, 0x4, R28 ;  /* 0x00000004201c7825 */ /* 0x001fc800078e021c */
[----:B------:R-:W-:Y:S01]  /*2c40*/  FFMA R11, R11, R33, R10 ;  /* 0x000000210b0b7223 */ /* 0x000fe2000000000a */
[----:B------:R0:W3:Y:S02]  /*2c50*/  LDG.E.CONSTANT R35, desc[UR20][R28.64] ;  /* 0x000000141c237981 */ /* 0x0000e4000c1e9900 */
[----:B0-----:R-:W-:-:S04]  /*2c60*/  IMAD.WIDE R28, R32, 0x4, R28 ;  /* 0x00000004201c7825 */ /* 0x001fc800078e021c */
[----:B-1----:R-:W-:Y:S01]  /*2c70*/  FFMA R12, R12, R31, R11 ;  /* 0x0000001f0c0c7223 */ /* 0x002fe2000000000b */
[C---:B------:R-:W-:Y:S02]  /*2c80*/  IMAD.WIDE R10, R32.reuse, 0x4, R28 ;  /* 0x00000004200a7825 */ /* 0x040fe400078e021c */
[----:B------:R-:W3:Y:S02]  /*2c90*/  LDG.E.CONSTANT R28, desc[UR20][R28.64] ;  /* 0x000000141c1c7981 */ /* 0x000ee4000c1e9900 */
[----:B------:R-:W-:Y:S01]  /*2ca0*/  FFMA R9, R13, R30, R12 ;  /* 0x0000001e0d097223 */ /* 0x000fe2000000000c */
[C---:B------:R-:W-:Y:S01]  /*2cb0*/  IMAD.WIDE R30, R32.reuse, 0x4, R10 ;  /* 0x00000004201e7825 */ /* 0x040fe200078e020a */
[----:B------:R0:W3:Y:S03]  /*2cc0*/  LDG.E.CONSTANT R29, desc[UR20][R10.64] ;  /* 0x000000140a1d7981 */ /* 0x0000e6000c1e9900 */
[----:B0-----:R-:W-:-:S02]  /*2cd0*/  IMAD.WIDE R10, R32, 0x4, R30 ;  /* 0x00000004200a7825 */ /* 0x001fc400078e021e */
[----:B------:R-:W3:Y:S02]  /*2ce0*/  LDG.E.CONSTANT R30, desc[UR20][R30.64] ;  /* 0x000000141e1e7981 */ /* 0x000ee4000c1e9900 */
[C---:B------:R-:W-:Y:S02]  /*2cf0*/  IMAD.WIDE R12, R32.reuse, 0x4, R10 ;  /* 0x00000004200c7825 */ /* 0x040fe400078e020a */
[----:B------:R0:W3:Y:S02]  /*2d00*/  LDG.E.CONSTANT R31, desc[UR20][R10.64] ;  /* 0x000000140a1f7981 */ /* 0x0000e4000c1e9900 */
[----:B0-----:R-:W-:Y:S02]  /*2d10*/  IMAD.WIDE R10, R32, 0x4, R12 ;  /* 0x00000004200a7825 */ /* 0x001fe400078e020c */
[----:B------:R-:W3:Y:S04]  /*2d20*/  LDG.E.CONSTANT R32, desc[UR20][R12.64] ;  /* 0x000000140c207981 */ /* 0x000ee8000c1e9900 */
[----:B------:R0:W3:Y:S01]  /*2d30*/  LDG.E.CONSTANT R33, desc[UR20][R10.64] ;  /* 0x000000140a217981 */ /* 0x0000e2000c1e9900 */
[----:B------:R-:W-:Y:S01]  /*2d40*/  FFMA R14, R14, R36, R9 ;  /* 0x000000240e0e7223 */ /* 0x000fe20000000009 */
[----:B------:R-:W-:-:S05]  /*2d50*/  VIADD R26, R26, 0x10 ;  /* 0x000000101a1a7836 */ /* 0x000fca0000000000 */
[----:B------:R-:W-:Y:S01]  /*2d60*/  ISETP.NE.AND P3, PT, R26, R21, PT ;  /* 0x000000151a00720c */ /* 0x000fe20003f65270 */
[----:B----4-:R-:W-:Y:S02]  /*2d70*/  FFMA R15, R15, R8, R14 ;  /* 0x000000080f0f7223 */ /* 0x010fe4000000000e */
[----:B0-----:R-:W2:Y:S02]  /*2d80*/  LDS.128 R8, [R27+0x20] ;  /* 0x000020001b087984 */ /* 0x001ea40000000c00 */
[----:B--2---:R-:W-:Y:S02]  /*2d90*/  FFMA R8, R8, R34, R15 ;  /* 0x0000002208087223 */ /* 0x004fe4000000000f */
[----:B------:R-:W0:Y:S02]  /*2da0*/  LDS.128 R12, [R27+0x30] ;  /* 0x000030001b0c7984 */ /* 0x000e240000000c00 */
[----:B---3--:R-:W-:-:S04]  /*2db0*/  FFMA R9, R9, R35, R8 ;  /* 0x0000002309097223 */ /* 0x008fc80000000008 */
[----:B------:R-:W-:-:S04]  /*2dc0*/  FFMA R28, R10, R28, R9 ;  /* 0x0000001c0a1c7223 */ /* 0x000fc80000000009 */
[----:B------:R-:W-:-:S04]  /*2dd0*/  FFMA R29, R11, R29, R28 ;  /* 0x0000001d0b1d7223 */ /* 0x000fc8000000001c */
[----:B0-----:R-:W-:-:S04]  /*2de0*/  FFMA R30, R12, R30, R29 ;  /* 0x0000001e0c1e7223 */ /* 0x001fc8000000001d */
[----:B------:R-:W-:-:S04]  /*2df0*/  FFMA R13, R13, R31, R30 ;  /* 0x0000001f0d0d7223 */ /* 0x000fc8000000001e */
[----:B------:R-:W-:-:S04]  /*2e00*/  FFMA R14, R14, R32, R13 ;  /* 0x000000200e0e7223 */ /* 0x000fc8000000000d */
[----:B------:R-:W-:Y:S01]  /*2e10*/  FFMA R15, R15, R33, R14 ;  /* 0x000000210f0f7223 */ /* 0x000fe2000000000e */
[----:B------:R-:W-:Y:S06]  /*2e20*/  @P3 BRA `(.L_x_354) ;  /* 0xfffffffc00103947 */ /* 0x000fec000383ffff */
[----:B------:R-:W-:-:S07]  /*2e30*/  MOV R14, R21 ;  /* 0x00000015000e7202 */ /* 0x000fce0000000f00 */
.L_x_353:
[----:B------:R-:W-:-:S13]  /*2e40*/  ISETP.NE.AND P3, PT, R5, RZ, PT ;  /* 0x000000ff0500720c */ /* 0x000fda0003f65270 */
[----:B------:R-:W-:Y:S05]  /*2e50*/  @!P3 BRA `(.L_x_352) ;  /* 0x00000004007cb947 */ /* 0x000fea0003800000 */
[----:B------:R-:W-:Y:S01]  /*2e60*/  ISETP.NE.AND P3, PT, R16, RZ, PT ;  /* 0x000000ff1000720c */ /* 0x000fe20003f65270 */
[----:B------:R-:W-:-:S12]  /*2e70*/  @!P0 BRA `(.L_x_355) ;  /* 0x0000000000a48947 */ /* 0x000fd80003800000 */
[----:B------:R-:W0:Y:S01]  /*2e80*/  LDC R23, c[0x0][0x3c0] ;  /* 0x0000f000ff177b82 */ /* 0x000e220000000800 */
[----:B------:R-:W-:-:S07]  /*2e90*/  IADD3 R8, PT, PT, R14, UR6, RZ ;  /* 0x000000060e087c10 */ /* 0x000fce000fffe0ff */
[----:B------:R-:W1:Y:S01]  /*2ea0*/  LDC.64 R26, c[0x0][0x390] ;  /* 0x0000e400ff1a7b82 */ /* 0x000e620000000a00 */
[----:B0-----:R-:W-:-:S04]  /*2eb0*/  IMAD R9, R8, R23, R25 ;  /* 0x0000001708097224 */ /* 0x001fc800078e0219 */
[----:B-1----:R-:W-:-:S05]  /*2ec0*/  IMAD.WIDE R26, R9, 0x4, R26 ;  /* 0x00000004091a7825 */ /* 0x002fca00078e021a */
[----:B------:R-:W2:Y:S01]  /*2ed0*/  LDG.E.CONSTANT R28, desc[UR20][R26.64] ;  /* 0x000000141a1c7981 */ /* 0x000ea2000c1e9900 */
[----:B------:R-:W-:-:S05]  /*2ee0*/  IMAD.WIDE R8, R23, 0x4, R26 ;  /* 0x0000000417087825 */ /* 0x000fca00078e021a */
[----:B------:R0:W3:Y:S01]  /*2ef0*/  LDG.E.CONSTANT R29, desc[UR20][R8.64] ;  /* 0x00000014081d7981 */ /* 0x0000e2000c1e9900 */
[----:B----4-:R-:W-:-:S05]  /*2f00*/  IMAD.WIDE R10, R23, 0x4, R8 ;  /* 0x00000004170a7825 */ /* 0x010fca00078e0208 */
[----:B------:R1:W4:Y:S01]  /*2f10*/  LDG.E.CONSTANT R30, desc[UR20][R10.64] ;  /* 0x000000140a1e7981 */ /* 0x000322000c1e9900 */
[----:B------:R-:W-:-:S04]  /*2f20*/  IMAD.WIDE R12, R23, 0x4, R10 ;  /* 0x00000004170c7825 */ /* 0x000fc800078e020a */
[C---:B0-----:R-:W-:Y:S02]  /*2f30*/  IMAD.WIDE R8, R23.reuse, 0x4, R12 ;  /* 0x0000000417087825 */ /* 0x041fe400078e020c */
[----:B------:R-:W4:Y:S02]  /*2f40*/  LDG.E.CONSTANT R12, desc[UR20][R12.64] ;  /* 0x000000140c0c7981 */ /* 0x000f24000c1e9900 */
[C---:B-1----:R-:W-:Y:S02]  /*2f50*/  IMAD.WIDE R10, R23.reuse, 0x4, R8 ;  /* 0x00000004170a7825 */ /* 0x042fe400078e0208 */
[----:B------:R0:W4:Y:S04]  /*2f60*/  LDG.E.CONSTANT R31, desc[UR20][R8.64] ;  /* 0x00000014081f7981 */ /* 0x000128000c1e9900 */
[----:B------:R1:W4:Y:S01]  /*2f70*/  LDG.E.CONSTANT R32, desc[UR20][R10.64] ;  /* 0x000000140a207981 */ /* 0x000322000c1e9900 */
[----:B0-----:R-:W-:-:S04]  /*2f80*/  IMAD.WIDE R8, R23, 0x4, R10 ;  /* 0x0000000417087825 */ /* 0x001fc800078e020a */
[----:B------:R-:W-:Y:S02]  /*2f90*/  IMAD.WIDE R26, R23, 0x4, R8 ;  /* 0x00000004171a7825 */ /* 0x000fe400078e0208 */
[----:B------:R0:W4:Y:S04]  /*2fa0*/  LDG.E.CONSTANT R23, desc[UR20][R8.64] ;  /* 0x0000001408177981 */ /* 0x000128000c1e9900 */
[----:B------:R-:W4:Y:S01]  /*2fb0*/  LDG.E.CONSTANT R26, desc[UR20][R26.64] ;  /* 0x000000141a1a7981 */ /* 0x000f22000c1e9900 */
[----:B------:R-:W1:Y:S01]  /*2fc0*/  S2UR UR17, SR_CgaCtaId ;  /* 0x00000000001179c3 */ /* 0x000e620000008800 */
[----:B------:R-:W-:Y:S02]  /*2fd0*/  UMOV UR16, 0x400 ;  /* 0x0000040000107882 */ /* 0x000fe40000000000 */
[----:B-1----:R-:W-:-:S06]  /*2fe0*/  ULEA UR16, UR17, UR16, 0x18 ;  /* 0x0000001011107291 */ /* 0x002fcc000f8ec0ff */
[----:B------:R-:W-:-:S05]  /*2ff0*/  LEA R33, R14, UR16, 0x2 ;  /* 0x000000100e217c11 */ /* 0x000fca000f8e10ff */
[----:B------:R-:W2:Y:S04]  /*3000*/  LDS R34, [R33] ;  /* 0x0000000021227984 */ /* 0x000ea80000000800 */
[----:B------:R-:W3:Y:S04]  /*3010*/  LDS R13, [R33+0x4] ;  /* 0x00000400210d7984 */ /* 0x000ee80000000800 */
[----:B------:R-:W4:Y:S04]  /*3020*/  LDS R36, [R33+0x8] ;  /* 0x0000080021247984 */ /* 0x000f280000000800 */
[----:B------:R-:W1:Y:S04]  /*3030*/  LDS R11, [R33+0xc] ;  /* 0x00000c00210b7984 */ /* 0x000e680000000800 */
[----:B------:R-:W1:Y:S04]  /*3040*/  LDS R10, [R33+0x10] ;  /* 0x00001000210a7984 */ /* 0x000e680000000800 */
[----:B0-----:R-:W-:Y:S01]  /*3050*/  LDS R8, [R33+0x18] ;  /* 0x0000180021087984 */ /* 0x001fe20000000800 */
[----:B------:R-:W-:Y:S01]  /*3060*/  IADD3 R14, PT, PT, R14, 0x8, RZ ;  /* 0x000000080e0e7810 */ /* 0x000fe20007ffe0ff */
[----:B--2---:R-:W-:-:S02]  /*3070*/  FFMA R28, R34, R28, R15 ;  /* 0x0000001c221c7223 */ /* 0x004fc4000000000f */
[----:B------:R-:W0:Y:S04]  /*3080*/  LDS R34, [R33+0x14] ;  /* 0x0000140021227984 */ /* 0x000e280000000800 */
[----:B------:R-:W2:Y:S01]  /*3090*/  LDS R15, [R33+0x1c] ;  /* 0x00001c00210f7984 */ /* 0x000ea20000000800 */
[----:B---3--:R-:W-:-:S04]  /*30a0*/  FFMA R13, R13, R29, R28 ;  /* 0x0000001d0d0d7223 */ /* 0x008fc8000000001c */
[----:B----4-:R-:W-:-:S04]  /*30b0*/  FFMA R30, R36, R30, R13 ;  /* 0x0000001e241e7223 */ /* 0x010fc8000000000d */
[----:B-1----:R-:W-:-:S04]  /*30c0*/  FFMA R11, R11, R12, R30 ;  /* 0x0000000c0b0b7223 */ /* 0x002fc8000000001e */
[----:B------:R-:W-:-:S04]  /*30d0*/  FFMA R11, R10, R31, R11 ;  /* 0x0000001f0a0b7223 */ /* 0x000fc8000000000b */
[----:B0-----:R-:W-:-:S04]  /*30e0*/  FFMA R11, R34, R32, R11 ;  /* 0x00000020220b7223 */ /* 0x001fc8000000000b */
[----:B------:R-:W-:-:S04]  /*30f0*/  FFMA R8, R8, R23, R11 ;  /* 0x0000001708087223 */ /* 0x000fc8000000000b */
[----:B--2---:R-:W-:-:S07]  /*3100*/  FFMA R15, R15, R26, R8 ;  /* 0x0000001a0f0f7223 */ /* 0x004fce0000000008 */
.L_x_355:
[----:B------:R-:W-:Y:S05]  /*3110*/  @!P3 BRA `(.L_x_352) ;  /* 0x0000000000ccb947 */ /* 0x000fea0003800000 */
[----:B------:R-:W-:Y:S01]  /*3120*/  ISETP.NE.AND P3, PT, R20, RZ, PT ;  /* 0x000000ff1400720c */ /* 0x000fe20003f65270 */
[----:B------:R-:W-:-:S12]  /*3130*/  @!P1 BRA `(.L_x_356) ;  /* 0x0000000000649947 */ /* 0x000fd80003800000 */
[----:B------:R-:W0:Y:S01]  /*3140*/  LDC R13, c[0x0][0x3c0] ;  /* 0x0000f000ff0d7b82 */ /* 0x000e220000000800 */
[----:B------:R-:W-:-:S07]  /*3150*/  IADD3 R8, PT, PT, R14, UR6, RZ ;  /* 0x000000060e087c10 */ /* 0x000fce000fffe0ff */
[----:B----4-:R-:W1:Y:S01]  /*3160*/  LDC.64 R10, c[0x0][0x390] ;  /* 0x0000e400ff0a7b82 */ /* 0x010e620000000a00 */
[----:B0-----:R-:W-:-:S04]  /*3170*/  IMAD R9, R8, R13, R25 ;  /* 0x0000000d08097224 */ /* 0x001fc800078e0219 */
[----:B-1----:R-:W-:-:S05]  /*3180*/  IMAD.WIDE R10, R9, 0x4, R10 ;  /* 0x00000004090a7825 */ /* 0x002fca00078e020a */
[----:B------:R0:W4:Y:S01]  /*3190*/  LDG.E.CONSTANT R23, desc[UR20][R10.64] ;  /* 0x000000140a177981 */ /* 0x000122000c1e9900 */
[----:B------:R-:W-:-:S05]  /*31a0*/  IMAD.WIDE R8, R13, 0x4, R10 ;  /* 0x000000040d087825 */ /* 0x000fca00078e020a */
[----:B------:R1:W2:Y:S01]  /*31b0*/  LDG.E.CONSTANT R27, desc[UR20][R8.64] ;  /* 0x00000014081b7981 */ /* 0x0002a2000c1e9900 */
[----:B0-----:R-:W-:-:S04]  /*31c0*/  IMAD.WIDE R10, R13, 0x4, R8 ;  /* 0x000000040d0a7825 */ /* 0x001fc800078e0208 */
[----:B-1----:R-:W-:Y:S02]  /*31d0*/  IMAD.WIDE R8, R13, 0x4, R10 ;  /* 0x000000040d087825 */ /* 0x002fe400078e020a */
[----:B------:R-:W3:Y:S04]  /*31e0*/  LDG.E.CONSTANT R13, desc[UR20][R10.64] ;  /* 0x000000140a0d7981 */ /* 0x000ee8000c1e9900 */
[----:B------:R-:W3:Y:S01]  /*31f0*/  LDG.E.CONSTANT R29, desc[UR20][R8.64] ;  /* 0x00000014081d7981 */ /* 0x000ee2000c1e9900 */
[----:B------:R-:W0:Y:S01]  /*3200*/  S2UR UR17, SR_CgaCtaId ;  /* 0x00000000001179c3 */ /* 0x000e220000008800 */
[----:B------:R-:W-:Y:S02]  /*3210*/  UMOV UR16, 0x400 ;  /* 0x0000040000107882 */ /* 0x000fe40000000000 */
[----:B0-----:R-:W-:-:S06]  /*3220*/  ULEA UR16, UR17, UR16, 0x18 ;  /* 0x0000001011107291 */ /* 0x001fcc000f8ec0ff */
[----:B------:R-:W-:-:S05]  /*3230*/  LEA R12, R14, UR16, 0x2 ;  /* 0x000000100e0c7c11 */ /* 0x000fca000f8e10ff */
[----:B------:R-:W4:Y:S04]  /*3240*/  LDS R26, [R12] ;  /* 0x000000000c1a7984 */ /* 0x000f280000000800 */
[----:B------:R-:W2:Y:S04]  /*3250*/  LDS R28, [R12+0x4] ;  /* 0x000004000c1c7984 */ /* 0x000ea80000000800 */
[----:B------:R-:W3:Y:S04]  /*3260*/  LDS R30, [R12+0x8] ;  /* 0x000008000c1e7984 */ /* 0x000ee80000000800 */
[----:B------:R-:W0:Y:S01]  /*3270*/  LDS R32, [R12+0xc] ;  /* 0x00000c000c207984 */ /* 0x000e220000000800 */
[----:B------:R-:W-:Y:S01]  /*3280*/  IADD3 R14, PT, PT, R14, 0x4, RZ ;  /* 0x000000040e0e7810 */ /* 0x000fe20007ffe0ff */
[----:B----4-:R-:W-:-:S04]  /*3290*/  FFMA R23, R26, R23, R15 ;  /* 0x000000171a177223 */ /* 0x010fc8000000000f */
[----:B--2---:R-:W-:-:S04]  /*32a0*/  FFMA R23, R28, R27, R23 ;  /* 0x0000001b1c177223 */ /* 0x004fc80000000017 */
[----:B---3--:R-:W-:-:S04]  /*32b0*/  FFMA R13, R30, R13, R23 ;  /* 0x0000000d1e0d7223 */ /* 0x008fc80000000017 */
[----:B0-----:R-:W-:-:S07]  /*32c0*/  FFMA R15, R32, R29, R13 ;  /* 0x0000001d200f7223 */ /* 0x001fce000000000d */
.L_x_356:
[----:B------:R-:W-:Y:S05]  /*32d0*/  @!P3 BRA `(.L_x_352) ;  /* 0x00000000005cb947 */ /* 0x000fea0003800000 */
[----:B------:R-:W0:Y:S01]  /*32e0*/  LDC R23, c[0x0][0x3c0] ;  /* 0x0000f000ff177b82 */ /* 0x000e220000000800 */
[----:B------:R-:W-:-:S07]  /*32f0*/  IADD3 R10, PT, PT, R14, UR6, RZ ;  /* 0x000000060e0a7c10 */ /* 0x000fce000fffe0ff */
[----:B------:R-:W1:Y:S01]  /*3300*/  LDC.64 R8, c[0x0][0x390] ;  /* 0x0000e400ff087b82 */ /* 0x000e620000000a00 */
[----:B0-----:R-:W-:-:S04]  /*3310*/  IMAD R25, R10, R23, R25 ;  /* 0x000000170a197224 */ /* 0x001fc800078e0219 */
[----:B-1----:R-:W-:-:S05]  /*3320*/  IMAD.WIDE R8, R25, 0x4, R8 ;  /* 0x0000000419087825 */ /* 0x002fca00078e0208 */
[----:B----4-:R-:W4:Y:S01]  /*3330*/  LDG.E.CONSTANT R11, desc[UR20][R8.64] ;  /* 0x00000014080b7981 */ /* 0x010f22000c1e9900 */
[----:B------:R-:W0:Y:S01]  /*3340*/  S2UR UR17, SR_CgaCtaId ;  /* 0x00000000001179c3 */ /* 0x000e220000008800 */
[----:B------:R-:W-:Y:S01]  /*3350*/  UMOV UR16, 0x400 ;  /* 0x0000040000107882 */ /* 0x000fe20000000000 */
[----:B------:R-:W-:Y:S01]  /*3360*/  ISETP.NE.AND P3, PT, R20, 0x1, PT ;  /* 0x000000011400780c */ /* 0x000fe20003f65270 */
[----:B0-----:R-:W-:-:S06]  /*3370*/  ULEA UR16, UR17, UR16, 0x18 ;  /* 0x0000001011107291 */ /* 0x001fcc000f8ec0ff */
[----:B------:R-:W-:-:S05]  /*3380*/  LEA R13, R14, UR16, 0x2 ;  /* 0x000000100e0d7c11 */ /* 0x000fca000f8e10ff */
[----:B------:R-:W4:Y:S02]  /*3390*/  LDS R10, [R13] ;  /* 0x000000000d0a7984 */ /* 0x000f240000000800 */
[----:B----4-:R-:W-:Y:S01]  /*33a0*/  FFMA R15, R10, R11, R15 ;  /* 0x0000000b0a0f7223 */ /* 0x010fe2000000000f */
        /* <DEDUP_REMOVED lines=10> */
.L_x_352:
[----:B------:R-:W1:Y:S01]  /*3450*/  LDCU UR16, c[0x0][0x3c0] ;  /* 0x00007800ff1077ac */ /* 0x000e620008000800 */
[----:B-----5:R-:W-:Y:S01]  /*3460*/  FFMA R15, R4, R22, R15 ;  /* 0x00000016040f7223 */ /* 0x020fe2000000000f */
[----:B------:R-:W-:-:S04]  /*3470*/  IADD3 R17, PT, PT, R17, UR24, RZ ;  /* 0x0000001811117c10 */ /* 0x000fc8000fffe0ff */
[----:B------:R0:W-:Y:S01]  /*3480*/  STG.E desc[UR20][R18.64], R15 ;  /* 0x0000000f12007986 */ /* 0x0001e2000c101914 */
[----:B-1----:R-:W-:-:S05]  /*3490*/  IMAD.U32 R9, RZ, RZ, UR16 ;  /* 0x00000010ff097e24 */ /* 0x002fca000f8e00ff */
[----:B------:R-:W-:-:S13]  /*34a0*/  ISETP.GE.AND P3, PT, R17, R9, PT ;  /* 0x000000091100720c */ /* 0x000fda0003f66270 */
[----:B0-----:R-:W-:Y:S05]  /*34b0*/  @!P3 BRA `(.L_x_357) ;  /* 0xfffffff40024b947 */ /* 0x001fea000383ffff */
.L_x_350:
[----:B------:R-:W-:Y:S05]  /*34c0*/  BSYNC.RECONVERGENT B0 ;  /* 0x0000000000007941 */ /* 0x000fea0003800200 */
.L_x_349:
[----:B------:R-:W5:Y:S01]  /*34d0*/  LDCU UR6, c[0x0][0x3bc] ;  /* 0x00007780ff0677ac */ /* 0x000f620008000800 */
[----:B------:R-:W-:Y:S01]  /*34e0*/  UIADD3 UR5, UPT, UPT, UR5, 0x1, URZ ;  /* 0x0000000105057890 */ /* 0x000fe2000fffe0ff */
[----:B------:R-:W-:Y:S01]  /*34f0*/  UMOV UR16, UR18 ;  /* 0x0000001200107c82 */ /* 0x000fe20008000000 */
[----:B-----5:R-:W-:-:S03]  /*3500*/  UISETP.GE.AND UP0, UPT, UR22, UR6, UPT ;  /* 0x000000061600728c */ /* 0x020fc6000bf06270 */
[----:B------:R-:W-:Y:S01]  /*3510*/  UMOV UR6, UR22 ;  /* 0x0000001600067c82 */ /* 0x000fe20008000000 */
[----:B------:R-:W-:Y:S06]  /*3520*/  BAR.SYNC.DEFER_BLOCKING 0x0 ;  /* 0x0000000000007b1d */ /* 0x000fec0000010000 */
[----:B------:R-:W-:Y:S05]  /*3530*/  BRA.U !UP0, `(.L_x_358) ;  /* 0xffffffcd085c7547 */ /* 0x000fea000b83ffff */
.L_x_318:
[----:B------:R-:W-:-:S13]  /*3540*/  ISETP.GE.AND P0, PT, R24, R9, PT ;  /* 0x000000091800720c */ /* 0x000fda0003f06270 */
[----:B------:R-:W-:Y:S05]  /*3550*/  @P0 EXIT ;  /* 0x000000000000094d */ /* 0x000fea0003800000 */
[----:B------:R-:W0:Y:S01]  /*3560*/  LDC.64 R4, c[0x0][0x3a8] ;  /* 0x0000ea00ff047b82 */ /* 0x000e220000000a00 */
[----:B------:R-:W0:Y:S01]  /*3570*/  LDCU UR5, c[0x0][0x360] ;  /* 0x00006c00ff0577ac */ /* 0x000e220008000800 */
[----:B------:R-:W0:Y:S02]  /*3580*/  LDCU UR6, c[0x0][0x3c0] ;  /* 0x00007800ff0677ac */ /* 0x000e240008000800 */
.L_x_361:
[----:B------:R-:W-:-:S05]  /*3590*/  IADD3 R7, PT, PT, R24, UR7, RZ ;  /* 0x0000000718077c10 */ /* 0x000fca000fffe0ff */
[----:B0-23--:R-:W-:-:S05]  /*35a0*/  IMAD.WIDE R6, R7, 0x4, R4 ;  /* 0x0000000407067825 */ /* 0x00dfca00078e0204 */
[----:B------:R-:W2:Y:S01]  /*35b0*/  LDG.E R0, desc[UR20][R6.64] ;  /* 0x0000001406007981 */ /* 0x000ea2000c1e1900 */
[----:B------:R-:W0:Y:S01]  /*35c0*/  MUFU.RCP R2, UR4 ;  /* 0x0000000400027d08 */ /* 0x000e220008001000 */
[----:B-1----:R-:W-:Y:S01]  /*35d0*/  MOV R3, UR4 ;  /* 0x0000000400037c02 */ /* 0x002fe20008000f00 */
[----:B------:R-:W-:Y:S04]  /*35e0*/  BSSY.RECONVERGENT B0, `(.L_x_359) ;  /* 0x000000c000007945 */ /* 0x000fe80003800200 */
[----:B0-----:R-:W-:-:S04]  /*35f0*/  FFMA R3, R2, -R3, 1 ;  /* 0x3f80000002037423 */ /* 0x001fc80000000803 */
[----:B------:R-:W-:Y:S01]  /*3600*/  FFMA R3, R2, R3, R2 ;  /* 0x0000000302037223 */ /* 0x000fe20000000002 */
[----:B--2---:R-:W0:Y:S03]  /*3610*/  FCHK P0, R0, UR4 ;  /* 0x0000000400007d02 */ /* 0x004e260008000000 */
[----:B------:R-:W-:-:S04]  /*3620*/  FFMA R2, R0, R3, RZ ;  /* 0x0000000300027223 */ /* 0x000fc800000000ff */
[----:B------:R-:W-:-:S04]  /*3630*/  FFMA R8, R2, -UR4, R0 ;  /* 0x8000000402087c23 */ /* 0x000fc80008000000 */
[----:B------:R-:W-:Y:S01]  /*3640*/  FFMA R3, R3, R8, R2 ;  /* 0x0000000803037223 */ /* 0x000fe20000000002 */
[----:B0-----:R-:W-:Y:S06]  /*3650*/  @!P0 BRA `(.L_x_360) ;  /* 0x0000000000108947 */ /* 0x001fec0003800000 */
[----:B------:R-:W-:Y:S02]  /*3660*/  MOV R3, UR4 ;  /* 0x0000000400037c02 */ /* 0x000fe40008000f00 */
[----:B------:R-:W-:-:S07]  /*3670*/  MOV R2, 0x3690 ;  /* 0x0000369000027802 */ /* 0x000fce0000000f00 */
[----:B----4-:R-:W-:Y:S05]  /*3680*/  CALL.REL.NOINC `($__internal_7_$__cuda_sm3x_div_rn_noftz_f32_slowpath) ;  /* 0x0000000400407944 */ /* 0x010fea0003c00000 */
[----:B------:R-:W-:-:S07]  /*3690*/  MOV R3, R11 ;  /* 0x0000000b00037202 */ /* 0x000fce0000000f00 */
.L_x_360:
[----:B------:R-:W-:Y:S05]  /*36a0*/  BSYNC.RECONVERGENT B0 ;  /* 0x0000000000007941 */ /* 0x000fea0003800200 */
.L_x_359:
[----:B------:R0:W-:Y:S01]  /*36b0*/  STG.E desc[UR20][R6.64], R3 ;  /* 0x0000000306007986 */ /* 0x0001e2000c101914 */
[----:B------:R-:W-:-:S04]  /*36c0*/  IADD3 R24, PT, PT, R24, UR5, RZ ;  /* 0x0000000518187c10 */ /* 0x000fc8000fffe0ff */
[----:B------:R-:W-:-:S13]  /*36d0*/  ISETP.GE.AND P0, PT, R24, UR6, PT ;  /* 0x0000000618007c0c */ /* 0x000fda000bf06270 */
[----:B0-----:R-:W-:Y:S05]  /*36e0*/  @!P0 BRA `(.L_x_361) ;  /* 0xfffffffc00a88947 */ /* 0x001fea000383ffff */
[----:B------:R-:W-:Y:S05]  /*36f0*/  EXIT ;  /* 0x000000000000794d */ /* 0x000fea0003800000 */
.L_x_343:
[----:B------:R-:W-:Y:S01]  /*3700*/  HFMA2 R15, -RZ, RZ, 0, 9.5367431640625e-07 ;  /* 0x00000010ff0f7431 */ /* 0x000fe200000001ff */
[----:B---3--:R-:W-:Y:S01]  /*3710*/  MOV R14, R4 ;  /* 0x00000004000e7202 */ /* 0x008fe20000000f00 */
[----:B------:R-:W-:Y:S01]  /*3720*/  IMAD.MOV.U32 R16, RZ, RZ, 0x1f ;  /* 0x0000001fff107424 */ /* 0x000fe200078e00ff */
[----:B------:R-:W-:-:S07]  /*3730*/  MOV R13, 0xffffffff ;  /* 0xffffffff000d7802 */ /* 0x000fce0000000f00 */
[----:B012---:R-:W-:Y:S05]  /*3740*/  WARPSYNC.COLLECTIVE R13, `(.L_x_362) ;  /* 0x000000000d087348 */ /* 0x007fea0003c00000 */
[----:B-1----:R1:W3:Y:S02]  /*3750*/  SHFL.BFLY P1, R12, R14, R15, R16 ;  /* 0x0c00000f0e0c7389 */ /* 0x0022e40000020010 */
[----:B0123--:R-:W-:Y:S05]  /*3760*/  ENDCOLLECTIVE ;  /* 0x000000000000791b */ /* 0x00ffea0003800000 */
.L_x_362:
[----:B------:R-:W-:Y:S01]  /*3770*/  HFMA2 R15, -RZ, RZ, 0, 4.76837158203125e-07 ;  /* 0x00000008ff0f7431 */ /* 0x000fe200000001ff */
[----:B------:R-:W-:-:S04]  /*3780*/  MOV R5, R12 ;  /* 0x0000000c00057202 */ /* 0x000fc80000000f00 */
[----:B------:R-:W-:-:S04]  /*3790*/  FMNMX R5, R5, R4, !PT ;  /* 0x0000000405057209 */ /* 0x000fc80007800000 */
[----:B------:R-:W-:-:S07]  /*37a0*/  MOV R14, R5 ;  /* 0x00000005000e7202 */ /* 0x000fce0000000f00 */
[----:B------:R-:W-:Y:S05]  /*37b0*/  WARPSYNC.COLLECTIVE R13, `(.L_x_363) ;  /* 0x000000000d087348 */ /* 0x000fea0003c00000 */
[----:B------:R0:W1:Y:S02]  /*37c0*/  SHFL.BFLY P1, R12, R14, R15, R16 ;  /* 0x0c00000f0e0c7389 */ /* 0x0000640000020010 */
[----:B01----:R-:W-:Y:S05]  /*37d0*/  ENDCOLLECTIVE ;  /* 0x000000000000791b */ /* 0x003fea0003800000 */
.L_x_363:
[----:B------:R-:W-:Y:S01]  /*37e0*/  HFMA2 R15, -RZ, RZ, 0, 2.384185791015625e-07 ;  /* 0x00000004ff0f7431 */ /* 0x000fe200000001ff */
[----:B------:R-:W-:-:S04]  /*37f0*/  MOV R8, R12 ;  /* 0x0000000c00087202 */ /* 0x000fc80000000f00 */
[----:B------:R-:W-:-:S04]  /*3800*/  FMNMX R8, R5, R8, !PT ;  /* 0x0000000805087209 */ /* 0x000fc80007800000 */
[----:B------:R-:W-:-:S07]  /*3810*/  MOV R14, R8 ;  /* 0x00000008000e7202 */ /* 0x000fce0000000f00 */
[----:B------:R-:W-:Y:S05]  /*3820*/  WARPSYNC.COLLECTIVE R13, `(.L_x_364) ;  /* 0x000000000d087348 */ /* 0x000fea0003c00000 */
[----:B------:R0:W1:Y:S02]  /*3830*/  SHFL.BFLY P1, R12, R14, R15, R16 ;  /* 0x0c00000f0e0c7389 */ /* 0x0000640000020010 */
[----:B01----:R-:W-:Y:S05]  /*3840*/  ENDCOLLECTIVE ;  /* 0x000000000000791b */ /* 0x003fea0003800000 */
.L_x_364:
[----:B------:R-:W-:Y:S02]  /*3850*/  HFMA2 R15, -RZ, RZ, 0, 1.1920928955078125e-07 ;  /* 0x00000002ff0f7431 */ /* 0x000fe400000001ff */
[----:B------:R-:W-:-:S05]  /*3860*/  IMAD.MOV.U32 R9, RZ, RZ, R12 ;  /* 0x000000ffff097224 */ /* 0x000fca00078e000c */
[----:B------:R-:W-:-:S04]  /*3870*/  FMNMX R9, R8, R9, !PT ;  /* 0x0000000908097209 */ /* 0x000fc80007800000 */
[----:B------:R-:W-:-:S07]  /*3880*/  MOV R14, R9 ;  /* 0x00000009000e7202 */ /* 0x000fce0000000f00 */
[----:B------:R-:W-:Y:S05]  /*3890*/  WARPSYNC.COLLECTIVE R13, `(.L_x_365) ;  /* 0x000000000d087348 */ /* 0x000fea0003c00000 */
[----:B------:R0:W1:Y:S02]  /*38a0*/  SHFL.BFLY P1, R12, R14, R15, R16 ;  /* 0x0c00000f0e0c7389 */ /* 0x0000640000020010 */
[----:B01----:R-:W-:Y:S05]  /*38b0*/  ENDCOLLECTIVE ;  /* 0x000000000000791b */ /* 0x003fea0003800000 */
.L_x_365:
[----:B------:R-:W-:Y:S01]  /*38c0*/  HFMA2 R15, -RZ, RZ, 0, 5.9604644775390625e-08 ;  /* 0x00000001ff0f7431 */ /* 0x000fe200000001ff */
[----:B------:R-:W-:-:S04]  /*38d0*/  MOV R10, R12 ;  /* 0x0000000c000a7202 */ /* 0x000fc80000000f00 */
[----:B------:R-:W-:-:S04]  /*38e0*/  FMNMX R10, R9, R10, !PT ;  /* 0x0000000a090a7209 */ /* 0x000fc80007800000 */
[----:B------:R-:W-:-:S07]  /*38f0*/  MOV R14, R10 ;  /* 0x0000000a000e7202 */ /* 0x000fce0000000f00 */
[----:B------:R-:W-:Y:S05]  /*3900*/  WARPSYNC.COLLECTIVE R13, `(.L_x_366) ;  /* 0x000000000d087348 */ /* 0x000fea0003c00000 */
[----:B------:R0:W1:Y:S02]  /*3910*/  SHFL.BFLY P1, R12, R14, R15, R16 ;  /* 0x0c00000f0e0c7389 */ /* 0x0000640000020010 */
[----:B01----:R-:W-:Y:S05]  /*3920*/  ENDCOLLECTIVE ;  /* 0x000000000000791b */ /* 0x003fea0003800000 */
.L_x_366:
[----:B------:R-:W-:Y:S01]  /*3930*/  MOV R11, R12 ;  /* 0x0000000c000b7202 */ /* 0x000fe20000000f00 */
[----:B------:R-:W-:Y:S06]  /*3940*/  BRA `(.L_x_367) ;  /* 0xffffffe800647947 */ /* 0x000fec000383ffff */
.L_x_348:
[----:B------:R-:W-:Y:S01]  /*3950*/  HFMA2 R16, -RZ, RZ, 0, 1.847743988037109375e-06 ;  /* 0x0000001fff107431 */ /* 0x000fe200000001ff */
[----:B-1--4-:R-:W-:Y:S01]  /*3960*/  MOV R14, R5 ;  /* 0x00000005000e7202 */ /* 0x012fe20000000f00 */
[----:B------:R-:W-:Y:S01]  /*3970*/  IMAD.MOV.U32 R15, RZ, RZ, 0x10 ;  /* 0x00000010ff0f7424 */ /* 0x000fe200078e00ff */
[----:B------:R-:W-:-:S07]  /*3980*/  MOV R13, 0xffffffff ;  /* 0xffffffff000d7802 */ /* 0x000fce0000000f00 */
[----:B0-23--:R-:W-:Y:S05]  /*3990*/  WARPSYNC.COLLECTIVE R13, `(.L_x_368) ;  /* 0x000000000d087348 */ /* 0x00dfea0003c00000 */
[----:B------:R1:W4:Y:S02]  /*39a0*/  SHFL.BFLY P1, R12, R14, R15, R16 ;  /* 0x0c00000f0e0c7389 */ /* 0x0003240000020010 */
[----:B01234-:R-:W-:Y:S05]  /*39b0*/  ENDCOLLECTIVE ;  /* 0x000000000000791b */ /* 0x01ffea0003800000 */
.L_x_368:
[----:B------:R-:W-:Y:S01]  /*39c0*/  HFMA2 R15, -RZ, RZ, 0, 4.76837158203125e-07 ;  /* 0x00000008ff0f7431 */ /* 0x000fe200000001ff */
[----:B------:R-:W-:-:S05]  /*39d0*/  MOV R8, R12 ;  /* 0x0000000c00087202 */ /* 0x000fca0000000f00 */
[----:B------:R-:W-:-:S05]  /*39e0*/  FADD R8, R8, R5 ;  /* 0x0000000508087221 */ /* 0x000fca0000000000 */
[----:B------:R-:W-:-:S07]  /*39f0*/  MOV R14, R8 ;  /* 0x00000008000e7202 */ /* 0x000fce0000000f00 */
[----:B------:R-:W-:Y:S05]  /*3a00*/  WARPSYNC.COLLECTIVE R13, `(.L_x_369) ;  /* 0x000000000d087348 */ /* 0x000fea0003c00000 */
[----:B------:R0:W1:Y:S02]  /*3a10*/  SHFL.BFLY P1, R12, R14, R15, R16 ;  /* 0x0c00000f0e0c7389 */ /* 0x0000640000020010 */
[----:B01----:R-:W-:Y:S05]  /*3a20*/  ENDCOLLECTIVE ;  /* 0x000000000000791b */ /* 0x003fea0003800000 */
.L_x_369:
[----:B------:R-:W-:Y:S01]  /*3a30*/  IMAD.MOV.U32 R15, RZ, RZ, 0x4 ;  /* 0x00000004ff0f7424 */ /* 0x000fe200078e00ff */
[----:B------:R-:W-:-:S05]  /*3a40*/  MOV R9, R12 ;  /* 0x0000000c00097202 */ /* 0x000fca0000000f00 */
[----:B------:R-:W-:-:S05]  /*3a50*/  FADD R9, R8, R9 ;  /* 0x0000000908097221 */ /* 0x000fca0000000000 */
[----:B------:R-:W-:-:S07]  /*3a60*/  MOV R14, R9 ;  /* 0x00000009000e7202 */ /* 0x000fce0000000f00 */
[----:B------:R-:W-:Y:S05]  /*3a70*/  WARPSYNC.COLLECTIVE R13, `(.L_x_370) ;  /* 0x000000000d087348 */ /* 0x000fea0003c00000 */
[----:B------:R0:W1:Y:S02]  /*3a80*/  SHFL.BFLY P1, R12, R14, R15, R16 ;  /* 0x0c00000f0e0c7389 */ /* 0x0000640000020010 */
[----:B01----:R-:W-:Y:S05]  /*3a90*/  ENDCOLLECTIVE ;  /* 0x000000000000791b */ /* 0x003fea0003800000 */
.L_x_370:
[----:B------:R-:W-:Y:S01]  /*3aa0*/  HFMA2 R15, -RZ, RZ, 0, 1.1920928955078125e-07 ;  /* 0x00000002ff0f7431 */ /* 0x000fe200000001ff */
[----:B------:R-:W-:-:S05]  /*3ab0*/  MOV R10, R12 ;  /* 0x0000000c000a7202 */ /* 0x000fca0000000f00 */
[----:B------:R-:W-:-:S05]  /*3ac0*/  FADD R10, R9, R10 ;  /* 0x0000000a090a7221 */ /* 0x000fca0000000000 */
[----:B------:R-:W-:-:S07]  /*3ad0*/  MOV R14, R10 ;  /* 0x0000000a000e7202 */ /* 0x000fce0000000f00 */
[----:B------:R-:W-:Y:S05]  /*3ae0*/  WARPSYNC.COLLECTIVE R13, `(.L_x_371) ;  /* 0x000000000d087348 */ /* 0x000fea0003c00000 */
[----:B------:R0:W1:Y:S02]  /*3af0*/  SHFL.BFLY P1, R12, R14, R15, R16 ;  /* 0x0c00000f0e0c7389 */ /* 0x0000640000020010 */
[----:B01----:R-:W-:Y:S05]  /*3b00*/  ENDCOLLECTIVE ;  /* 0x000000000000791b */ /* 0x003fea0003800000 */
.L_x_371:
[----:B------:R-:W-:Y:S01]  /*3b10*/  HFMA2 R15, -RZ, RZ, 0, 5.9604644775390625e-08 ;  /* 0x00000001ff0f7431 */ /* 0x000fe200000001ff */
[----:B------:R-:W-:-:S05]  /*3b20*/  MOV R11, R12 ;  /* 0x0000000c000b7202 */ /* 0x000fca0000000f00 */
[----:B------:R-:W-:-:S05]  /*3b30*/  FADD R11, R10, R11 ;  /* 0x0000000b0a0b7221 */ /* 0x000fca0000000000 */
[----:B------:R-:W-:-:S07]  /*3b40*/  MOV R14, R11 ;  /* 0x0000000b000e7202 */ /* 0x000fce0000000f00 */
[----:B------:R-:W-:Y:S05]  /*3b50*/  WARPSYNC.COLLECTIVE R13, `(.L_x_372) ;  /* 0x000000000d087348 */ /* 0x000fea0003c00000 */
[----:B------:R0:W1:Y:S02]  /*3b60*/  SHFL.BFLY P1, R12, R14, R15, R16 ;  /* 0x0c00000f0e0c7389 */ /* 0x0000640000020010 */
[----:B01----:R-:W-:Y:S05]  /*3b70*/  ENDCOLLECTIVE ;  /* 0x000000000000791b */ /* 0x003fea0003800000 */
.L_x_372:
[----:B------:R-:W-:Y:S05]  /*3b80*/  BRA `(.L_x_373) ;  /* 0xffffffec00087947 */ /* 0x000fea000383ffff */
        .weak           $__internal_7_$__cuda_sm3x_div_rn_noftz_f32_slowpath
        .type           $__internal_7_$__cuda_sm3x_div_rn_noftz_f32_slowpath,@function
        .size           $__internal_7_$__cuda_sm3x_div_rn_noftz_f32_slowpath,(.L_x_453 - $__internal_7_$__cuda_sm3x_div_rn_noftz_f32_slowpath)
$__internal_7_$__cuda_sm3x_div_rn_noftz_f32_slowpath:
[----:B------:R-:W-:Y:S01]  /*3b90*/  SHF.R.U32.HI R9, RZ, 0x17, R3 ;  /* 0x00000017ff097819 */ /* 0x000fe20000011603 */
[----:B------:R-:W-:Y:S01]  /*3ba0*/  BSSY.RECONVERGENT B1, `(.L_x_374) ;  /* 0x0000063000017945 */ /* 0x000fe20003800200 */
[----:B------:R-:W-:Y:S02]  /*3bb0*/  SHF.R.U32.HI R8, RZ, 0x17, R0 ;  /* 0x00000017ff087819 */ /* 0x000fe40000011600 */
[----:B------:R-:W-:Y:S02]  /*3bc0*/  LOP3.LUT R14, R9, 0xff, RZ, 0xc0, !PT ;  /* 0x000000ff090e7812 */ /* 0x000fe400078ec0ff */
[----:B------:R-:W-:Y:S02]  /*3bd0*/  LOP3.LUT R12, R8, 0xff, RZ, 0xc0, !PT ;  /* 0x000000ff080c7812 */ /* 0x000fe400078ec0ff */
[----:B------:R-:W-:Y:S02]  /*3be0*/  IADD3 R11, PT, PT, R14, -0x1, RZ ;  /* 0xffffffff0e0b7810 */ /* 0x000fe40007ffe0ff */
[----:B------:R-:W-:Y:S01]  /*3bf0*/  MOV R8, R0 ;  /* 0x0000000000087202 */ /* 0x000fe20000000f00 */
[----:B------:R-:W-:Y:S01]  /*3c00*/  VIADD R10, R12, 0xffffffff ;  /* 0xffffffff0c0a7836 */ /* 0x000fe20000000000 */
        /* <DEDUP_REMOVED lines=27> */
.L_x_375:
[----:B------:R-:W-:Y:S01]  /*3dc0*/  LEA R0, R14, 0xc0800000, 0x17 ;  /* 0xc08000000e007811 */ /* 0x000fe200078eb8ff */
[----:B------:R-:W-:Y:S03]  /*3dd0*/  BSSY.RECONVERGENT B2, `(.L_x_380) ;  /* 0x0000036000027945 */ /* 0x000fe60003800200 */
[----:B------:R-:W-:Y:S02]  /*3de0*/  IADD3 R10, PT, PT, -R0, R3, RZ ;  /* 0x00000003000a7210 */ /* 0x000fe40007ffe1ff */
[----:B------:R-:W-:Y:S02]  /*3df0*/  IADD3 R3, PT, PT, R12, -0x7f, RZ ;  /* 0xffffff810c037810 */ /* 0x000fe40007ffe0ff */
[----:B------:R-:W0:Y:S01]  /*3e00*/  MUFU.RCP R11, R10 ;  /* 0x0000000a000b7308 */ /* 0x000e220000001000 */
[----:B------:R-:W-:Y:S02]  /*3e10*/  FADD.FTZ R13, -R10, -RZ ;  /* 0x800000ff0a0d7221 */ /* 0x000fe40000010100 */
[----:B------:R-:W-:-:S02]  /*3e20*/  IMAD R0, R3, -0x800000, R8 ;  /* 0xff80000003007824 */ /* 0x000fc400078e0208 */
[----:B0-----:R-:W-:-:S04]  /*3e30*/  FFMA R12, R11, R13, 1 ;  /* 0x3f8000000b0c7423 */ /* 0x001fc8000000000d */
[----:B------:R-:W-:-:S04]  /*3e40*/  FFMA R15, R11, R12, R11 ;  /* 0x0000000c0b0f7223 */ /* 0x000fc8000000000b */
[----:B------:R-:W-:-:S04]  /*3e50*/  FFMA R8, R0, R15, RZ ;  /* 0x0000000f00087223 */ /* 0x000fc800000000ff */
[----:B------:R-:W-:-:S04]  /*3e60*/  FFMA R11, R13, R8, R0 ;  /* 0x000000080d0b7223 */ /* 0x000fc80000000000 */
[----:B------:R-:W-:Y:S01]  /*3e70*/  FFMA R12, R15, R11, R8 ;  /* 0x0000000b0f0c7223 */ /* 0x000fe20000000008 */
[----:B------:R-:W-:-:S03]  /*3e80*/  IADD3 R8, PT, PT, R3, 0x7f, -R14 ;  /* 0x0000007f03087810 */ /* 0x000fc60007ffe80e */
[----:B------:R-:W-:Y:S02]  /*3e90*/  FFMA R13, R13, R12, R0 ;  /* 0x0000000c0d0d7223 */ /* 0x000fe40000000000 */
[----:B------:R-:W-:Y:S02]  /*3ea0*/  IMAD.IADD R8, R8, 0x1, R9 ;  /* 0x0000000108087824 */ /* 0x000fe400078e0209 */
        /* <DEDUP_REMOVED lines=15> */
[C---:B------:R-:W-:Y:S01]  /*3fa0*/  IADD3 R9, PT, PT, R10.reuse, 0x20, RZ ;  /* 0x000000200a097810 */ /* 0x040fe20007ffe0ff */
[CCC-:B------:R-:W-:Y:S01]  /*3fb0*/  FFMA.RM R3, R15.reuse, R13.reuse, R12.reuse ;  /* 0x0000000d0f037223 */ /* 0x1c0fe2000000400c */
[----:B------:R-:W-:Y:S02]  /*3fc0*/  ISETP.NE.AND P2, PT, R10, RZ, PT ;  /* 0x000000ff0a00720c */ /* 0x000fe40003f45270 */
[----:B------:R-:W-:Y:S01]  /*3fd0*/  LOP3.LUT R8, R0, 0x7fffff, RZ, 0xc0, !PT ;  /* 0x007fffff00087812 */ /* 0x000fe200078ec0ff */
[----:B------:R-:W-:Y:S01]  /*3fe0*/  FFMA.RP R0, R15, R13, R12 ;  /* 0x0000000d0f007223 */ /* 0x000fe2000000800c */
[----:B------:R-:W-:Y:S02]  /*3ff0*/  ISETP.NE.AND P1, PT, R10, RZ, PT ;  /* 0x000000ff0a00720c */ /* 0x000fe40003f25270 */
        /* <DEDUP_REMOVED lines=15> */
.L_x_382:
[----:B------:R-:W-:-:S04]  /*40f0*/  LOP3.LUT R11, R11, 0x80000000, RZ, 0xc0, !PT ;  /* 0x800000000b0b7812 */ /* 0x000fc800078ec0ff */
[----:B------:R-:W-:Y:S01]  /*4100*/  LOP3.LUT R11, R11, 0x7f800000, RZ, 0xfc, !PT ;  /* 0x7f8000000b0b7812 */ /* 0x000fe200078efcff */
[----:B------:R-:W-:Y:S06]  /*4110*/  BRA `(.L_x_383) ;  /* 0x0000000000047947 */ /* 0x000fec0003800000 */
.L_x_381:
[----:B------:R-:W-:-:S07]  /*4120*/  LEA R11, R8, R11, 0x17 ;  /* 0x0000000b080b7211 */ /* 0x000fce00078eb8ff */
.L_x_383:
[----:B------:R-:W-:Y:S05]  /*4130*/  BSYNC.RECONVERGENT B2 ;  /* 0x0000000000027941 */ /* 0x000fea0003800200 */
.L_x_380:
[----:B------:R-:W-:Y:S05]  /*4140*/  BRA `(.L_x_384) ;  /* 0x0000000000207947 */ /* 0x000fea0003800000 */
.L_x_379:
[----:B------:R-:W-:-:S04]  /*4150*/  LOP3.LUT R3, R3, 0x80000000, R8, 0x48, !PT ;  /* 0x8000000003037812 */ /* 0x000fc800078e4808 */
[----:B------:R-:W-:Y:S01]  /*4160*/  LOP3.LUT R11, R3, 0x7f800000, RZ, 0xfc, !PT ;  /* 0x7f800000030b7812 */ /* 0x000fe200078efcff */
[----:B------:R-:W-:Y:S06]  /*4170*/  BRA `(.L_x_384) ;  /* 0x0000000000147947 */ /* 0x000fec0003800000 */
.L_x_378:
[----:B------:R-:W-:Y:S01]  /*4180*/  LOP3.LUT R11, R3, 0x80000000, R8, 0x48, !PT ;  /* 0x80000000030b7812 */ /* 0x000fe200078e4808 */
[----:B------:R-:W-:Y:S06]  /*4190*/  BRA `(.L_x_384) ;  /* 0x00000000000c7947 */ /* 0x000fec0003800000 */
.L_x_377:
[----:B------:R-:W0:Y:S01]  /*41a0*/  MUFU.RSQ R11, -QNAN ;  /* 0xffc00000000b7908 */ /* 0x000e220000001400 */
[----:B------:R-:W-:Y:S05]  /*41b0*/  BRA `(.L_x_384) ;  /* 0x0000000000047947 */ /* 0x000fea0003800000 */
.L_x_376:
[----:B------:R-:W-:-:S07]  /*41c0*/  FADD.FTZ R11, R0, R3 ;  /* 0x00000003000b7221 */ /* 0x000fce0000010000 */
.L_x_384:
[----:B------:R-:W-:Y:S05]  /*41d0*/  BSYNC.RECONVERGENT B1 ;  /* 0x0000000000017941 */ /* 0x000fea0003800200 */
.L_x_374:
[----:B------:R-:W-:-:S04]  /*41e0*/  HFMA2 R3, -RZ, RZ, 0, 0 ;  /* 0x00000000ff037431 */ /* 0x000fc800000001ff */
[----:B0-----:R-:W-:Y:S05]  /*41f0*/  RET.REL.NODEC R2 `(_Z40attention_fwd_kernel_sinusoidal_fused_v2ILi64EEvPKfS1_S1_S1_S1_Pfiiiiif) ;  /* 0xffffffbc02807950 */ /* 0x001fea0003c3ffff */
.L_x_385:
        /* <DEDUP_REMOVED lines=16> */
.L_x_453:


//--------------------- .text._Z37attention_fwd_kernel_sinusoidal_fusedILi64EEvPKfS1_S1_S1_S1_Pfiiiiif --------------------------
	.section	.text._Z37attention_fwd_kernel_sinusoidal_fusedILi64EEvPKfS1_S1_S1_S1_Pfiiiiif,"ax",@progbits
	.align	128
        .global         _Z37attention_fwd_kernel_sinusoidal_fusedILi64EEvPKfS1_S1_S1_S1_Pfiiiiif
        .type           _Z37attention_fwd_kernel_sinusoidal_fusedILi64EEvPKfS1_S1_S1_S1_Pfiiiiif,@function
        .size           _Z37attention_fwd_kernel_sinusoidal_fusedILi64EEvPKfS1_S1_S1_S1_Pfiiiiif,(.L_x_454 - _Z37attention_fwd_kernel_sinusoidal_fusedILi64EEvPKfS1_S1_S1_S1_Pfiiiiif)
        .other          _Z37attention_fwd_kernel_sinusoidal_fusedILi64EEvPKfS1_S1_S1_S1_Pfiiiiif,@"STO_CUDA_ENTRY STV_DEFAULT"
_Z37attention_fwd_kernel_sinusoidal_fusedILi64EEvPKfS1_S1_S1_S1_Pfiiiiif:
.text._Z37attention_fwd_kernel_sinusoidal_fusedILi64EEvPKfS1_S1_S1_S1_Pfiiiiif:
        /* <DEDUP_REMOVED lines=17> */
[----:B------:R-:W-:Y:S02]  /*0110*/  UIMAD UR7, UR7, UR4, URZ ;  /* 0x00000004070772a4 */ /* 0x000fe4000f8e02ff */
[----:B------:R-:W-:-:S03]  /*0120*/  UIMAD UR8, UR8, UR4, URZ ;  /* 0x00000004080872a4 */ /* 0x000fc6000f8e02ff */
[----:B------:R-:W-:Y:S01]  /*0130*/  UMOV UR4, URZ ;  /* 0x000000ff00047c82 */ /* 0x000fe20008000000 */
[----:B--2-4-:R-:W-:Y:S08]  /*0140*/  BRA.U !UP0, `(.L_x_386) ;  /* 0x0000002108947547 */ /* 0x014ff0000b800000 */
[----:B------:R-:W0:Y:S01]  /*0150*/  LDCU.128 UR12, c[0x0][0x380] ;  /* 0x00007000ff0c77ac */ /* 0x000e220008000c00 */
[----:B------:R-:W-:Y:S01]  /*0160*/  LOP3.LUT R6, R7, 0x1f, RZ, 0xc0, !PT ;  /* 0x0000001f07067812 */ /* 0x000fe200078ec0ff */
[----:B------:R-:W1:Y:S01]  /*0170*/  LDCU UR22, c[0x0][0x360] ;  /* 0x00006c00ff1677ac */ /* 0x000e620008000800 */
[----:B------:R-:W-:Y:S01]  /*0180*/  UMOV UR11, 0xff800000 ;  /* 0xff800000000b7882 */ /* 0x000fe20000000000 */
[----:B------:R-:W-:Y:S01]  /*0190*/  UMOV UR4, URZ ;  /* 0x000000ff00047c82 */ /* 0x000fe20008000000 */
[----:B------:R-:W-:Y:S01]  /*01a0*/  UMOV UR5, URZ ;  /* 0x000000ff00057c82 */ /* 0x000fe20008000000 */
[----:B------:R-:W-:Y:S01]  /*01b0*/  UMOV UR6, URZ ;  /* 0x000000ff00067c82 */ /* 0x000fe20008000000 */
[----:B0-----:R-:W-:Y:S02]  /*01c0*/  UIADD3 UR9, UP0, UPT, UR12, 0x8, URZ ;  /* 0x000000080c097890 */ /* 0x001fe4000ff1e0ff */
[----:B------:R-:W-:Y:S02]  /*01d0*/  UIADD3 UR12, UP1, UPT, UR14, 0x8, URZ ;  /* 0x000000080e0c7890 */ /* 0x000fe4000ff3e0ff */
[----:B------:R-:W-:-:S02]  /*01e0*/  UIADD3.X UR14, UPT, UPT, URZ, UR13, URZ, UP0, !UPT ;  /* 0x0000000dff0e7290 */ /* 0x000fc400087fe4ff */
[----:B-1----:R-:W-:-:S12]  /*01f0*/  UIADD3.X UR13, UPT, UPT, URZ, UR15, URZ, UP1, !UPT ;  /* 0x0000000fff0d7290 */ /* 0x002fd80008ffe4ff */
.L_x_416:
[----:B0-----:R-:W0:Y:S01]  /*0200*/  LDCU UR15, c[0x0][0x3bc] ;  /* 0x00007780ff0f77ac */ /* 0x001e220008000800 */
[----:B------:R-:W-:Y:S01]  /*0210*/  BSSY.RECONVERGENT B0, `(.L_x_387) ;  /* 0x00000ba000007945 */ /* 0x000fe20003800200 */
[----:B------:R-:W-:Y:S01]  /*0220*/  UIADD3 UR10, UPT, UPT, UR6, 0x40, URZ ;  /* 0x00000040060a7890 */ /* 0x000fe2000fffe0ff */
[----:B-1----:R-:W1:Y:S01]  /*0230*/  LDCU.64 UR20, c[0x0][0x3a0] ;  /* 0x00007400ff1477ac */ /* 0x002e620008000a00 */
[----:B--2---:R-:W2:Y:S02]  /*0240*/  LDCU.64 UR24, c[0x0][0x398] ;  /* 0x00007300ff1877ac */ /* 0x004ea40008000a00 */
        /* <DEDUP_REMOVED lines=11> */
[----:B------:R-:W-:Y:S01]  /*0300*/  BSSY.RECONVERGENT B1, `(.L_x_390) ;  /* 0x0000009000017945 */ /* 0x000fe20003800200 */
[----:B------:R-:W-:Y:S02]  /*0310*/  IMAD.MOV.U32 R0, RZ, RZ, R7 ;  /* 0x000000ffff007224 */ /* 0x000fe400078e0007 */
[----:B-1----:R-:W-:Y:S01]  /*0320*/  FMUL R5, RZ, UR10 ;  /* 0x0000000aff057c20 */ /* 0x002fe20008400000 */
[----:B0-----:R-:W-:-:S07]  /*0330*/  LEA R3, R3, R2, 0x18 ;  /* 0x0000000203037211 */ /* 0x001fce00078ec0ff */
.L_x_391:
[C---:B------:R-:W-:Y:S01]  /*0340*/  LEA R2, R0.reuse, R3, 0x2 ;  /* 0x0000000300027211 */ /* 0x040fe200078e10ff */
[----:B------:R-:W-:-:S04]  /*0350*/  VIADD R0, R0, UR22 ;  /* 0x0000001600007c36 */ /* 0x000fc80008000000 */
[----:B------:R0:W-:Y:S01]  /*0360*/  STS [R2], R5 ;  /* 0x0000000502007388 */ /* 0x0001e20000000800 */
[----:B------:R-:W-:-:S13]  /*0370*/  ISETP.GE.AND P0, PT, R0, UR15, PT ;  /* 0x0000000f00007c0c */ /* 0x000fda000bf06270 */
[----:B0-----:R-:W-:Y:S05]  /*0380*/  @!P0 BRA `(.L_x_391) ;  /* 0xfffffffc00ec8947 */ /* 0x001fea000383ffff */
[----:B------:R-:W-:Y:S05]  /*0390*/  BSYNC.RECONVERGENT B1 ;  /* 0x0000000000017941 */ /* 0x000fea0003800200 */
.L_x_390:
[----:B------:R-:W-:Y:S05]  /*03a0*/  BRA `(.L_x_388) ;  /* 0x0000000800807947 */ /* 0x000fea0003800000 */
.L_x_389:
[----:B------:R-:W-:-:S07]  /*03b0*/  MOV R0, R7 ;  /* 0x0000000700007202 */ /* 0x000fce0000000f00 */
.L_x_396:
[----:B------:R-:W0:Y:S01]  /*03c0*/  LDCU UR10, c[0x0][0x3c0] ;  /* 0x00007800ff0a77ac */ /* 0x000e220008000800 */
[----:B------:R-:W-:Y:S01]  /*03d0*/  VIADD R2, R0, UR6 ;  /* 0x0000000600027c36 */ /* 0x000fe20008000000 */
[----:B------:R-:W-:Y:S01]  /*03e0*/  CS2R R4, SRZ ;  /* 0x0000000000047805 */ /* 0x000fe2000001ff00 */
[----:B0-----:R-:W-:Y:S02]  /*03f0*/  UIADD3 UR16, UPT, UPT, UR10, -0x1, URZ ;  /* 0xffffffff0a107890 */ /* 0x001fe4000fffe0ff */
[----:B------:R-:W-:Y:S02]  /*0400*/  IMAD R2, R2, UR10, RZ ;  /* 0x0000000a02027c24 */ /* 0x000fe4000f8e02ff */
[----:B------:R-:W-:-:S09]  /*0410*/  UISETP.GE.U32.AND UP0, UPT, UR16, 0x3, UPT ;  /* 0x000000031000788c */ /* 0x000fd2000bf06070 */
[----:B------:R-:W-:Y:S05]  /*0420*/  BRA.U !UP0, `(.L_x_392) ;  /* 0x0000000508087547 */ /* 0x000fea000b800000 */
[----:B------:R-:W-:Y:S01]  /*0430*/  ULOP3.LUT UR10, UR10, 0x7ffffffc, URZ, 0xc0, !UPT ;  /* 0x7ffffffc0a0a7892 */ /* 0x000fe2000f8ec0ff */
[----:B------:R-:W-:Y:S01]  /*0440*/  IADD3 R4, PT, PT, R12, R2, RZ ;  /* 0x000000020c047210 */ /* 0x000fe20007ffe0ff */
[----:B------:R-:W-:Y:S01]  /*0450*/  USHF.L.U32 UR16, UR7, 0x2, URZ ;  /* 0x0000000207107899 */ /* 0x000fe200080006ff */
[----:B------:R-:W-:Y:S01]  /*0460*/  IMAD.MOV.U32 R5, RZ, RZ, RZ ;  /* 0x000000ffff057224 */ /* 0x000fe200078e00ff */
[----:B------:R-:W-:Y:S01]  /*0470*/  USHF.R.U32.HI UR17, URZ, 0x1e, UR7 ;  /* 0x0000001eff117899 */ /* 0x000fe20008011607 */
[----:B------:R-:W-:Y:S01]  /*0480*/  MOV R8, UR8 ;  /* 0x0000000800087c02 */ /* 0x000fe20008000f00 */
[----:B------:R-:W-:Y:S02]  /*0490*/  UIADD3 UR10, UPT, UPT, -UR10, URZ, URZ ;  /* 0x000000ff0a0a7290 */ /* 0x000fe4000fffe1ff */
[----:B------:R-:W-:Y:S02]  /*04a0*/  IMAD.U32 R9, RZ, RZ, UR16 ;  /* 0x00000010ff097e24 */ /* 0x000fe4000f8e00ff */
[----:B------:R-:W-:-:S02]  /*04b0*/  MOV R3, UR17 ;  /* 0x0000001100037c02 */ /* 0x000fc40008000f00 */
[----:B------:R-:W-:-:S07]  /*04c0*/  IMAD.U32 R13, RZ, RZ, UR10 ;  /* 0x0000000aff0d7e24 */ /* 0x000fce000f8e00ff */
.L_x_393:
[----:B------:R-:W-:Y:S01]  /*04d0*/  MOV R20, UR9 ;  /* 0x0000000900147c02 */ /* 0x000fe20008000f00 */
[----:B------:R-:W-:Y:S01]  /*04e0*/  IMAD.U32 R21, RZ, RZ, UR14 ;  /* 0x0000000eff157e24 */ /* 0x000fe2000f8e00ff */
[----:B------:R-:W-:-:S03]  /*04f0*/  IADD3 R18, P0, PT, R9, UR24, RZ ;  /* 0x0000001809127c10 */ /* 0x000fc6000ff1e0ff */
[----:B------:R-:W-:Y:S01]  /*0500*/  IMAD.WIDE R20, R8, 0x4, R20 ;  /* 0x0000000408147825 */ /* 0x000fe200078e0214 */
[----:B------:R-:W-:-:S04]  /*0510*/  IADD3.X R19, PT, PT, R3, UR25, RZ, P0, !PT ;  /* 0x0000001903137c10 */ /* 0x000fc800087fe4ff */
[----:B------:R-:W2:Y:S04]  /*0520*/  LDG.E.CONSTANT R25, desc[UR18][R20.64+-0x8] ;  /* 0xfffff81214197981 */ /* 0x000ea8000c1e9900 */
[----:B------:R-:W2:Y:S01]  /*0530*/  LDG.E.CONSTANT R24, desc[UR18][R18.64] ;  /* 0x0000001212187981 */ /* 0x000ea2000c1e9900 */
[----:B------:R-:W-:Y:S02]  /*0540*/  HFMA2 R14, -RZ, RZ, 0, 7.152557373046875e-07 ;  /* 0x0000000cff0e7431 */ /* 0x000fe400000001ff */
[----:B------:R-:W-:Y:S01]  /*0550*/  IMAD.MOV.U32 R15, RZ, RZ, 0x0 ;  /* 0x00000000ff0f7424 */ /* 0x000fe200078e00ff */
[----:B------:R-:W-:Y:S01]  /*0560*/  IADD3 R10, P0, PT, R9, UR20, RZ ;  /* 0x00000014090a7c10 */ /* 0x000fe2000ff1e0ff */
[----:B------:R0:W3:Y:S03]  /*0570*/  LDG.E.CONSTANT R23, desc[UR18][R18.64+0x8] ;  /* 0x0000081212177981 */ /* 0x0000e6000c1e9900 */
[----:B------:R-:W-:Y:S01]  /*0580*/  IADD3.X R11, PT, PT, R3, UR21, RZ, P0, !PT ;  /* 0x00000015030b7c10 */ /* 0x000fe200087fe4ff */
[----:B------:R-:W-:Y:S01]  /*0590*/  IMAD.U32 R17, RZ, RZ, UR13 ;  /* 0x0000000dff117e24 */ /* 0x000fe2000f8e00ff */
[----:B------:R-:W-:Y:S01]  /*05a0*/  MOV R16, UR12 ;  /* 0x0000000c00107c02 */ /* 0x000fe20008000f00 */
[----:B------:R-:W4:Y:S01]  /*05b0*/  LDG.E.CONSTANT R22, desc[UR18][R20.64+-0x4] ;  /* 0xfffffc1214167981 */ /* 0x000f22000c1e9900 */
[----:B------:R-:W-:-:S03]  /*05c0*/  IMAD.WIDE R14, R2, 0x4, R14 ;  /* 0x00000004020e7825 */ /* 0x000fc600078e020e */
[----:B------:R-:W4:Y:S01]  /*05d0*/  LDG.E.CONSTANT R29, desc[UR18][R10.64+0x4] ;  /* 0x000004120a1d7981 */ /* 0x000f22000c1e9900 */
[----:B0-----:R-:W-:Y:S01]  /*05e0*/  IADD3 R18, P0, PT, R14, UR24, RZ ;  /* 0x000000180e127c10 */ /* 0x001fe2000ff1e0ff */
[----:B------:R-:W-:Y:S02]  /*05f0*/  IMAD.WIDE R16, R4, 0x4, R16 ;  /* 0x0000000404107825 */ /* 0x000fe400078e0210 */
[----:B------:R-:W3:Y:S01]  /*0600*/  LDG.E.CONSTANT R26, desc[UR18][R20.64] ;  /* 0x00000012141a7981 */ /* 0x000ee2000c1e9900 */
[----:B------:R-:W-:-:S03]  /*0610*/  IADD3.X R19, PT, PT, R15, UR25, RZ, P0, !PT ;  /* 0x000000190f137c10 */ /* 0x000fc600087fe4ff */
[----:B------:R0:W5:Y:S04]  /*0620*/  LDG.E.CONSTANT R27, desc[UR18][R20.64+0x4] ;  /* 0x00000412141b7981 */ /* 0x000168000c1e9900 */
[----:B------:R-:W5:Y:S04]  /*0630*/  LDG.E.CONSTANT R28, desc[UR18][R10.64+0xc] ;  /* 0x00000c120a1c7981 */ /* 0x000f68000c1e9900 */
[----:B------:R-:W3:Y:S01]  /*0640*/  LDG.E.CONSTANT R20, desc[UR18][R18.64+-0xc] ;  /* 0xfffff41212147981 */ /* 0x000ee2000c1e9900 */
[----:B--2---:R-:W-:Y:S01]  /*0650*/  FADD R24, R25, R24 ;  /* 0x0000001819187221 */ /* 0x004fe20000000000 */
[----:B------:R-:W-:-:S02]  /*0660*/  IADD3 R14, P0, PT, R14, UR20, RZ ;  /* 0x000000140e0e7c10 */ /* 0x000fc4000ff1e0ff */
[----:B------:R-:W3:Y:S02]  /*0670*/  LDG.E.CONSTANT R25, desc[UR18][R16.64+-0x8] ;  /* 0xfffff81210197981 */ /* 0x000ee4000c1e9900 */
[----:B------:R-:W-:Y:S02]  /*0680*/  IADD3.X R15, PT, PT, R15, UR21, RZ, P0, !PT ;  /* 0x000000150f0f7c10 */ /* 0x000fe400087fe4ff */
[----:B------:R-:W0:Y:S04]  /*0690*/  LDG.E.CONSTANT R21, desc[UR18][R18.64+-0x4] ;  /* 0xfffffc1212157981 */ /* 0x000e28000c1e9900 */
[----:B------:R-:W0:Y:S01]  /*06a0*/  LDG.E.CONSTANT R10, desc[UR18][R16.64] ;  /* 0x00000012100a7981 */ /* 0x000e22000c1e9900 */
[----:B----4-:R-:W-:-:S03]  /*06b0*/  FADD R22, R22, R29 ;  /* 0x0000001d16167221 */ /* 0x010fc60000000000 */
[----:B------:R-:W2:Y:S04]  /*06c0*/  LDG.E.CONSTANT R11, desc[UR18][R16.64+0x4] ;  /* 0x00000412100b7981 */ /* 0x000ea8000c1e9900 */
[----:B------:R-:W4:Y:S04]  /*06d0*/  LDG.E.CONSTANT R29, desc[UR18][R16.64+-0x4] ;  /* 0xfffffc12101d7981 */ /* 0x000f28000c1e9900 */
[----:B------:R-:W4:Y:S01]  /*06e0*/  LDG.E.CONSTANT R18, desc[UR18][R14.64+-0x8] ;  /* 0xfffff8120e127981 */ /* 0x000f22000c1e9900 */
[----:B---3--:R-:W-:-:S03]  /*06f0*/  FADD R25, R25, R20 ;  /* 0x0000001419197221 */ /* 0x008fc60000000000 */
[----:B------:R-:W2:Y:S01]  /*0700*/  LDG.E.CONSTANT R20, desc[UR18][R14.64] ;  /* 0x000000120e147981 */ /* 0x000ea2000c1e9900 */
[----:B------:R-:W-:Y:S01]  /*0710*/  IADD3 R13, PT, PT, R13, 0x4, RZ ;  /* 0x000000040d0d7810 */ /* 0x000fe20007ffe0ff */
[----:B------:R-:W-:-:S03]  /*0720*/  FFMA R25, R25, R24, R5 ;  /* 0x0000001819197223 */ /* 0x000fc60000000005 */
[----:B------:R-:W-:Y:S01]  /*0730*/  ISETP.NE.AND P0, PT, R13, RZ, PT ;  /* 0x000000ff0d00720c */ /* 0x000fe20003f05270 */
[----:B------:R-:W-:Y:S01]  /*0740*/  FADD R23, R26, R23 ;  /* 0x000000171a177221 */ /* 0x000fe20000000000 */
[----:B0-----:R-:W-:Y:S01]  /*0750*/  FADD R21, R10, R21 ;  /* 0x000000150a157221 */ /* 0x001fe20000000000 */
[----:B-----5:R-:W-:Y:S01]  /*0760*/  FADD R27, R27, R28 ;  /* 0x0000001c1b1b7221 */ /* 0x020fe20000000000 */
[----:B------:R-:W-:Y:S01]  /*0770*/  IADD3 R9, P1, PT, R9, 0x10, RZ ;  /* 0x0000001009097810 */ /* 0x000fe20007f3e0ff */
[----:B----4-:R-:W-:-:S04]  /*0780*/  FADD R18, R29, R18 ;  /* 0x000000121d127221 */ /* 0x010fc80000000000 */
[----:B------:R-:W-:-:S04]  /*0790*/  FFMA R18, R18, R22, R25 ;  /* 0x0000001612127223 */ /* 0x000fc80000000019 */
[----:B------:R-:W-:Y:S01]  /*07a0*/  FFMA R18, R21, R23, R18 ;  /* 0x0000001715127223 */ /* 0x000fe20000000012 */
[----:B------:R-:W-:Y:S01]  /*07b0*/  VIADD R2, R2, 0x4 ;  /* 0x0000000402027836 */ /* 0x000fe20000000000 */
[----:B------:R-:W-:Y:S01]  /*07c0*/  IADD3.X R3, PT, PT, RZ, R3, RZ, P1, !PT ;  /* 0x00000003ff037210 */ /* 0x000fe20000ffe4ff */
[----:B------:R-:W-:Y:S01]  /*07d0*/  VIADD R8, R8, 0x4 ;  /* 0x0000000408087836 */ /* 0x000fe20000000000 */
[----:B------:R-:W-:Y:S01]  /*07e0*/  IADD3 R4, PT, PT, R4, 0x4, RZ ;  /* 0x0000000404047810 */ /* 0x000fe20007ffe0ff */
[----:B--2---:R-:W-:-:S04]  /*07f0*/  FADD R11, R11, R20 ;  /* 0x000000140b0b7221 */ /* 0x004fc80000000000 */
[----:B------:R-:W-:Y:S01]  /*0800*/  FFMA R5, R11, R27, R18 ;  /* 0x0000001b0b057223 */ /* 0x000fe20000000012 */
[----:B------:R-:W-:Y:S06]  /*0810*/  @P0 BRA `(.L_x_393) ;  /* 0xfffffffc002c0947 */ /* 0x000fec000383ffff */
[----:B------:R-:W0:Y:S02]  /*0820*/  LDCU UR10, c[0x0][0x3c0] ;  /* 0x00007800ff0a77ac */ /* 0x000e240008000800 */
[----:B0-----:R-:W-:-:S06]  /*0830*/  ULOP3.LUT UR10, UR10, 0x7ffffffc, URZ, 0xc0, !UPT ;  /* 0x7ffffffc0a0a7892 */ /* 0x001fcc000f8ec0ff */
[----:B------:R-:W-:-:S07]  /*0840*/  IMAD.U32 R4, RZ, RZ, UR10 ;  /* 0x0000000aff047e24 */ /* 0x000fce000f8e00ff */
.L_x_392:
[----:B------:R-:W0:Y:S02]  /*0850*/  LDCU UR17, c[0x0][0x3c0] ;  /* 0x00007800ff1177ac */ /* 0x000e240008000800 */
[----:B0-----:R-:W-:-:S09]  /*0860*/  ULOP3.LUT UP0, UR10, UR17, 0x3, URZ, 0xc0, !UPT ;  /* 0x00000003110a7892 */ /* 0x001fd2000f80c0ff */
[----:B------:R-:W-:Y:S05]  /*0870*/  BRA.U !UP0, `(.L_x_394) ;  /* 0x0000000508107547 */ /* 0x000fea000b800000 */
[----:B------:R-:W-:Y:S01]  /*0880*/  UISETP.NE.AND UP0, UPT, UR10, 0x1, UPT ;  /* 0x000000010a00788c */ /* 0x000fe2000bf05270 */
[----:B------:R-:W-:Y:S01]  /*0890*/  IADD3 R21, PT, PT, R0, UR6, RZ ;  /* 0x0000000600157c10 */ /* 0x000fe2000fffe0ff */
[----:B------:R-:W-:-:S04]  /*08a0*/  ULOP3.LUT UR16, UR17, 0x1, URZ, 0xc0, !UPT ;  /* 0x0000000111107892 */ /* 0x000fc8000f8ec0ff */
[----:B------:R-:W-:Y:S01]  /*08b0*/  IMAD R21, R21, UR17, RZ ;  /* 0x0000001115157c24 */ /* 0x000fe2000f8e02ff */
[----:B------:R-:W-:-:S03]  /*08c0*/  UISETP.NE.U32.AND UP1, UPT, UR16, 0x1, UPT ;  /* 0x000000011000788c */ /* 0x000fc6000bf25070 */
[----:B------:R-:W-:Y:S01]  /*08d0*/  IMAD.IADD R13, R12, 0x1, R21 ;  /* 0x000000010c0d7824 */ /* 0x000fe200078e0215 */
[----:B------:R-:W-:Y:S07]  /*08e0*/  BRA.U !UP0, `(.L_x_395) ;  /* 0x00000001088c7547 */ /* 0x000fee000b800000 */
[----:B------:R-:W0:Y:S01]  /*08f0*/  LDCU.64 UR16, c[0x0][0x3a0] ;  /* 0x00007400ff1077ac */ /* 0x000e220008000a00 */
[----:B------:R-:W1:Y:S01]  /*0900*/  LDC.64 R16, c[0x0][0x398] ;  /* 0x0000e600ff107b82 */ /* 0x000e620000000a00 */
[C---:B------:R-:W-:Y:S01]  /*0910*/  IADD3 R9, P0, PT, R4.reuse, UR7, RZ ;  /* 0x0000000704097c10 */ /* 0x040fe2000ff1e0ff */
[C---:B------:R-:W-:Y:S01]  /*0920*/  VIADD R15, R4.reuse, UR7 ;  /* 0x00000007040f7c36 */ /* 0x040fe20008000000 */
[----:B------:R-:W-:Y:S01]  /*0930*/  IADD3 R27, PT, PT, R21, R4, RZ ;  /* 0x00000004151b7210 */ /* 0x000fe20007ffe0ff */
[C---:B------:R-:W-:Y:S01]  /*0940*/  VIADD R25, R4.reuse, UR8 ;  /* 0x0000000804197c36 */ /* 0x040fe20008000000 */
[----:B------:R-:W-:Y:S02]  /*0950*/  IADD3.X R10, PT, PT, RZ, RZ, RZ, P0, !PT ;  /* 0x000000ffff0a7210 */ /* 0x000fe400007fe4ff */
[----:B------:R-:W-:Y:S01]  /*0960*/  IADD3 R23, PT, PT, R4, R13, RZ ;  /* 0x0000000d04177210 */ /* 0x000fe20007ffe0ff */
[----:B------:R-:W2:Y:S08]  /*0970*/  LDC.64 R18, c[0x0][0x380] ;  /* 0x0000e000ff127b82 */ /* 0x000eb00000000a00 */
[----:B------:R-:W3:Y:S01]  /*0980*/  LDC.64 R2, c[0x0][0x388] ;  /* 0x0000e200ff027b82 */ /* 0x000ee20000000a00 */
[----:B0-----:R-:W-:-:S04]  /*0990*/  LEA R8, P0, R9, UR16, 0x2 ;  /* 0x0000001009087c11 */ /* 0x001fc8000f8010ff */
[----:B------:R-:W-:Y:S02]  /*09a0*/  LEA.HI.X R9, R9, UR17, R10, 0x2, P0 ;  /* 0x0000001109097c11 */ /* 0x000fe400080f140a */
[----:B------:R-:W-:Y:S01]  /*09b0*/  IADD3 R11, P0, PT, R21, R4, RZ ;  /* 0x00000004150b7210 */ /* 0x000fe20007f1e0ff */
        /* <DEDUP_REMOVED lines=9> */
[----:B------:R-:W5:Y:S01]  /*0a50*/  LDG.E.CONSTANT R20, desc[UR18][R18.64] ;  /* 0x0000001212147981 */ /* 0x000f62000c1e9900 */
[----:B---3--:R-:W-:-:S03]  /*0a60*/  IMAD.WIDE R2, R23, 0x4, R2 ;  /* 0x0000000417027825 */ /* 0x008fc600078e0202 */
[----:B------:R-:W3:Y:S04]  /*0a70*/  LDG.E.CONSTANT R11, desc[UR18][R10.64+0x4] ;  /* 0x000004120a0b7981 */ /* 0x000ee8000c1e9900 */
[----:B------:R-:W2:Y:S04]  /*0a80*/  LDG.E.CONSTANT R22, desc[UR18][R2.64] ;  /* 0x0000001202167981 */ /* 0x000ea8000c1e9900 */
[----:B------:R-:W4:Y:S04]  /*0a90*/  LDG.E.CONSTANT R23, desc[UR18][R18.64+0x4] ;  /* 0x0000041212177981 */ /* 0x000f28000c1e9900 */
[----:B------:R-:W3:Y:S01]  /*0aa0*/  LDG.E.CONSTANT R24, desc[UR18][R2.64+0x4] ;  /* 0x0000041202187981 */ /* 0x000ee2000c1e9900 */
[----:B------:R-:W-:-:S02]  /*0ab0*/  VIADD R4, R4, 0x2 ;  /* 0x0000000204047836 */ /* 0x000fc40000000000 */
[----:B-----5:R-:W-:Y:S01]  /*0ac0*/  FADD R20, R20, R15 ;  /* 0x0000000f14147221 */ /* 0x020fe20000000000 */
[----:B--2---:R-:W-:-:S04]  /*0ad0*/  FADD R22, R22, R17 ;  /* 0x0000001116167221 */ /* 0x004fc80000000000 */
[----:B------:R-:W-:Y:S01]  /*0ae0*/  FFMA R5, R22, R20, R5 ;  /* 0x0000001416057223 */ /* 0x000fe20000000005 */
[----:B----4-:R-:W-:Y:S01]  /*0af0*/  FADD R23, R23, R8 ;  /* 0x0000000817177221 */ /* 0x010fe20000000000 */
[----:B---3--:R-:W-:-:S04]  /*0b00*/  FADD R24, R24, R11 ;  /* 0x0000000b18187221 */ /* 0x008fc80000000000 */
[----:B------:R-:W-:-:S07]  /*0b10*/  FFMA R5, R24, R23, R5 ;  /* 0x0000001718057223 */ /* 0x000fce0000000005 */
.L_x_395:
[----:B------:R-:W-:Y:S05]  /*0b20*/  BRA.U UP1, `(.L_x_394) ;  /* 0x0000000101647547 */ /* 0x000fea000b800000 */
[C---:B------:R-:W-:Y:S01]  /*0b30*/  LOP3.LUT R2, R4.reuse, 0x1, RZ, 0xc0, !PT ;  /* 0x0000000104027812 */ /* 0x040fe200078ec0ff */
[----:B------:R-:W-:Y:S01]  /*0b40*/  IMAD.IADD R21, R21, 0x1, R4 ;  /* 0x0000000115157824 */ /* 0x000fe200078e0204 */
[----:B------:R-:W-:Y:S01]  /*0b50*/  IADD3 R15, PT, PT, R4, UR7, RZ ;  /* 0x00000007040f7c10 */ /* 0x000fe2000fffe0ff */
[----:B------:R-:W0:Y:S01]  /*0b60*/  LDC.64 R10, c[0x0][0x388] ;  /* 0x0000e200ff0a7b82 */ /* 0x000e220000000a00 */
[----:B------:R-:W-:-:S07]  /*0b70*/  ISETP.NE.U32.AND P0, PT, R2, 0x1, PT ;  /* 0x000000010200780c */ /* 0x000fce0003f05070 */
[----:B------:R-:W1:Y:S08]  /*0b80*/  LDC.64 R2, c[0x0][0x380] ;  /* 0x0000e000ff027b82 */ /* 0x000e700000000a00 */
[----:B------:R-:W2:Y:S08]  /*0b90*/  @!P0 LDC.64 R16, c[0x0][0x3a0] ;  /* 0x0000e800ff108b82 */ /* 0x000eb00000000a00 */
[----:B------:R-:W3:Y:S01]  /*0ba0*/  @P0 LDC.64 R8, c[0x0][0x398] ;  /* 0x0000e600ff080b82 */ /* 0x000ee20000000a00 */
[----:B--2---:R-:W-:-:S04]  /*0bb0*/  @!P0 IMAD.WIDE.U32 R22, R15, 0x4, R16 ;  /* 0x000000040f168825 */ /* 0x004fc800078e0010 */
[----:B------:R-:W-:Y:S01]  /*0bc0*/  @!P0 IMAD.WIDE R16, R21, 0x4, R16 ;  /* 0x0000000415108825 */ /* 0x000fe200078e0210 */
[----:B------:R-:W2:Y:S05]  /*0bd0*/  @!P0 LDG.E.CONSTANT R14, desc[UR18][R22.64] ;  /* 0x00000012160e8981 */ /* 0x000eaa000c1e9900 */
[----:B------:R-:W4:Y:S01]  /*0be0*/  @!P0 LDG.E.CONSTANT R16, desc[UR18][R16.64] ;  /* 0x0000001210108981 */ /* 0x000f22000c1e9900 */
[----:B------:R-:W-:Y:S01]  /*0bf0*/  IADD3 R13, PT, PT, R13, R4, RZ ;  /* 0x000000040d0d7210 */ /* 0x000fe20007ffe0ff */
[----:B------:R-:W-:-:S04]  /*0c00*/  VIADD R19, R4, UR8 ;  /* 0x0000000804137c36 */ /* 0x000fc80008000000 */
[----:B-1----:R-:W-:-:S04]  /*0c10*/  IMAD.WIDE R18, R19, 0x4, R2 ;  /* 0x0000000413127825 */ /* 0x002fc800078e0202 */
[----:B0-----:R-:W-:Y:S02]  /*0c20*/  IMAD.WIDE R10, R13, 0x4, R10 ;  /* 0x000000040d0a7825 */ /* 0x001fe400078e020a */
        /* <DEDUP_REMOVED lines=9> */
.L_x_394:
        /* <DEDUP_REMOVED lines=15> */
.L_x_388:
[----:B------:R-:W-:Y:S05]  /*0db0*/  BSYNC.RECONVERGENT B0 ;  /* 0x0000000000007941 */ /* 0x000fea0003800200 */
.L_x_387:
[----:B------:R-:W0:Y:S01]  /*0dc0*/  LDCU UR10, c[0x0][0x3bc] ;  /* 0x00007780ff0a77ac */ /* 0x000e220008000800 */
[----:B------:R-:W-:Y:S01]  /*0dd0*/  BSSY.RECONVERGENT B0, `(.L_x_397) ;  /* 0x0000014000007945 */ /* 0x000fe20003800200 */
[----:B------:R-:W-:Y:S01]  /*0de0*/  IMAD.MOV.U32 R0, RZ, RZ, -0x800000 ;  /* 0xff800000ff007424 */ /* 0x000fe200078e00ff */
        /* <DEDUP_REMOVED lines=12> */
.L_x_399:
[C---:B------:R-:W-:Y:S01]  /*0eb0*/  LEA R3, R2.reuse, R5, 0x2 ;  /* 0x0000000502037211 */ /* 0x040fe200078e10ff */
[----:B------:R-:W-:-:S05]  /*0ec0*/  VIADD R2, R2, UR22 ;  /* 0x0000001602027c36 */ /* 0x000fca0008000000 */
[----:B------:R-:W0:Y:S01]  /*0ed0*/  LDS R3, [R3] ;  /* 0x0000000003037984 */ /* 0x000e220000000800 */
[----:B------:R-:W-:Y:S02]  /*0ee0*/  ISETP.GE.AND P0, PT, R2, UR21, PT ;  /* 0x0000001502007c0c */ /* 0x000fe4000bf06270 */
[----:B0-----:R-:W-:-:S11]  /*0ef0*/  FMNMX R0, R3, R0, !PT ;  /* 0x0000000003007209 */ /* 0x001fd60007800000 */
[----:B------:R-:W-:Y:S05]  /*0f00*/  @!P0 BRA `(.L_x_399) ;  /* 0xfffffffc00e88947 */ /* 0x000fea000383ffff */
.L_x_398:
[----:B------:R-:W-:Y:S05]  /*0f10*/  BSYNC.RECONVERGENT B0 ;  /* 0x0000000000007941 */ /* 0x000fea0003800200 */
.L_x_397:
        /* <DEDUP_REMOVED lines=9> */
[----:B------:R-:W-:Y:S01]  /*0fb0*/  LEA.HI R0, R7, UR16, RZ, 0x1d ;  /* 0x0000001007007c11 */ /* 0x000fe2000f8fe8ff */
[----:B------:R-:W-:Y:S01]  /*0fc0*/  USHF.R.U32.HI UR10, URZ, 0x5, UR10 ;  /* 0x00000005ff0a7899 */ /* 0x000fe2000801160a */
[----:B0-----:R-:W-:-:S05]  /*0fd0*/  FMNMX R2, R3, R2, !PT ;  /* 0x0000000203027209 */ /* 0x001fca0007800000 */
[----:B------:R-:W0:Y:S02]  /*0fe0*/  SHFL.BFLY PT, R5, R2, 0x4, 0x1f ;  /* 0x0c801f0002057f89 */ /* 0x000e2400000e0000 */
[----:B0-----:R-:W-:Y:S02]  /*0ff0*/  FMNMX R5, R2, R5, !PT ;  /* 0x0000000502057209 */ /* 0x001fe40007800000 */
[----:B------:R-:W-:-:S03]  /*1000*/  LEA R2, R6, UR16, 0x2 ;  /* 0x0000001006027c11 */ /* 0x000fc6000f8e10ff */
        /* <DEDUP_REMOVED lines=21> */
.L_x_425:
[----:B--2---:R-:W-:-:S05]  /*1160*/  FMNMX R10, R9, R10, !PT ;  /* 0x0000000a090a7209 */ /* 0x004fca0007800000 */
[----:B------:R2:W-:Y:S02]  /*1170*/  @!P0 STS [UR16+0x100], R10 ;  /* 0x0001000aff008988 */ /* 0x0005e40008000810 */
.L_x_400:
[----:B------:R-:W-:Y:S05]  /*1180*/  WARPSYNC.ALL ;  /* 0x0000000000007948 */ /* 0x000fea0003800000 */
[----:B------:R-:W-:Y:S01]  /*1190*/  ISETP.GE.AND P1, PT, R7, UR21, PT ;  /* 0x0000001507007c0c */ /* 0x000fe2000bf26270 */
[----:B------:R-:W-:Y:S01]  /*11a0*/  BAR.SYNC.DEFER_BLOCKING 0x0 ;  /* 0x0000000000007b1d */ /* 0x000fe20000010000 */
[----:B------:R-:W-:Y:S02]  /*11b0*/  HFMA2 R8, -RZ, RZ, 0.96630859375, -0.0022525787353515625 ;  /* 0x3bbb989dff087431 */ /* 0x000fe400000001ff */
[----:B------:R-:W-:Y:S01]  /*11c0*/  IMAD.MOV.U32 R4, RZ, RZ, 0x437c0000 ;  /* 0x437c0000ff047424 */ /* 0x000fe200078e00ff */
[----:B0-----:R-:W-:-:S02]  /*11d0*/  MOV R9, RZ ;  /* 0x000000ff00097202 */ /* 0x001fc40000000f00 */
[----:B------:R-:W-:Y:S01]  /*11e0*/  BSSY.RECONVERGENT B0, `(.L_x_402) ;  /* 0x0000019000007945 */ /* 0x000fe20003800200 */
[----:B------:R-:W0:Y:S02]  /*11f0*/  LDS R3, [UR16+0x100] ;  /* 0x00010010ff037984 */ /* 0x000e240008000800 */
[----:B0-----:R-:W-:-:S04]  /*1200*/  FMNMX R3, R3, UR11, !PT ;  /* 0x0000000b03037c09 */ /* 0x001fc8000f800000 */
[----:B------:R-:W-:-:S13]  /*1210*/  R2UR UR15, R3 ;  /* 0x00000000030f72ca */ /* 0x000fda00000e0000 */
[----:B------:R-:W-:-:S04]  /*1220*/  IMAD.U32 R3, RZ, RZ, UR15 ;  /* 0x0000000fff037e24 */ /* 0x000fc8000f8e00ff */
[----:B------:R-:W-:Y:S01]  /*1230*/  FADD R3, -R3, UR11 ;  /* 0x0000000b03037e21 */ /* 0x000fe20008000100 */
[----:B------:R-:W-:Y:S06]  /*1240*/  @P1 BRA `(.L_x_403) ;  /* 0x0000000000481947 */ /* 0x000fec0003800000 */
[----:B------:R-:W-:Y:S01]  /*1250*/  IMAD.MOV.U32 R9, RZ, RZ, RZ ;  /* 0x000000ffff097224 */ /* 0x000fe200078e00ff */
[----:B------:R-:W-:-:S07]  /*1260*/  MOV R5, R7 ;  /* 0x0000000700057202 */ /* 0x000fce0000000f00 */
.L_x_404:
[C---:B0-2---:R-:W-:Y:S01]  /*1270*/  LEA R10, R5.reuse, UR16, 0x2 ;  /* 0x00000010050a7c11 */ /* 0x045fe2000f8e10ff */
[----:B------:R-:W-:-:S04]  /*1280*/  VIADD R5, R5, UR22 ;  /* 0x0000001605057c36 */ /* 0x000fc80008000000 */
        /* <DEDUP_REMOVED lines=14> */
.L_x_403:
[----:B------:R-:W-:Y:S05]  /*1370*/  BSYNC.RECONVERGENT B0 ;  /* 0x0000000000007941 */ /* 0x000fea0003800200 */
.L_x_402:
        /* <DEDUP_REMOVED lines=23> */
[----:B------:R-:W-:Y:S01]  /*14f0*/  HFMA2 R0, -RZ, RZ, 0, 0 ;  /* 0x00000000ff007431 */ /* 0x000fe200000001ff */
[----:B------:R-:W-:-:S11]  /*1500*/  UMOV UR11, 0xffffffff ;  /* 0xffffffff000b7882 */ /* 0x000fd60000000000 */
[----:B------:R0:W2:Y:S01]  /*1510*/  @!P0 LDS R0, [R2+0x100] ;  /* 0x0001000002008984 */ /* 0x0000a20000000800 */
[----:B------:R-:W-:Y:S01]  /*1520*/  ISETP.NE.AND P0, PT, R6, RZ, PT ;  /* 0x000000ff0600720c */ /* 0x000fe20003f05270 */
[----:B------:R-:W-:-:S12]  /*1530*/  BRA.DIV UR11, `(.L_x_406) ;  /* 0x000000120b987947 */ /* 0x000fd8000b800000 */
[----:B--2---:R-:W2:Y:S02]  /*1540*/  SHFL.BFLY PT, R3, R0, 0x10, 0x1f ;  /* 0x0e001f0000037f89 */ /* 0x004ea400000e0000 */
[----:B--2---:R-:W-:-:S05]  /*1550*/  FADD R3, R3, R0 ;  /* 0x0000000003037221 */ /* 0x004fca0000000000 */
[----:B01----:R-:W0:Y:S02]  /*1560*/  SHFL.BFLY PT, R2, R3, 0x8, 0x1f ;  /* 0x0d001f0003027f89 */ /* 0x003e2400000e0000 */
[----:B0-----:R-:W-:-:S05]  /*1570*/  FADD R2, R3, R2 ;  /* 0x0000000203027221 */ /* 0x001fca0000000000 */
[----:B------:R-:W0:Y:S02]  /*1580*/  SHFL.BFLY PT, R9, R2, 0x4, 0x1f ;  /* 0x0c801f0002097f89 */ /* 0x000e2400000e0000 */
[----:B0-----:R-:W-:-:S05]  /*1590*/  FADD R9, R2, R9 ;  /* 0x0000000902097221 */ /* 0x001fca0000000000 */
[----:B------:R-:W0:Y:S02]  /*15a0*/  SHFL.BFLY PT, R4, R9, 0x2, 0x1f ;  /* 0x0c401f0009047f89 */ /* 0x000e2400000e0000 */
[----:B0-----:R-:W-:-:S05]  /*15b0*/  FADD R4, R9, R4 ;  /* 0x0000000409047221 */ /* 0x001fca0000000000 */
[----:B------:R0:W1:Y:S02]  /*15c0*/  SHFL.BFLY PT, R11, R4, 0x1, 0x1f ;  /* 0x0c201f00040b7f89 */ /* 0x00006400000e0000 */
.L_x_431:
[----:B-1----:R-:W-:-:S05]  /*15d0*/  FADD R11, R4, R11 ;  /* 0x0000000b040b7221 */ /* 0x002fca0000000000 */
[----:B------:R2:W-:Y:S02]  /*15e0*/  @!P0 STS [UR16+0x100], R11 ;  /* 0x0001000bff008988 */ /* 0x0005e40008000810 */
.L_x_405:
[----:B------:R-:W3:Y:S02]  /*15f0*/  LDCU UR11, c[0x0][0x3c0] ;  /* 0x00007800ff0b77ac */ /* 0x000ee40008000800 */
[----:B---3--:R-:W-:Y:S01]  /*1600*/  IMAD.U32 R8, RZ, RZ, UR11 ;  /* 0x0000000bff087e24 */ /* 0x008fe2000f8e00ff */
[----:B------:R-:W-:Y:S05]  /*1610*/  WARPSYNC.ALL ;  /* 0x0000000000007948 */ /* 0x000fea0003800000 */
[----:B------:R-:W-:Y:S01]  /*1620*/  ISETP.GE.AND P0, PT, R7, R8, PT ;  /* 0x000000080700720c */ /* 0x000fe20003f06270 */
[----:B------:R-:W-:Y:S06]  /*1630*/  BAR.SYNC.DEFER_BLOCKING 0x0 ;  /* 0x0000000000007b1d */ /* 0x000fec0000010000 */
[----:B------:R-:W-:Y:S01]  /*1640*/  BSSY.RECONVERGENT B0, `(.L_x_407) ;  /* 0x00000ce000007945 */ /* 0x000fe20003800200 */
[----:B------:R-:W3:Y:S02]  /*1650*/  LDS R0, [UR16+0x100] ;  /* 0x00010010ff007984 */ /* 0x000ee40008000800 */
[----:B---3--:R-:W-:-:S05]  /*1660*/  FFMA R0, R5, UR4, R0 ;  /* 0x0000000405007c23 */ /* 0x008fca0008000000 */
[----:B------:R-:W-:Y:S01]  /*1670*/  R2UR UR4, R0 ;  /* 0x00000000000472ca */ /* 0x000fe200000e0000 */
[----:B------:R-:W-:-:S14]  /*1680*/  @P0 BRA `(.L_x_408) ;  /* 0x0000000c00240947 */ /* 0x000fdc0003800000 */
[----:B------:R-:W-:Y:S02]  /*1690*/  UIMAD UR10, UR5, -0x40, UR20 ;  /* 0xffffffc0050a78a4 */ /* 0x000fe4000f8e0214 */
[----:B0-----:R-:W-:Y:S01]  /*16a0*/  MOV R4, UR20 ;  /* 0x0000001400047c02 */ /* 0x001fe20008000f00 */
[----:B-1----:R-:W-:Y:S01]  /*16b0*/  IMAD.U32 R2, RZ, RZ, UR20 ;  /* 0x00000014ff027e24 */ /* 0x002fe2000f8e00ff */
[----:B------:R-:W-:Y:S01]  /*16c0*/  MOV R3, R7 ;  /* 0x0000000700037202 */ /* 0x000fe20000000f00 */
[----:B------:R-:W-:Y:S01]  /*16d0*/  UIADD3 UR11, UPT, UPT, UR10, -0x1, URZ ;  /* 0xffffffff0a0b7890 */ /* 0x000fe2000fffe0ff */
[----:B------:R-:W-:Y:S02]  /*16e0*/  LOP3.LUT R4, R4, 0xf, RZ, 0xc0, !PT ;  /* 0x0000000f04047812 */ /* 0x000fe400078ec0ff */
[----:B------:R-:W-:-:S03]  /*16f0*/  LOP3.LUT R2, R2, 0x3, RZ, 0xc0, !PT ;  /* 0x0000000302027812 */ /* 0x000fc600078ec0ff */
[----:B------:R-:W-:-:S04]  /*1700*/  MOV R0, UR11 ;  /* 0x0000000b00007c02 */ /* 0x000fc80008000f00 */
[----:B------:R-:W-:Y:S02]  /*1710*/  ISETP.GE.U32.AND P0, PT, R0, 0xf, PT ;  /* 0x0000000f0000780c */ /* 0x000fe40003f06070 */
[----:B------:R-:W-:-:S11]  /*1720*/  IADD3 R0, PT, PT, -R4, UR10, RZ ;  /* 0x0000000a04007c10 */ /* 0x000fd6000fffe1ff */
.L_x_415:
[----:B------:R-:W0:Y:S01]  /*1730*/  LDC.64 R18, c[0x0][0x3a8] ;  /* 0x0000ea00ff127b82 */ /* 0x000e220000000a00 */
[----:B------:R-:W-:Y:S01]  /*1740*/  UISETP.NE.AND UP0, UPT, UR6, URZ, UPT ;  /* 0x000000ff0600728c */ /* 0x000fe2000bf05270 */
[----:B------:R-:W-:Y:S01]  /*1750*/  HFMA2 R14, -RZ, RZ, 0, 0 ;  /* 0x00000000ff0e7431 */ /* 0x000fe200000001ff */
[----:B------:R-:W-:-:S07]  /*1760*/  UISETP.GE.AND UP1, UPT, UR21, 0x1, UPT ;  /* 0x000000011500788c */ /* 0x000fce000bf26270 */
[----:B-1----:R-:W-:Y:S05]  /*1770*/  BRA.U !UP0, `(.L_x_409) ;  /* 0x00000001080c7547 */ /* 0x002fea000b800000 */
[----:B------:R-:W-:-:S04]  /*1780*/  VIADD R15, R3, UR8 ;  /* 0x00000008030f7c36 */ /* 0x000fc80008000000 */
[----:B0-----:R-:W-:-:S06]  /*1790*/  IMAD.WIDE R14, R15, 0x4, R18 ;  /* 0x000000040f0e7825 */ /* 0x001fcc00078e0212 */
[----:B------:R1:W5:Y:S02]  /*17a0*/  LDG.E R14, desc[UR18][R14.64] ;  /* 0x000000120e0e7981 */ /* 0x000364000c1e1900 */
.L_x_409:
[----:B------:R-:W-:Y:S01]  /*17b0*/  MOV R27, RZ ;  /* 0x000000ff001b7202 */ /* 0x000fe20000000f00 */
[----:B------:R-:W-:Y:S06]  /*17c0*/  BRA.U !UP1, `(.L_x_410) ;  /* 0x0000000909b07547 */ /* 0x000fec000b800000 */
[----:B------:R-:W-:Y:S01]  /*17d0*/  IADD3 R13, PT, PT, R12, R3, RZ ;  /* 0x000000030c0d7210 */ /* 0x000fe20007ffe0ff */
[----:B------:R-:W-:Y:S01]  /*17e0*/  IMAD.MOV.U32 R27, RZ, RZ, RZ ;  /* 0x000000ffff1b7224 */ /* 0x000fe200078e00ff */
[----:B-1----:R-:W-:Y:S01]  /*17f0*/  MOV R15, RZ ;  /* 0x000000ff000f7202 */ /* 0x002fe20000000f00 */
[----:B------:R-:W-:Y:S06]  /*1800*/  @!P0 BRA `(.L_x_411) ;  /* 0x0000000400088947 */ /* 0x000fec0003800000 */
[----:B------:R-:W1:Y:S01]  /*1810*/  S2R R9, SR_CgaCtaId ;  /* 0x0000000000097919 */ /* 0x000e620000008800 */
[----:B------:R-:W-:Y:S01]  /*1820*/  MOV R16, 0x400 ;  /* 0x0000040000107802 */ /* 0x000fe20000000f00 */
[----:B------:R-:W-:Y:S02]  /*1830*/  HFMA2 R27, -RZ, RZ, 0, 0 ;  /* 0x00000000ff1b7431 */ /* 0x000fe400000001ff */
[----:B------:R-:W-:Y:S01]  /*1840*/  IMAD.MOV.U32 R15, RZ, RZ, RZ ;  /* 0x000000ffff0f7224 */ /* 0x000fe200078e00ff */
[----:B-1----:R-:W-:-:S07]  /*1850*/  LEA R16, R9, R16, 0x18 ;  /* 0x0000001009107211 */ /* 0x002fce00078ec0ff */
.L_x_412:
[----:B------:R-:W1:Y:S01]  /*1860*/  LDC R20, c[0x0][0x3c0] ;  /* 0x0000f000ff147b82 */ /* 0x000e620000000800 */
[----:B------:R-:W-:-:S07]  /*1870*/  IADD3 R8, PT, PT, R15, UR6, RZ ;  /* 0x000000060f087c10 */ /* 0x000fce000fffe0ff */
[----:B------:R-:W3:Y:S01]  /*1880*/  LDC.64 R22, c[0x0][0x390] ;  /* 0x0000e400ff167b82 */ /* 0x000ee20000000a00 */
[----:B-1----:R-:W-:-:S04]  /*1890*/  IMAD R9, R8, R20, R13 ;  /* 0x0000001408097224 */ /* 0x002fc800078e020d */
[----:B---3--:R-:W-:-:S05]  /*18a0*/  IMAD.WIDE R22, R9, 0x4, R22 ;  /* 0x0000000409167825 */ /* 0x008fca00078e0216 */
[----:B------:R-:W3:Y:S01]  /*18b0*/  LDG.E.CONSTANT R21, desc[UR18][R22.64] ;  /* 0x0000001216157981 */ /* 0x000ee2000c1e9900 */
[----:B------:R-:W-:-:S05]  /*18c0*/  IMAD.WIDE R28, R20, 0x4, R22 ;  /* 0x00000004141c7825 */ /* 0x000fca00078e0216 */
[----:B------:R1:W4:Y:S01]  /*18d0*/  LDG.E.CONSTANT R24, desc[UR18][R28.64] ;  /* 0x000000121c187981 */ /* 0x000322000c1e9900 */
[----:B------:R-:W-:-:S05]  /*18e0*/  LEA R17, R15, R16, 0x2 ;  /* 0x000000100f117211 */ /* 0x000fca00078e10ff */
[----:B--2---:R-:W3:Y:S01]  /*18f0*/  LDS.128 R8, [R17] ;  /* 0x0000000011087984 */ /* 0x004ee20000000c00 */
[----:B-1----:R-:W-:-:S05]  /*1900*/  IMAD.WIDE R28, R20, 0x4, R28 ;  /* 0x00000004141c7825 */ /* 0x002fca00078e021c */
[----:B------:R3:W2:Y:S01]  /*1910*/  LDG.E.CONSTANT R25, desc[UR18][R28.64] ;  /* 0x000000121c197981 */ /* 0x0006a2000c1e9900 */
[----:B------:R-:W-:-:S04]  /*1920*/  IMAD.WIDE R22, R20, 0x4, R28 ;  /* 0x0000000414167825 */ /* 0x000fc800078e021c */
[----:B---3--:R-:W-:Y:S02]  /*1930*/  FFMA R28, R8, R21, R27 ;  /* 0x00000015081c7223 */ /* 0x008fe4000000001b */
[----:B------:R1:W3:Y:S01]  /*1940*/  LDG.E.CONSTANT R8, desc[UR18][R22.64] ;  /* 0x0000001216087981 */ /* 0x0002e2000c1e9900 */
[----:B------:R-:W-:-:S05]  /*1950*/  IMAD.WIDE R26, R20, 0x4, R22 ;  /* 0x00000004141a7825 */ /* 0x000fca00078e0216 */
[----:B------:R-:W3:Y:S01]  /*1960*/  LDG.E.CONSTANT R21, desc[UR18][R26.64] ;  /* 0x000000121a157981 */ /* 0x000ee2000c1e9900 */
[----:B----4-:R-:W-:Y:S01]  /*1970*/  FFMA R9, R9, R24, R28 ;  /* 0x0000001809097223 */ /* 0x010fe2000000001c */
[----:B-1----:R-:W-:-:S05]  /*1980*/  IMAD.WIDE R22, R20, 0x4, R26 ;  /* 0x0000000414167825 */ /* 0x002fca00078e021a */
[----:B------:R1:W4:Y:S01]  /*1990*/  LDG.E.CONSTANT R24, desc[UR18][R22.64] ;  /* 0x0000001216187981 */ /* 0x000322000c1e9900 */
[----:B------:R-:W-:-:S04]  /*19a0*/  IMAD.WIDE R28, R20, 0x4, R22 ;  /* 0x00000004141c7825 */ /* 0x000fc800078e0216 */
[----:B--2---:R-:W-:Y:S02]  /*19b0*/  FFMA R10, R10, R25, R9 ;  /* 0x000000190a0a7223 */ /* 0x004fe40000000009 */
[----:B------:R2:W4:Y:S01]  /*19c0*/  LDG.E.CONSTANT R25, desc[UR18][R28.64] ;  /* 0x000000121c197981 */ /* 0x000522000c1e9900 */
[----:B-1----:R-:W-:-:S04]  /*19d0*/  IMAD.WIDE R22, R20, 0x4, R28 ;  /* 0x0000000414167825 */ /* 0x002fc800078e021c */
[----:B---3--:R-:W-:Y:S02]  /*19e0*/  FFMA R27, R11, R8, R10 ;  /* 0x000000080b1b7223 */ /* 0x008fe4000000000a */
[----:B------:R-:W2:Y:S02]  /*19f0*/  LDS.128 R8, [R17+0x10] ;  /* 0x0000100011087984 */ /* 0x000ea40000000c00 */
[----:B--2---:R-:W-:Y:S02]  /*1a00*/  FFMA R28, R8, R21, R27 ;  /* 0x00000015081c7223 */ /* 0x004fe4000000001b */
[----:B------:R1:W2:Y:S01]  /*1a10*/  LDG.E.CONSTANT R8, desc[UR18][R22.64] ;  /* 0x0000001216087981 */ /* 0x0002a2000c1e9900 */
[----:B------:R-:W-:-:S05]  /*1a20*/  IMAD.WIDE R26, R20, 0x4, R22 ;  /* 0x00000004141a7825 */ /* 0x000fca00078e0216 */
[----:B------:R3:W2:Y:S01]  /*1a30*/  LDG.E.CONSTANT R21, desc[UR18][R26.64] ;  /* 0x000000121a157981 */ /* 0x0006a2000c1e9900 */
[----:B-1----:R-:W-:-:S04]  /*1a40*/  IMAD.WIDE R22, R20, 0x4, R26 ;  /* 0x0000000414167825 */ /* 0x002fc800078e021a */
[----:B----4-:R-:W-:Y:S02]  /*1a50*/  FFMA R9, R9, R24, R28 ;  /* 0x0000001809097223 */ /* 0x010fe4000000001c */
[----:B------:R1:W4:Y:S02]  /*1a60*/  LDG.E.CONSTANT R24, desc[UR18][R22.64] ;  /* 0x0000001216187981 */ /* 0x000324000c1e9900 */
[----:B------:R-:W-:Y:S01]  /*1a70*/  FFMA R10, R10, R25, R9 ;  /* 0x000000190a0a7223 */ /* 0x000fe20000000009 */
[----:B---3--:R-:W-:-:S05]  /*1a80*/  IMAD.WIDE R26, R20, 0x4, R22 ;  /* 0x00000004141a7825 */ /* 0x008fca00078e0216 */
[----:B------:R3:W4:Y:S01]  /*1a90*/  LDG.E.CONSTANT R29, desc[UR18][R26.64] ;  /* 0x000000121a1d7981 */ /* 0x000722000c1e9900 */
[----:B-1----:R-:W-:-:S04]  /*1aa0*/  IMAD.WIDE R22, R20, 0x4, R26 ;  /* 0x0000000414167825 */ /* 0x002fc800078e021a */
[----:B---3--:R-:W-:-:S04]  /*1ab0*/  IMAD.WIDE R26, R20, 0x4, R22 ;  /* 0x00000004141a7825 */ /* 0x008fc800078e0216 */
[----:B--2---:R-:W-:Y:S02]  /*1ac0*/  FFMA R25, R11, R8, R10 ;  /* 0x000000080b197223 */ /* 0x004fe4000000000a */
[----:B------:R-:W1:Y:S02]  /*1ad0*/  LDS.128 R8, [R17+0x20] ;  /* 0x0000200011087984 */ /* 0x000e640000000c00 */
[----:B-1----:R-:W-:Y:S02]  /*1ae0*/  FFMA R28, R8, R21, R25 ;  /* 0x00000015081c7223 */ /* 0x002fe40000000019 */
[----:B------:R1:W2:Y:S02]  /*1af0*/  LDG.E.CONSTANT R8, desc[UR18][R22.64] ;  /* 0x0000001216087981 */ /* 0x0002a4000c1e9900 */
[----:B----4-:R-:W-:Y:S01]  /*1b00*/  FFMA R9, R9, R24, R28 ;  /* 0x0000001809097223 */ /* 0x010fe2000000001c */
[C---:B------:R-:W-:Y:S02]  /*1b10*/  IMAD.WIDE R24, R20.reuse, 0x4, R26 ;  /* 0x0000000414187825 */ /* 0x040fe400078e021a */
[----:B------:R-:W3:Y:S02]  /*1b20*/  LDG.E.CONSTANT R27, desc[UR18][R26.64] ;  /* 0x000000121a1b7981 */ /* 0x000ee4000c1e9900 */
[----:B-1----:R-:W-:-:S02]  /*1b30*/  IMAD.WIDE R22, R20, 0x4, R24 ;  /* 0x0000000414167825 */ /* 0x002fc400078e0218 */
[----:B------:R-:W4:Y:S02]  /*1b40*/  LDG.E.CONSTANT R24, desc[UR18][R24.64] ;  /* 0x0000001218187981 */ /* 0x000f24000c1e9900 */
[----:B------:R-:W-:Y:S02]  /*1b50*/  IMAD.WIDE R20, R20, 0x4, R22 ;  /* 0x0000000414147825 */ /* 0x000fe400078e0216 */
[----:B------:R-:W4:Y:S04]  /*1b60*/  LDG.E.CONSTANT R28, desc[UR18][R22.64] ;  /* 0x00000012161c7981 */ /* 0x000f28000c1e9900 */
[----:B------:R-:W4:Y:S01]  /*1b70*/  LDG.E.CONSTANT R20, desc[UR18][R20.64] ;  /* 0x0000001214147981 */ /* 0x000f22000c1e9900 */
[----:B------:R-:W-:Y:S01]  /*1b80*/  FFMA R10, R10, R29, R9 ;  /* 0x0000001d0a0a7223 */ /* 0x000fe20000000009 */
[----:B------:R-:W-:-:S05]  /*1b90*/  VIADD R15, R15, 0x10 ;  /* 0x000000100f0f7836 */ /* 0x000fca0000000000 */
[----:B------:R-:W-:Y:S01]  /*1ba0*/  ISETP.NE.AND P1, PT, R15, R0, PT ;  /* 0x000000000f00720c */ /* 0x000fe20003f25270 */
[----:B--2---:R-:W-:Y:S02]  /*1bb0*/  FFMA R29, R11, R8, R10 ;  /* 0x000000080b1d7223 */ /* 0x004fe4000000000a */
[----:B------:R-:W3:Y:S02]  /*1bc0*/  LDS.128 R8, [R17+0x30] ;  /* 0x0000300011087984 */ /* 0x000ee40000000c00 */
[----:B---3--:R-:W-:-:S04]  /*1bd0*/  FFMA R8, R8, R27, R29 ;  /* 0x0000001b08087223 */ /* 0x008fc8000000001d */
[----:B----4-:R-:W-:-:S04]  /*1be0*/  FFMA R9, R9, R24, R8 ;  /* 0x0000001809097223 */ /* 0x010fc80000000008 */
[----:B------:R-:W-:-:S04]  /*1bf0*/  FFMA R10, R10, R28, R9 ;  /* 0x0000001c0a0a7223 */ /* 0x000fc80000000009 */
[----:B------:R-:W-:Y:S01]  /*1c00*/  FFMA R27, R11, R20, R10 ;  /* 0x000000140b1b7223 */ /* 0x000fe2000000000a */
[----:B------:R-:W-:Y:S06]  /*1c10*/  @P1 BRA `(.L_x_412) ;  /* 0xfffffffc00101947 */ /* 0x000fec000383ffff */
[----:B------:R-:W-:-:S07]  /*1c20*/  MOV R15, R0 ;  /* 0x00000000000f7202 */ /* 0x000fce0000000f00 */
.L_x_411:
[----:B------:R-:W-:-:S13]  /*1c30*/  ISETP.NE.AND P1, PT, R4, RZ, PT ;  /* 0x000000ff0400720c */ /* 0x000fda0003f25270 */
[----:B------:R-:W-:Y:S05]  /*1c40*/  @!P1 BRA `(.L_x_410) ;  /* 0x0000000400909947 */ /* 0x000fea0003800000 */
[----:B------:R-:W-:Y:S01]  /*1c50*/  IADD3 R8, PT, PT, R4, -0x1, RZ ;  /* 0xffffffff04087810 */ /* 0x000fe20007ffe0ff */
[----:B------:R-:W-:-:S03]  /*1c60*/  ULOP3.LUT UR16, UR20, 0x7, URZ, 0xc0, !UPT ;  /* 0x0000000714107892 */ /* 0x000fc6000f8ec0ff */
[----:B------:R-:W-:Y:S01]  /*1c70*/  ISETP.GE.U32.AND P1, PT, R8, 0x7, PT ;  /* 0x000000070800780c */ /* 0x000fe20003f26070 */
[----:B------:R-:W-:-:S12]  /*1c80*/  UISETP.NE.AND UP0, UPT, UR16, URZ, UPT ;  /* 0x000000ff1000728c */ /* 0x000fd8000bf05270 */
[----:B------:R-:W-:Y:S05]  /*1c90*/  @!P1 BRA `(.L_x_413) ;  /* 0x0000000000a49947 */ /* 0x000fea0003800000 */
[----:B------:R-:W2:Y:S01]  /*1ca0*/  LDC R23, c[0x0][0x3c0] ;  /* 0x0000f000ff177b82 */ /* 0x000ea20000000800 */
[----:B------:R-:W-:-:S07]  /*1cb0*/  VIADD R10, R15, UR6 ;  /* 0x000000060f0a7c36 */ /* 0x000fce0008000000 */
[----:B------:R-:W1:Y:S01]  /*1cc0*/  LDC.64 R8, c[0x0][0x390] ;  /* 0x0000e400ff087b82 */ /* 0x000e620000000a00 */
[----:B--2---:R-:W-:-:S04]  /*1cd0*/  IMAD R11, R10, R23, R13 ;  /* 0x000000170a0b7224 */ /* 0x004fc800078e020d */
[----:B-1----:R-:W-:-:S05]  /*1ce0*/  IMAD.WIDE R8, R11, 0x4, R8 ;  /* 0x000000040b087825 */ /* 0x002fca00078e0208 */
[----:B------:R-:W2:Y:S01]  /*1cf0*/  LDG.E.CONSTANT R26, desc[UR18][R8.64] ;  /* 0x00000012081a7981 */ /* 0x000ea2000c1e9900 */
[----:B------:R-:W-:-:S05]  /*1d00*/  IMAD.WIDE R24, R23, 0x4, R8 ;  /* 0x0000000417187825 */ /* 0x000fca00078e0208 */
[----:B------:R1:W3:Y:S02]  /*1d10*/  LDG.E.CONSTANT R28, desc[UR18][R24.64] ;  /* 0x00000012181c7981 */ /* 0x0002e4000c1e9900 */
[----:B-1----:R-:W-:-:S05]  /*1d20*/  IMAD.WIDE R24, R23, 0x4, R24 ;  /* 0x0000000417187825 */ /* 0x002fca00078e0218 */
[----:B------:R1:W4:Y:S01]  /*1d30*/  LDG.E.CONSTANT R29, desc[UR18][R24.64] ;  /* 0x00000012181d7981 */ /* 0x000322000c1e9900 */
[----:B------:R-:W-:-:S04]  /*1d40*/  IMAD.WIDE R16, R23, 0x4, R24 ;  /* 0x0000000417107825 */ /* 0x000fc800078e0218 */
[C---:B------:R-:W-:Y:S02]  /*1d50*/  IMAD.WIDE R8, R23.reuse, 0x4, R16 ;  /* 0x0000000417087825 */ /* 0x040fe400078e0210 */
[----:B------:R0:W4:Y:S02]  /*1d60*/  LDG.E.CONSTANT R16, desc[UR18][R16.64] ;  /* 0x0000001210107981 */ /* 0x000124000c1e9900 */
[C---:B------:R-:W-:Y:S02]  /*1d70*/  IMAD.WIDE R10, R23.reuse, 0x4, R8 ;  /* 0x00000004170a7825 */ /* 0x040fe400078e0208 */
[----:B------:R0:W4:Y:S02]  /*1d80*/  LDG.E.CONSTANT R8, desc[UR18][R8.64] ;  /* 0x0000001208087981 */ /* 0x000124000c1e9900 */
[C---:B------:R-:W-:Y:S02]  /*1d90*/  IMAD.WIDE R20, R23.reuse, 0x4, R10 ;  /* 0x0000000417147825 */ /* 0x040fe400078e020a */
[----:B------:R0:W4:Y:S02]  /*1da0*/  LDG.E.CONSTANT R10, desc[UR18][R10.64] ;  /* 0x000000120a0a7981 */ /* 0x000124000c1e9900 */
[----:B------:R-:W-:-:S02]  /*1db0*/  IMAD.WIDE R22, R23, 0x4, R20 ;  /* 0x0000000417167825 */ /* 0x000fc400078e0214 */
[----:B------:R-:W4:Y:S04]  /*1dc0*/  LDG.E.CONSTANT R20, desc[UR18][R20.64] ;  /* 0x0000001214147981 */ /* 0x000f28000c1e9900 */
[----:B------:R-:W4:Y:S01]  /*1dd0*/  LDG.E.CONSTANT R22, desc[UR18][R22.64] ;  /* 0x0000001216167981 */ /* 0x000f22000c1e9900 */
[----:B------:R-:W1:Y:S01]  /*1de0*/  S2UR UR11, SR_CgaCtaId ;  /* 0x00000000000b79c3 */ /* 0x000e620000008800 */
[----:B------:R-:W-:Y:S02]  /*1df0*/  UMOV UR10, 0x400 ;  /* 0x00000400000a7882 */ /* 0x000fe40000000000 */
[----:B-1----:R-:W-:-:S06]  /*1e00*/  ULEA UR10, UR11, UR10, 0x18 ;  /* 0x0000000a0b0a7291 */ /* 0x002fcc000f8ec0ff */
[----:B------:R-:W-:-:S05]  /*1e10*/  LEA R24, R15, UR10, 0x2 ;  /* 0x0000000a0f187c11 */ /* 0x000fca000f8e10ff */
[----:B0-----:R-:W2:Y:S04]  /*1e20*/  LDS R17, [R24] ;  /* 0x0000000018117984 */ /* 0x001ea80000000800 */
[----:B------:R-:W-:Y:S04]  /*1e30*/  LDS R9, [R24+0x8] ;  /* 0x0000080018097984 */ /* 0x000fe80000000800 */
[----:B------:R-:W-:Y:S01]  /*1e40*/  LDS R11, [R24+0x10] ;  /* 0x00001000180b7984 */ /* 0x000fe20000000800 */
[----:B------:R-:W-:Y:S01]  /*1e50*/  IADD3 R15, PT, PT, R15, 0x8, RZ ;  /* 0x000000080f0f7810 */ /* 0x000fe20007ffe0ff */
[----:B--2---:R-:W-:-:S02]  /*1e60*/  FFMA R17, R17, R26, R27 ;  /* 0x0000001a11117223 */ /* 0x004fc4000000001b */
[----:B------:R-:W3:Y:S04]  /*1e70*/  LDS R26, [R24+0x4] ;  /* 0x00000400181a7984 */ /* 0x000ee80000000800 */
[----:B------:R-:W-:Y:S01]  /*1e80*/  LDS R27, [R24+0x1c] ;  /* 0x00001c00181b7984 */ /* 0x000fe20000000800 */
[----:B---3--:R-:W-:-:S03]  /*1e90*/  FFMA R26, R26, R28, R17 ;  /* 0x0000001c1a1a7223 */ /* 0x008fc60000000011 */
[----:B------:R-:W0:Y:S01]  /*1ea0*/  LDS R28, [R24+0xc] ;  /* 0x00000c00181c7984 */ /* 0x000e220000000800 */
[----:B----4-:R-:W-:-:S03]  /*1eb0*/  FFMA R9, R9, R29, R26 ;  /* 0x0000001d09097223 */ /* 0x010fc6000000001a */
[----:B------:R-:W1:Y:S04]  /*1ec0*/  LDS R26, [R24+0x14] ;  /* 0x00001400181a7984 */ /* 0x000e680000000800 */
[----:B------:R-:W2:Y:S01]  /*1ed0*/  LDS R17, [R24+0x18] ;  /* 0x0000180018117984 */ /* 0x000ea20000000800 */
[----:B0-----:R-:W-:-:S04]  /*1ee0*/  FFMA R9, R28, R16, R9 ;  /* 0x000000101c097223 */ /* 0x001fc80000000009 */
[----:B------:R-:W-:-:S04]  /*1ef0*/  FFMA R9, R11, R8, R9 ;  /* 0x000000080b097223 */ /* 0x000fc80000000009 */
[----:B-1----:R-:W-:-:S04]  /*1f00*/  FFMA R9, R26, R10, R9 ;  /* 0x0000000a1a097223 */ /* 0x002fc80000000009 */
[----:B--2---:R-:W-:-:S04]  /*1f10*/  FFMA R9, R17, R20, R9 ;  /* 0x0000001411097223 */ /* 0x004fc80000000009 */
[----:B------:R-:W-:-:S07]  /*1f20*/  FFMA R27, R27, R22, R9 ;  /* 0x000000161b1b7223 */ /* 0x000fce0000000009 */
.L_x_413:
[----:B------:R-:W-:Y:S05]  /*1f30*/  BRA.U !UP0, `(.L_x_410) ;  /* 0x0000000108d47547 */ /* 0x000fea000b800000 */
[----:B------:R-:W-:Y:S01]  /*1f40*/  UIADD3 UR10, UPT, UPT, UR16, -0x1, URZ ;  /* 0xffffffff100a7890 */ /* 0x000fe2000fffe0ff */
[----:B------:R-:W-:-:S03]  /*1f50*/  ISETP.NE.AND P1, PT, R2, RZ, PT ;  /* 0x000000ff0200720c */ /* 0x000fc60003f25270 */
[----:B------:R-:W-:-:S09]  /*1f60*/  UISETP.GE.U32.AND UP0, UPT, UR10, 0x3, UPT ;  /* 0x000000030a00788c */ /* 0x000fd2000bf06070 */
[----:B------:R-:W-:Y:S05]  /*1f70*/  BRA.U !UP0, `(.L_x_414) ;  /* 0x0000000108647547 */ /* 0x000fea000b800000 */
[----:B------:R-:W2:Y:S01]  /*1f80*/  LDC R9, c[0x0][0x3c0] ;  /* 0x0000f000ff097b82 */ /* 0x000ea20000000800 */
[----:B------:R-:W-:-:S07]  /*1f90*/  IADD3 R8, PT, PT, R15, UR6, RZ ;  /* 0x000000060f087c10 */ /* 0x000fce000fffe0ff */
[----:B------:R-:W1:Y:S01]  /*1fa0*/  LDC.64 R20, c[0x0][0x390] ;  /* 0x0000e400ff147b82 */ /* 0x000e620000000a00 */
[----:B--2---:R-:W-:-:S04]  /*1fb0*/  IMAD R11, R8, R9, R13 ;  /* 0x00000009080b7224 */ /* 0x004fc800078e020d */
[----:B-1----:R-:W-:-:S04]  /*1fc0*/  IMAD.WIDE R20, R11, 0x4, R20 ;  /* 0x000000040b147825 */ /* 0x002fc800078e0214 */
        /* <DEDUP_REMOVED lines=12> */
[----:B------:R-:W2:Y:S04]  /*2090*/  LDS R24, [R22] ;  /* 0x0000000016187984 */ /* 0x000ea80000000800 */
[----:B-1----:R-:W4:Y:S04]  /*20a0*/  LDS R21, [R22+0x4] ;  /* 0x0000040016157984 */ /* 0x002f280000000800 */
[----:B------:R-:W0:Y:S04]  /*20b0*/  LDS R23, [R22+0x8] ;  /* 0x0000080016177984 */ /* 0x000e280000000800 */
[----:B---3--:R-:W1:Y:S01]  /*20c0*/  LDS R17, [R22+0xc] ;  /* 0x00000c0016117984 */ /* 0x008e620000000800 */
[----:B--2---:R-:W-:-:S04]  /*20d0*/  FFMA R20, R24, R20, R27 ;  /* 0x0000001418147223 */ /* 0x004fc8000000001b */
[----:B----4-:R-:W-:-:S04]  /*20e0*/  FFMA R16, R21, R16, R20 ;  /* 0x0000001015107223 */ /* 0x010fc80000000014 */
[----:B0-----:R-:W-:-:S04]  /*20f0*/  FFMA R10, R23, R10, R16 ;  /* 0x0000000a170a7223 */ /* 0x001fc80000000010 */
[----:B-1----:R-:W-:-:S07]  /*2100*/  FFMA R27, R17, R8, R10 ;  /* 0x00000008111b7223 */ /* 0x002fce000000000a */
.L_x_414:
[----:B------:R-:W-:Y:S05]  /*2110*/  @!P1 BRA `(.L_x_410) ;  /* 0x00000000005c9947 */ /* 0x000fea0003800000 */
[----:B------:R-:W1:Y:S01]  /*2120*/  LDC R17, c[0x0][0x3c0] ;  /* 0x0000f000ff117b82 */ /* 0x000e620000000800 */
[----:B------:R-:W-:-:S07]  /*2130*/  IADD3 R10, PT, PT, R15, UR6, RZ ;  /* 0x000000060f0a7c10 */ /* 0x000fce000fffe0ff */
[----:B------:R-:W3:Y:S01]  /*2140*/  LDC.64 R8, c[0x0][0x390] ;  /* 0x0000e400ff087b82 */ /* 0x000ee20000000a00 */
[----:B-1----:R-:W-:-:S04]  /*2150*/  IMAD R13, R10, R17, R13 ;  /* 0x000000110a0d7224 */ /* 0x002fc800078e020d */
[----:B---3--:R-:W-:-:S05]  /*2160*/  IMAD.WIDE R8, R13, 0x4, R8 ;  /* 0x000000040d087825 */ /* 0x008fca00078e0208 */
[----:B--2---:R-:W2:Y:S01]  /*2170*/  LDG.E.CONSTANT R11, desc[UR18][R8.64] ;  /* 0x00000012080b7981 */ /* 0x004ea2000c1e9900 */
        /* <DEDUP_REMOVED lines=17> */
.L_x_410:
[----:B------:R-:W3:Y:S01]  /*2290*/  LDCU UR10, c[0x0][0x3c0] ;  /* 0x00007800ff0a77ac */ /* 0x000ee20008000800 */
[----:B------:R-:W-:Y:S01]  /*22a0*/  IADD3 R9, PT, PT, R3, UR8, RZ ;  /* 0x0000000803097c10 */ /* 0x000fe2000fffe0ff */
[----:B-----5:R-:W-:Y:S01]  /*22b0*/  FFMA R27, R5, R14, R27 ;  /* 0x0000000e051b7223 */ /* 0x020fe2000000001b */
[----:B------:R-:W-:-:S03]  /*22c0*/  VIADD R3, R3, UR22 ;  /* 0x0000001603037c36 */ /* 0x000fc60008000000 */
[----:B0-----:R-:W-:-:S05]  /*22d0*/  IMAD.WIDE R18, R9, 0x4, R18 ;  /* 0x0000000409127825 */ /* 0x001fca00078e0212 */
[----:B------:R4:W-:Y:S01]  /*22e0*/  STG.E desc[UR18][R18.64], R27 ;  /* 0x0000001b12007986 */ /* 0x0009e2000c101912 */
[----:B---3--:R-:W-:-:S04]  /*22f0*/  MOV R8, UR10 ;  /* 0x0000000a00087c02 */ /* 0x008fc80008000f00 */
[----:B------:R-:W-:-:S13]  /*2300*/  ISETP.GE.AND P1, PT, R3, R8, PT ;  /* 0x000000080300720c */ /* 0x000fda0003f26270 */
[----:B----4-:R-:W-:Y:S05]  /*2310*/  @!P1 BRA `(.L_x_415) ;  /* 0xfffffff400049947 */ /* 0x010fea000383ffff */
.L_x_408:
[----:B------:R-:W-:Y:S05]  /*2320*/  BSYNC.RECONVERGENT B0 ;  /* 0x0000000000007941 */ /* 0x000fea0003800200 */
.L_x_407:
[----:B------:R-:W3:Y:S01]  /*2330*/  LDCU UR6, c[0x0][0x3bc] ;  /* 0x00007780ff0677ac */ /* 0x000ee20008000800 */
[----:B------:R-:W-:Y:S01]  /*2340*/  UIADD3 UR5, UPT, UPT, UR5, 0x1, URZ ;  /* 0x0000000105057890 */ /* 0x000fe2000fffe0ff */
[----:B------:R-:W-:Y:S01]  /*2350*/  UMOV UR11, UR15 ;  /* 0x0000000f000b7c82 */ /* 0x000fe20008000000 */
[----:B---3--:R-:W-:-:S03]  /*2360*/  UISETP.GE.AND UP0, UPT, UR17, UR6, UPT ;  /* 0x000000061100728c */ /* 0x008fc6000bf06270 */
[----:B------:R-:W-:Y:S01]  /*2370*/  UMOV UR6, UR17 ;  /* 0x0000001100067c82 */ /* 0x000fe20008000000 */
[----:B------:R-:W-:Y:S06]  /*2380*/  BAR.SYNC.DEFER_BLOCKING 0x0 ;  /* 0x0000000000007b1d */ /* 0x000fec0000010000 */
[----:B------:R-:W-:Y:S05]  /*2390*/  BRA.U !UP0, `(.L_x_416) ;  /* 0xffffffdd08987547 */ /* 0x000fea000b83ffff */
.L_x_386:
[----:B------:R-:W-:-:S13]  /*23a0*/  ISETP.GE.AND P0, PT, R7, R8, PT ;  /* 0x000000080700720c */ /* 0x000fda0003f06270 */
[----:B------:R-:W-:Y:S05]  /*23b0*/  @P0 EXIT ;  /* 0x000000000000094d */ /* 0x000fea0003800000 */
[----:B0-----:R-:W0:Y:S01]  /*23c0*/  LDC.64 R4, c[0x0][0x3a8] ;  /* 0x0000ea00ff047b82 */ /* 0x001e220000000a00 */
[----:B------:R-:W3:Y:S01]  /*23d0*/  LDCU UR5, c[0x0][0x360] ;  /* 0x00006c00ff0577ac */ /* 0x000ee20008000800 */
[----:B------:R-:W4:Y:S02]  /*23e0*/  LDCU UR6, c[0x0][0x3c0] ;  /* 0x00007800ff0677ac */ /* 0x000f240008000800 */
.L_x_419:
[----:B------:R-:W-:-:S05]  /*23f0*/  IADD3 R9, PT, PT, R7, UR8, RZ ;  /* 0x0000000807097c10 */ /* 0x000fca000fffe0ff */
[----:B0-----:R-:W-:-:S05]  /*2400*/  IMAD.WIDE R8, R9, 0x4, R4 ;  /* 0x0000000409087825 */ /* 0x001fca00078e0204 */
[----:B------:R-:W5:Y:S01]  /*2410*/  LDG.E R0, desc[UR18][R8.64] ;  /* 0x0000001208007981 */ /* 0x000f62000c1e1900 */
[----:B-1----:R-:W0:Y:S01]  /*2420*/  MUFU.RCP R2, UR4 ;  /* 0x0000000400027d08 */ /* 0x002e220008001000 */
[----:B------:R-:W-:Y:S01]  /*2430*/  IMAD.U32 R3, RZ, RZ, UR4 ;  /* 0x00000004ff037e24 */ /* 0x000fe2000f8e00ff */
[----:B------:R-:W-:Y:S03]  /*2440*/  BSSY.RECONVERGENT B0, `(.L_x_417) ;  /* 0x000000c000007945 */ /* 0x000fe60003800200 */
[----:B0-----:R-:W-:-:S04]  /*2450*/  FFMA R3, R2, -R3, 1 ;  /* 0x3f80000002037423 */ /* 0x001fc80000000803 */
[----:B------:R-:W-:Y:S01]  /*2460*/  FFMA R3, R2, R3, R2 ;  /* 0x0000000302037223 */ /* 0x000fe20000000002 */
[----:B-----5:R-:W0:Y:S03]  /*2470*/  FCHK P0, R0, UR4 ;  /* 0x0000000400007d02 */ /* 0x020e260008000000 */
[----:B------:R-:W-:-:S04]  /*2480*/  FFMA R2, R0, R3, RZ ;  /* 0x0000000300027223 */ /* 0x000fc800000000ff */
[----:B------:R-:W-:-:S04]  /*2490*/  FFMA R6, R2, -UR4, R0 ;  /* 0x8000000402067c23 */ /* 0x000fc80008000000 */
[----:B------:R-:W-:Y:S01]  /*24a0*/  FFMA R3, R3, R6, R2 ;  /* 0x0000000603037223 */ /* 0x000fe20000000002 */
[----:B0-----:R-:W-:Y:S06]  /*24b0*/  @!P0 BRA `(.L_x_418) ;  /* 0x0000000000108947 */ /* 0x001fec0003800000 */
[----:B------:R-:W-:Y:S02]  /*24c0*/  MOV R3, UR4 ;  /* 0x0000000400037c02 */ /* 0x000fe40008000f00 */
[----:B------:R-:W-:-:S07]  /*24d0*/  MOV R2, 0x24f0 ;  /* 0x000024f000027802 */ /* 0x000fce0000000f00 */
[----:B--234-:R-:W-:Y:S05]  /*24e0*/  CALL.REL.NOINC `($__internal_8_$__cuda_sm3x_div_rn_noftz_f32_slowpath) ;  /* 0x0000000400407944 */ /* 0x01cfea0003c00000 */
[----:B------:R-:W-:-:S07]  /*24f0*/  MOV R3, R0 ;  /* 0x0000000000037202 */ /* 0x000fce0000000f00 */
.L_x_418:
[----:B---34-:R-:W-:Y:S05]  /*2500*/  BSYNC.RECONVERGENT B0 ;  /* 0x0000000000007941 */ /* 0x018fea0003800200 */
.L_x_417:
[----:B------:R0:W-:Y:S01]  /*2510*/  STG.E desc[UR18][R8.64], R3 ;  /* 0x0000000308007986 */ /* 0x0001e2000c101912 */
[----:B------:R-:W-:-:S05]  /*2520*/  VIADD R7, R7, UR5 ;  /* 0x0000000507077c36 */ /* 0x000fca0008000000 */
[----:B------:R-:W-:-:S13]  /*2530*/  ISETP.GE.AND P0, PT, R7, UR6, PT ;  /* 0x0000000607007c0c */ /* 0x000fda000bf06270 */
[----:B0-----:R-:W-:Y:S05]  /*2540*/  @!P0 BRA `(.L_x_419) ;  /* 0xfffffffc00a88947 */ /* 0x001fea000383ffff */
[----:B------:R-:W-:Y:S05]  /*2550*/  EXIT ;  /* 0x000000000000794d */ /* 0x000fea0003800000 */
.L_x_401:
[----:B------:R-:W-:Y:S01]  /*2560*/  HFMA2 R15, -RZ, RZ, 0, 9.5367431640625e-07 ;  /* 0x00000010ff0f7431 */ /* 0x000fe200000001ff */
[----:B--2---:R-:W-:Y:S01]  /*2570*/  MOV R14, R3 ;  /* 0x00000003000e7202 */ /* 0x004fe20000000f00 */
[----:B------:R-:W-:Y:S01]  /*2580*/  IMAD.MOV.U32 R16, RZ, RZ, 0x1f ;  /* 0x0000001fff107424 */ /* 0x000fe200078e00ff */
[----:B------:R-:W-:-:S07]  /*2590*/  MOV R13, 0xffffffff ;  /* 0xffffffff000d7802 */ /* 0x000fce0000000f00 */
[----:B01----:R-:W-:Y:S05]  /*25a0*/  WARPSYNC.COLLECTIVE R13, `(.L_x_420) ;  /* 0x000000000d087348 */ /* 0x003fea0003c00000 */
[----:B------:R2:W3:Y:S02]  /*25b0*/  SHFL.BFLY P1, R10, R14, R15, R16 ;  /* 0x0c00000f0e0a7389 */ /* 0x0004e40000020010 */
[----:B0123--:R-:W-:Y:S05]  /*25c0*/  ENDCOLLECTIVE ;  /* 0x000000000000791b */ /* 0x00ffea0003800000 */
.L_x_420:
[----:B------:R-:W-:Y:S01]  /*25d0*/  HFMA2 R15, -RZ, RZ, 0, 4.76837158203125e-07 ;  /* 0x00000008ff0f7431 */ /* 0x000fe200000001ff */
[----:B------:R-:W-:-:S04]  /*25e0*/  MOV R4, R10 ;  /* 0x0000000a00047202 */ /* 0x000fc80000000f00 */
[----:B------:R-:W-:-:S05]  /*25f0*/  FMNMX R4, R4, R3, !PT ;  /* 0x0000000304047209 */ /* 0x000fca0007800000 */
[----:B------:R-:W-:-:S07]  /*2600*/  IMAD.MOV.U32 R14, RZ, RZ, R4 ;  /* 0x000000ffff0e7224 */ /* 0x000fce00078e0004 */
[----:B------:R-:W-:Y:S05]  /*2610*/  WARPSYNC.COLLECTIVE R13, `(.L_x_421) ;  /* 0x000000000d087348 */ /* 0x000fea0003c00000 */
[----:B------:R0:W1:Y:S02]  /*2620*/  SHFL.BFLY P1, R10, R14, R15, R16 ;  /* 0x0c00000f0e0a7389 */ /* 0x0000640000020010 */
[----:B01----:R-:W-:Y:S05]  /*2630*/  ENDCOLLECTIVE ;  /* 0x000000000000791b */ /* 0x003fea0003800000 */
.L_x_421:
[----:B------:R-:W-:Y:S01]  /*2640*/  HFMA2 R15, -RZ, RZ, 0, 2.384185791015625e-07 ;  /* 0x00000004ff0f7431 */ /* 0x000fe200000001ff */
[----:B------:R-:W-:-:S04]  /*2650*/  MOV R5, R10 ;  /* 0x0000000a00057202 */ /* 0x000fc80000000f00 */
[----:B------:R-:W-:-:S05]  /*2660*/  FMNMX R5, R4, R5, !PT ;  /* 0x0000000504057209 */ /* 0x000fca0007800000 */
[----:B------:R-:W-:-:S07]  /*2670*/  IMAD.MOV.U32 R14, RZ, RZ, R5 ;  /* 0x000000ffff0e7224 */ /* 0x000fce00078e0005 */
[----:B------:R-:W-:Y:S05]  /*2680*/  WARPSYNC.COLLECTIVE R13, `(.L_x_422) ;  /* 0x000000000d087348 */ /* 0x000fea0003c00000 */
[----:B------:R0:W1:Y:S02]  /*2690*/  SHFL.BFLY P1, R10, R14, R15, R16 ;  /* 0x0c00000f0e0a7389 */ /* 0x0000640000020010 */
[----:B01----:R-:W-:Y:S05]  /*26a0*/  ENDCOLLECTIVE ;  /* 0x000000000000791b */ /* 0x003fea0003800000 */
.L_x_422:
[----:B------:R-:W-:Y:S01]  /*26b0*/  HFMA2 R15, -RZ, RZ, 0, 1.1920928955078125e-07 ;  /* 0x00000002ff0f7431 */ /* 0x000fe200000001ff */
[----:B------:R-:W-:-:S04]  /*26c0*/  MOV R8, R10 ;  /* 0x0000000a00087202 */ /* 0x000fc80000000f00 */
[----:B------:R-:W-:-:S05]  /*26d0*/  FMNMX R8, R5, R8, !PT ;  /* 0x0000000805087209 */ /* 0x000fca0007800000 */
[----:B------:R-:W-:-:S07]  /*26e0*/  IMAD.MOV.U32 R14, RZ, RZ, R8 ;  /* 0x000000ffff0e7224 */ /* 0x000fce00078e0008 */
[----:B------:R-:W-:Y:S05]  /*26f0*/  WARPSYNC.COLLECTIVE R13, `(.L_x_423) ;  /* 0x000000000d087348 */ /* 0x000fea0003c00000 */
[----:B------:R0:W1:Y:S02]  /*2700*/  SHFL.BFLY P1, R10, R14, R15, R16 ;  /* 0x0c00000f0e0a7389 */ /* 0x0000640000020010 */
[----:B01----:R-:W-:Y:S05]  /*2710*/  ENDCOLLECTIVE ;  /* 0x000000000000791b */ /* 0x003fea0003800000 */
.L_x_423:
[----:B------:R-:W-:Y:S01]  /*2720*/  HFMA2 R15, -RZ, RZ, 0, 5.9604644775390625e-08 ;  /* 0x00000001ff0f7431 */ /* 0x000fe200000001ff */
[----:B------:R-:W-:-:S04]  /*2730*/  MOV R9, R10 ;  /* 0x0000000a00097202 */ /* 0x000fc80000000f00 */
[----:B------:R-:W-:-:S05]  /*2740*/  FMNMX R9, R8, R9, !PT ;  /* 0x0000000908097209 */ /* 0x000fca0007800000 */
[----:B------:R-:W-:-:S07]  /*2750*/  IMAD.MOV.U32 R14, RZ, RZ, R9 ;  /* 0x000000ffff0e7224 */ /* 0x000fce00078e0009 */
[----:B------:R-:W-:Y:S05]  /*2760*/  WARPSYNC.COLLECTIVE R13, `(.L_x_424) ;  /* 0x000000000d087348 */ /* 0x000fea0003c00000 */
[----:B------:R0:W1:Y:S02]  /*2770*/  SHFL.BFLY P1, R10, R14, R15, R16 ;  /* 0x0c00000f0e0a7389 */ /* 0x0000640000020010 */
[----:B01----:R-:W-:Y:S05]  /*2780*/  ENDCOLLECTIVE ;  /* 0x000000000000791b */ /* 0x003fea0003800000 */
.L_x_424:
[----:B------:R-:W-:Y:S05]  /*2790*/  BRA `(.L_x_425) ;  /* 0xffffffe800707947 */ /* 0x000fea000383ffff */
.L_x_406:
[----:B--2---:R-:W-:Y:S01]  /*27a0*/  MOV R14, R0 ;  /* 0x00000000000e7202 */ /* 0x004fe20000000f00 */
[----:B------:R-:W-:Y:S01]  /*27b0*/  IMAD.MOV.U32 R15, RZ, RZ, 0x10 ;  /* 0x00000010ff0f7424 */ /* 0x000fe200078e00ff */
[----:B------:R-:W-:Y:S02]  /*27c0*/  MOV R16, 0x1f ;  /* 0x0000001f00107802 */ /* 0x000fe40000000f00 */
[----:B------:R-:W-:-:S07]  /*27d0*/  MOV R13, 0xffffffff ;  /* 0xffffffff000d7802 */ /* 0x000fce0000000f00 */
[----:B01----:R-:W-:Y:S05]  /*27e0*/  WARPSYNC.COLLECTIVE R13, `(.L_x_426) ;  /* 0x000000000d087348 */ /* 0x003fea0003c00000 */
[----:B------:R2:W3:Y:S02]  /*27f0*/  SHFL.BFLY P1, R10, R14, R15, R16 ;  /* 0x0c00000f0e0a7389 */ /* 0x0004e40000020010 */
[----:B0123--:R-:W-:Y:S05]  /*2800*/  ENDCOLLECTIVE ;  /* 0x000000000000791b */ /* 0x00ffea0003800000 */
.L_x_426:
[----:B------:R-:W-:Y:S01]  /*2810*/  MOV R15, 0x8 ;  /* 0x00000008000f7802 */ /* 0x000fe20000000f00 */
[----:B------:R-:W-:-:S04]  /*2820*/  IMAD.MOV.U32 R3, RZ, RZ, R10 ;  /* 0x000000ffff037224 */ /* 0x000fc800078e000a */
[----:B------:R-:W-:-:S05]  /*2830*/  FADD R3, R3, R0 ;  /* 0x0000000003037221 */ /* 0x000fca0000000000 */
[----:B------:R-:W-:-:S07]  /*2840*/  MOV R14, R3 ;  /* 0x00000003000e7202 */ /* 0x000fce0000000f00 */
[----:B------:R-:W-:Y:S05]  /*2850*/  WARPSYNC.COLLECTIVE R13, `(.L_x_427) ;  /* 0x000000000d087348 */ /* 0x000fea0003c00000 */
[----:B------:R0:W1:Y:S02]  /*2860*/  SHFL.BFLY P1, R10, R14, R15, R16 ;  /* 0x0c00000f0e0a7389 */ /* 0x0000640000020010 */
[----:B01----:R-:W-:Y:S05]  /*2870*/  ENDCOLLECTIVE ;  /* 0x000000000000791b */ /* 0x003fea0003800000 */
.L_x_427:
[----:B------:R-:W-:Y:S01]  /*2880*/  MOV R15, 0x4 ;  /* 0x00000004000f7802 */ /* 0x000fe20000000f00 */
[----:B------:R-:W-:-:S04]  /*2890*/  IMAD.MOV.U32 R2, RZ, RZ, R10 ;  /* 0x000000ffff027224 */ /* 0x000fc800078e000a */
[----:B------:R-:W-:-:S05]  /*28a0*/  FADD R2, R3, R2 ;  /* 0x0000000203027221 */ /* 0x000fca0000000000 */
[----:B------:R-:W-:-:S07]  /*28b0*/  MOV R14, R2 ;  /* 0x00000002000e7202 */ /* 0x000fce0000000f00 */
[----:B------:R-:W-:Y:S05]  /*28c0*/  WARPSYNC.COLLECTIVE R13, `(.L_x_428) ;  /* 0x000000000d087348 */ /* 0x000fea0003c00000 */
[----:B------:R0:W1:Y:S02]  /*28d0*/  SHFL.BFLY P1, R10, R14, R15, R16 ;  /* 0x0c00000f0e0a7389 */ /* 0x0000640000020010 */
[----:B01----:R-:W-:Y:S05]  /*28e0*/  ENDCOLLECTIVE ;  /* 0x000000000000791b */ /* 0x003fea0003800000 */
.L_x_428:
[----:B------:R-:W-:Y:S01]  /*28f0*/  MOV R15, 0x2 ;  /* 0x00000002000f7802 */ /* 0x000fe20000000f00 */
[----:B------:R-:W-:-:S04]  /*2900*/  IMAD.MOV.U32 R9, RZ, RZ, R10 ;  /* 0x000000ffff097224 */ /* 0x000fc800078e000a */
[----:B------:R-:W-:-:S05]  /*2910*/  FADD R9, R2, R9 ;  /* 0x0000000902097221 */ /* 0x000fca0000000000 */
[----:B------:R-:W-:-:S07]  /*2920*/  MOV R14, R9 ;  /* 0x00000009000e7202 */ /* 0x000fce0000000f00 */
[----:B------:R-:W-:Y:S05]  /*2930*/  WARPSYNC.COLLECTIVE R13, `(.L_x_429) ;  /* 0x000000000d087348 */ /* 0x000fea0003c00000 */
[----:B------:R0:W1:Y:S02]  /*2940*/  SHFL.BFLY P1, R10, R14, R15, R16 ;  /* 0x0c00000f0e0a7389 */ /* 0x0000640000020010 */
[----:B01----:R-:W-:Y:S05]  /*2950*/  ENDCOLLECTIVE ;  /* 0x000000000000791b */ /* 0x003fea0003800000 */
.L_x_429:
[----:B------:R-:W-:Y:S01]  /*2960*/  MOV R15, 0x1 ;  /* 0x00000001000f7802 */ /* 0x000fe20000000f00 */
[----:B------:R-:W-:-:S04]  /*2970*/  IMAD.MOV.U32 R4, RZ, RZ, R10 ;  /* 0x000000ffff047224 */ /* 0x000fc800078e000a */
[----:B------:R-:W-:-:S05]  /*2980*/  FADD R4, R9, R4 ;  /* 0x0000000409047221 */ /* 0x000fca0000000000 */
[----:B------:R-:W-:-:S07]  /*2990*/  MOV R14, R4 ;  /* 0x00000004000e7202 */ /* 0x000fce0000000f00 */
[----:B------:R-:W-:Y:S05]  /*29a0*/  WARPSYNC.COLLECTIVE R13, `(.L_x_430) ;  /* 0x000000000d087348 */ /* 0x000fea0003c00000 */
[----:B------:R0:W1:Y:S02]  /*29b0*/  SHFL.BFLY P1, R10, R14, R15, R16 ;  /* 0x0c00000f0e0a7389 */ /* 0x0000640000020010 */
[----:B01----:R-:W-:Y:S05]  /*29c0*/  ENDCOLLECTIVE ;  /* 0x000000000000791b */ /* 0x003fea0003800000 */
.L_x_430:
[----:B------:R-:W-:Y:S01]  /*29d0*/  IMAD.MOV.U32 R11, RZ, RZ, R10 ;  /* 0x000000ffff0b7224 */ /* 0x000fe200078e000a */
[----:B------:R-:W-:Y:S06]  /*29e0*/  BRA `(.L_x_431) ;  /* 0xffffffe800f87947 */ /* 0x000fec000383ffff */
        .weak           $__internal_8_$__cuda_sm3x_div_rn_noftz_f32_slowpath
        .type           $__internal_8_$__cuda_sm3x_div_rn_noftz_f32_slowpath,@function
        .size           $__internal_8_$__cuda_sm3x_div_rn_noftz_f32_slowpath,(.L_x_454 - $__internal_8_$__cuda_sm3x_div_rn_noftz_f32_slowpath)
$__internal_8_$__cuda_sm3x_div_rn_noftz_f32_slowpath:
[----:B------:R-:W-:Y:S01]  /*29f0*/  SHF.R.U32.HI R10, RZ, 0x17, R3 ;  /* 0x00000017ff0a7819 */ /* 0x000fe20000011603 */
[----:B------:R-:W-:Y:S01]  /*2a00*/  BSSY.RECONVERGENT B1, `(.L_x_432) ;  /* 0x0000063000017945 */ /* 0x000fe20003800200 */
[--C-:B------:R-:W-:Y:S01]  /*2a10*/  SHF.R.U32.HI R6, RZ, 0x17, R0.reuse ;  /* 0x00000017ff067819 */ /* 0x100fe20000011600 */
[----:B------:R-:W-:Y:S01]  /*2a20*/  IMAD.MOV.U32 R11, RZ, RZ, R0 ;  /* 0x000000ffff0b7224 */ /* 0x000fe200078e0000 */
[----:B------:R-:W-:Y:S02]  /*2a30*/  LOP3.LUT R10, R10, 0xff, RZ, 0xc0, !PT ;  /* 0x000000ff0a0a7812 */ /* 0x000fe400078ec0ff */
[----:B------:R-:W-:Y:S02]  /*2a40*/  LOP3.LUT R14, R6, 0xff, RZ, 0xc0, !PT ;  /* 0x000000ff060e7812 */ /* 0x000fe400078ec0ff */
[----:B------:R-:W-:Y:S02]  /*2a50*/  IADD3 R13, PT, PT, R10, -0x1, RZ ;  /* 0xffffffff0a0d7810 */ /* 0x000fe40007ffe0ff */
[----:B------:R-:W-:-:S02]  /*2a60*/  IADD3 R12, PT, PT, R14, -0x1, RZ ;  /* 0xffffffff0e0c7810 */ /* 0x000fc40007ffe0ff */
        /* <DEDUP_REMOVED lines=23> */
[----:B------:R-:W-:Y:S02]  /*2be0*/  @!P0 IMAD.MOV.U32 R6, RZ, RZ, -0x40 ;  /* 0xffffffc0ff068424 */ /* 0x000fe400078e00ff */
[----:B------:R-:W-:Y:S01]  /*2bf0*/  @!P0 FFMA R11, R0, 1.84467440737095516160e+19, RZ ;  /* 0x5f800000000b8823 */ /* 0x000fe200000000ff */
[----:B------:R-:W-:Y:S02]  /*2c00*/  @!P1 FFMA R3, R3, 1.84467440737095516160e+19, RZ ;  /* 0x5f80000003039823 */ /* 0x000fe400000000ff */
[----:B------:R-:W-:-:S07]  /*2c10*/  @!P1 IADD3 R6, PT, PT, R6, 0x40, RZ ;  /* 0x0000004006069810 */ /* 0x000fce0007ffe0ff */
.L_x_433:
[----:B------:R-:W-:Y:S01]  /*2c20*/  LEA R0, R10, 0xc0800000, 0x17 ;  /* 0xc08000000a007811 */ /* 0x000fe200078eb8ff */
[----:B------:R-:W-:Y:S03]  /*2c30*/  BSSY.RECONVERGENT B2, `(.L_x_438) ;  /* 0x0000036000027945 */ /* 0x000fe60003800200 */
[----:B------:R-:W-:Y:S01]  /*2c40*/  IADD3 R12, PT, PT, -R0, R3, RZ ;  /* 0x00000003000c7210 */ /* 0x000fe20007ffe1ff */
[----:B------:R-:W-:-:S03]  /*2c50*/  VIADD R3, R14, 0xffffff81 ;  /* 0xffffff810e037836 */ /* 0x000fc60000000000 */
[----:B------:R-:W0:Y:S01]  /*2c60*/  MUFU.RCP R13, R12 ;  /* 0x0000000c000d7308 */ /* 0x000e220000001000 */
[----:B------:R-:W-:Y:S01]  /*2c70*/  FADD.FTZ R15, -R12, -RZ ;  /* 0x800000ff0c0f7221 */ /* 0x000fe20000010100 */
[----:B------:R-:W-:-:S03]  /*2c80*/  IMAD R0, R3, -0x800000, R11 ;  /* 0xff80000003007824 */ /* 0x000fc600078e020b */
[----:B0-----:R-:W-:-:S04]  /*2c90*/  FFMA R14, R13, R15, 1 ;  /* 0x3f8000000d0e7423 */ /* 0x001fc8000000000f */
[----:B------:R-:W-:-:S04]  /*2ca0*/  FFMA R16, R13, R14, R13 ;  /* 0x0000000e0d107223 */ /* 0x000fc8000000000d */
[----:B------:R-:W-:-:S04]  /*2cb0*/  FFMA R11, R0, R16, RZ ;  /* 0x00000010000b7223 */ /* 0x000fc800000000ff */
[----:B------:R-:W-:-:S04]  /*2cc0*/  FFMA R14, R15, R11, R0 ;  /* 0x0000000b0f0e7223 */ /* 0x000fc80000000000 */
[----:B------:R-:W-:Y:S01]  /*2cd0*/  FFMA R13, R16, R14, R11 ;  /* 0x0000000e100d7223 */ /* 0x000fe2000000000b */
[----:B------:R-:W-:-:S03]  /*2ce0*/  IADD3 R11, PT, PT, R3, 0x7f, -R10 ;  /* 0x0000007f030b7810 */ /* 0x000fc60007ffe80a */
[----:B------:R-:W-:Y:S01]  /*2cf0*/  FFMA R14, R15, R13, R0 ;  /* 0x0000000d0f0e7223 */ /* 0x000fe20000000000 */
[----:B------:R-:W-:-:S03]  /*2d00*/  IADD3 R11, PT, PT, R11, R6, RZ ;  /* 0x000000060b0b7210 */ /* 0x000fc60007ffe0ff */
[----:B------:R-:W-:-:S05]  /*2d10*/  FFMA R0, R16, R14, R13 ;  /* 0x0000000e10007223 */ /* 0x000fca000000000d */
[----:B------:R-:W-:-:S04]  /*2d20*/  SHF.R.U32.HI R3, RZ, 0x17, R0 ;  /* 0x00000017ff037819 */ /* 0x000fc80000011600 */
[----:B------:R-:W-:-:S04]  /*2d30*/  LOP3.LUT R3, R3, 0xff, RZ, 0xc0, !PT ;  /* 0x000000ff03037812 */ /* 0x000fc800078ec0ff */
[----:B------:R-:W-:-:S05]  /*2d40*/  IADD3 R12, PT, PT, R3, R11, RZ ;  /* 0x0000000b030c7210 */ /* 0x000fca0007ffe0ff */
        /* <DEDUP_REMOVED lines=10> */
[-CC-:B------:R-:W-:Y:S01]  /*2df0*/  FFMA.RZ R3, R16, R14.reuse, R13.reuse ;  /* 0x0000000e10037223 */ /* 0x180fe2000000c00d */
[----:B------:R-:W-:Y:S01]  /*2e00*/  IADD3 R11, PT, PT, R12, 0x20, RZ ;  /* 0x000000200c0b7810 */ /* 0x000fe20007ffe0ff */
[-CC-:B------:R-:W-:Y:S01]  /*2e10*/  FFMA.RM R6, R16, R14.reuse, R13.reuse ;  /* 0x0000000e10067223 */ /* 0x180fe2000000400d */
        /* <DEDUP_REMOVED lines=19> */
.L_x_440:
[----:B------:R-:W-:-:S04]  /*2f50*/  LOP3.LUT R0, R0, 0x80000000, RZ, 0xc0, !PT ;  /* 0x8000000000007812 */ /* 0x000fc800078ec0ff */
[----:B------:R-:W-:Y:S01]  /*2f60*/  LOP3.LUT R0, R0, 0x7f800000, RZ, 0xfc, !PT ;  /* 0x7f80000000007812 */ /* 0x000fe200078efcff */
[----:B------:R-:W-:Y:S06]  /*2f70*/  BRA `(.L_x_441) ;  /* 0x0000000000047947 */ /* 0x000fec0003800000 */
.L_x_439:
[----:B------:R-:W-:-:S07]  /*2f80*/  LEA R0, R11, R0, 0x17 ;  /* 0x000000000b007211 */ /* 0x000fce00078eb8ff */
.L_x_441:
[----:B------:R-:W-:Y:S05]  /*2f90*/  BSYNC.RECONVERGENT B2 ;  /* 0x0000000000027941 */ /* 0x000fea0003800200 */
.L_x_438:
[----:B------:R-:W-:Y:S05]  /*2fa0*/  BRA `(.L_x_442) ;  /* 0x0000000000207947 */ /* 0x000fea0003800000 */
.L_x_437:
[----:B------:R-:W-:-:S04]  /*2fb0*/  LOP3.LUT R0, R3, 0x80000000, R11, 0x48, !PT ;  /* 0x8000000003007812 */ /* 0x000fc800078e480b */
[----:B------:R-:W-:Y:S01]  /*2fc0*/  LOP3.LUT R0, R0, 0x7f800000, RZ, 0xfc, !PT ;  /* 0x7f80000000007812 */ /* 0x000fe200078efcff */
[----:B------:R-:W-:Y:S06]  /*2fd0*/  BRA `(.L_x_442) ;  /* 0x0000000000147947 */ /* 0x000fec0003800000 */
.L_x_436:
[----:B------:R-:W-:Y:S01]  /*2fe0*/  LOP3.LUT R0, R3, 0x80000000, R11, 0x48, !PT ;  /* 0x8000000003007812 */ /* 0x000fe200078e480b */
[----:B------:R-:W-:Y:S06]  /*2ff0*/  BRA `(.L_x_442) ;  /* 0x00000000000c7947 */ /* 0x000fec0003800000 */
.L_x_435:
[----:B------:R-:W0:Y:S01]  /*3000*/  MUFU.RSQ R0, -QNAN ;  /* 0xffc0000000007908 */ /* 0x000e220000001400 */
[----:B------:R-:W-:Y:S05]  /*3010*/  BRA `(.L_x_442) ;  /* 0x0000000000047947 */ /* 0x000fea0003800000 */
.L_x_434:
[----:B------:R-:W-:-:S07]  /*3020*/  FADD.FTZ R0, R0, R3 ;  /* 0x0000000300007221 */ /* 0x000fce0000010000 */
.L_x_442:
[----:B------:R-:W-:Y:S05]  /*3030*/  BSYNC.RECONVERGENT B1 ;  /* 0x0000000000017941 */ /* 0x000fea0003800200 */
.L_x_432:
[----:B------:R-:W-:-:S04]  /*3040*/  HFMA2 R3, -RZ, RZ, 0, 0 ;  /* 0x00000000ff037431 */ /* 0x000fc800000001ff */
[----:B0-----:R-:W-:Y:S05]  /*3050*/  RET.REL.NODEC R2 `(_Z37attention_fwd_kernel_sinusoidal_fusedILi64EEvPKfS1_S1_S1_S1_Pfiiiiif) ;  /* 0xffffffcc02e87950 */ /* 0x001fea0003c3ffff */
.L_x_443:
        /* <DEDUP_REMOVED lines=10> */
.L_x_454:


//--------------------- .text._Z27apply_sinusoidal_embeddingsPKfS0_S0_Pfiii --------------------------
	.section	.text._Z27apply_sinusoidal_embeddingsPKfS0_S0_Pfiii,"ax",@progbits
	.align	128
        .global         _Z27apply_sinusoidal_embeddingsPKfS0_S0_Pfiii
        .type           _Z27apply_sinusoidal_embeddingsPKfS0_S0_Pfiii,@function
        .size           _Z27apply_sinusoidal_embeddingsPKfS0_S0_Pfiii,(.L_x_461 - _Z27apply_sinusoidal_embeddingsPKfS0_S0_Pfiii)
        .other          _Z27apply_sinusoidal_embeddingsPKfS0_S0_Pfiii,@"STO_CUDA_ENTRY STV_DEFAULT"
_Z27apply_sinusoidal_embeddingsPKfS0_S0_Pfiii:
.text._Z27apply_sinusoidal_embeddingsPKfS0_S0_Pfiii:
[----:B------:R-:W-:Y:S01]  /*0000*/  LDC R1, c[0x0][0x37c] ;  /* 0x0000df00ff017b82 */ /* 0x000fe20000000800 */
[----:B------:R-:W0:Y:S01]  /*0010*/  S2R R0, SR_CTAID.X ;  /* 0x0000000000007919 */ /* 0x000e220000002500 */
[----:B------:R-:W0:Y:S02]  /*0020*/  LDCU UR4, c[0x0][0x3a0] ;  /* 0x00007400ff0477ac */ /* 0x000e240008000800 */
[----:B0-----:R-:W-:-:S13]  /*0030*/  ISETP.GE.AND P0, PT, R0, UR4, PT ;  /* 0x0000000400007c0c */ /* 0x001fda000bf06270 */
[----:B------:R-:W-:Y:S05]  /*0040*/  @P0 EXIT ;  /* 0x000000000000094d */ /* 0x000fea0003800000 */
[----:B------:R-:W0:Y:S01]  /*0050*/  S2R R15, SR_TID.X ;  /* 0x00000000000f7919 */ /* 0x000e220000002100 */
[----:B------:R-:W0:Y:S02]  /*0060*/  LDCU UR4, c[0x0][0x3a4] ;  /* 0x00007480ff0477ac */ /* 0x000e240008000800 */
[----:B0-----:R-:W-:-:S13]  /*0070*/  ISETP.GE.AND P0, PT, R15, UR4, PT ;  /* 0x000000040f007c0c */ /* 0x001fda000bf06270 */
[----:B------:R-:W-:Y:S05]  /*0080*/  @P0 EXIT ;  /* 0x000000000000094d */ /* 0x000fea0003800000 */
[----:B------:R-:W0:Y:S01]  /*0090*/  LDC R8, c[0x0][0x3a8] ;  /* 0x0000ea00ff087b82 */ /* 0x000e220000000800 */
[----:B------:R-:W-:Y:S01]  /*00a0*/  ISETP.GE.AND P2, PT, R0, RZ, PT ;  /* 0x000000ff0000720c */ /* 0x000fe20003f46270 */
[----:B------:R-:W1:Y:S01]  /*00b0*/  LDCU UR4, c[0x0][0x360] ;  /* 0x00006c00ff0477ac */ /* 0x000e620008000800 */
[----:B------:R-:W2:Y:S01]  /*00c0*/  LDCU.64 UR6, c[0x0][0x358] ;  /* 0x00006b00ff0677ac */ /* 0x000ea20008000a00 */
[----:B------:R-:W3:Y:S01]  /*00d0*/  LDCU UR5, c[0x0][0x3a4] ;  /* 0x00007480ff0577ac */ /* 0x000ee20008000800 */
[----:B0-----:R-:W-:-:S04]  /*00e0*/  IABS R7, R8 ;  /* 0x0000000800077213 */ /* 0x001fc80000000000 */
[----:B------:R-:W0:Y:S08]  /*00f0*/  I2F.RP R4, R7 ;  /* 0x0000000700047306 */ /* 0x000e300000209400 */
[----:B0-----:R-:W0:Y:S02]  /*0100*/  MUFU.RCP R4, R4 ;  /* 0x0000000400047308 */ /* 0x001e240000001000 */
[----:B0-----:R-:W-:-:S06]  /*0110*/  VIADD R2, R4, 0xffffffe ;  /* 0x0ffffffe04027836 */ /* 0x001fcc0000000000 */
[----:B------:R0:W4:Y:S02]  /*0120*/  F2I.FTZ.U32.TRUNC.NTZ R3, R2 ;  /* 0x0000000200037305 */ /* 0x000124000021f000 */
[----:B0-----:R-:W-:Y:S01]  /*0130*/  IMAD.MOV.U32 R2, RZ, RZ, RZ ;  /* 0x000000ffff027224 */ /* 0x001fe200078e00ff */
[----:B----4-:R-:W-:-:S05]  /*0140*/  IADD3 R6, PT, PT, RZ, -R3, RZ ;  /* 0x80000003ff067210 */ /* 0x010fca0007ffe0ff */
[----:B------:R-:W-:Y:S01]  /*0150*/  IMAD R5, R6, R7, RZ ;  /* 0x0000000706057224 */ /* 0x000fe200078e02ff */
[----:B------:R-:W-:-:S03]  /*0160*/  IABS R6, R0 ;  /* 0x0000000000067213 */ /* 0x000fc60000000000 */
[----:B------:R-:W-:Y:S02]  /*0170*/  IMAD.HI.U32 R3, R3, R5, R2 ;  /* 0x0000000503037227 */ /* 0x000fe400078e0002 */
[----:B------:R-:W0:Y:S04]  /*0180*/  LDC.64 R4, c[0x0][0x380] ;  /* 0x0000e000ff047b82 */ /* 0x000e280000000a00 */
[----:B------:R-:W-:-:S05]  /*0190*/  IMAD.HI.U32 R3, R3, R6, RZ ;  /* 0x0000000603037227 */ /* 0x000fca00078e00ff */
[----:B------:R-:W-:-:S05]  /*01a0*/  IADD3 R3, PT, PT, -R3, RZ, RZ ;  /* 0x000000ff03037210 */ /* 0x000fca0007ffe1ff */
[C---:B------:R-:W-:Y:S02]  /*01b0*/  IMAD R6, R7.reuse, R3, R6 ;  /* 0x0000000307067224 */ /* 0x040fe400078e0206 */
[----:B------:R-:W4:Y:S03]  /*01c0*/  LDC.64 R2, c[0x0][0x398] ;  /* 0x0000e600ff027b82 */ /* 0x000f260000000a00 */
[----:B------:R-:W-:-:S13]  /*01d0*/  ISETP.GT.U32.AND P0, PT, R7, R6, PT ;  /* 0x000000060700720c */ /* 0x000fda0003f04070 */
[----:B------:R-:W-:Y:S01]  /*01e0*/  @!P0 IMAD.IADD R6, R6, 0x1, -R7 ;  /* 0x0000000106068824 */ /* 0x000fe200078e0a07 */
[----:B------:R-:W-:-:S04]  /*01f0*/  ISETP.NE.AND P0, PT, R8, RZ, PT ;  /* 0x000000ff0800720c */ /* 0x000fc80003f05270 */
[----:B------:R-:W-:-:S13]  /*0200*/  ISETP.GT.U32.AND P1, PT, R7, R6, PT ;  /* 0x000000060700720c */ /* 0x000fda0003f24070 */
[----:B------:R-:W-:-:S05]  /*0210*/  @!P1 IADD3 R6, PT, PT, R6, -R7, RZ ;  /* 0x8000000706069210 */ /* 0x000fca0007ffe0ff */
[----:B------:R-:W-:-:S05]  /*0220*/  IMAD.MOV.U32 R16, RZ, RZ, R6 ;  /* 0x000000ffff107224 */ /* 0x000fca00078e0006 */
[----:B------:R-:W-:Y:S02]  /*0230*/  @!P2 IADD3 R16, PT, PT, -R16, RZ, RZ ;  /* 0x000000ff1010a210 */ /* 0x000fe40007ffe1ff */
[----:B0123--:R-:W-:-:S07]  /*0240*/  @!P0 LOP3.LUT R16, RZ, R8, RZ, 0x33, !PT ;  /* 0x00000008ff108212 */ /* 0x00ffce00078e33ff */
.L_x_444:
[----:B------:R-:W-:Y:S01]  /*0250*/  LOP3.LUT R6, R15, 0x1, RZ, 0xc0, !PT ;  /* 0x000000010f067812 */ /* 0x000fe200078ec0ff */
[----:B0-----:R-:W-:-:S03]  /*0260*/  IMAD R17, R16, UR5, R15 ;  /* 0x0000000510117c24 */ /* 0x001fc6000f8e020f */
[----:B------:R-:W-:-:S13]  /*0270*/  ISETP.NE.U32.AND P0, PT, R6, 0x1, PT ;  /* 0x000000010600780c */ /* 0x000fda0003f05070 */
[----:B------:R-:W0:Y:S08]  /*0280*/  @P0 LDC.64 R8, c[0x0][0x388] ;  /* 0x0000e200ff080b82 */ /* 0x000e300000000a00 */
[----:B------:R-:W1:Y:S01]  /*0290*/  @!P0 LDC.64 R10, c[0x0][0x390] ;  /* 0x0000e400ff0a8b82 */ /* 0x000e620000000a00 */
[----:B0-----:R-:W-:-:S05]  /*02a0*/  @P0 IMAD.WIDE R8, R17, 0x4, R8 ;  /* 0x0000000411080825 */ /* 0x001fca00078e0208 */
[----:B------:R-:W2:Y:S01]  /*02b0*/  @P0 LDG.E.CONSTANT R14, desc[UR6][R8.64] ;  /* 0x00000006080e0981 */ /* 0x000ea2000c1e9900 */
[----:B------:R-:W-:Y:S02]  /*02c0*/  IMAD R13, R0, UR5, R15 ;  /* 0x00000005000d7c24 */ /* 0x000fe4000f8e020f */
[----:B-1----:R-:W-:-:S04]  /*02d0*/  @!P0 IMAD.WIDE R10, R17, 0x4, R10 ;  /* 0x00000004110a8825 */ /* 0x002fc800078e020a */
[----:B------:R-:W-:-:S06]  /*02e0*/  IMAD.WIDE R6, R13, 0x4, R4 ;  /* 0x000000040d067825 */ /* 0x000fcc00078e0204 */
[----:B------:R-:W2:Y:S04]  /*02f0*/  LDG.E.CONSTANT R7, desc[UR6][R6.64] ;  /* 0x0000000606077981 */ /* 0x000ea8000c1e9900 */
[----:B------:R-:W2:Y:S01]  /*0300*/  @!P0 LDG.E.CONSTANT R14, desc[UR6][R10.64] ;  /* 0x000000060a0e8981 */ /* 0x000ea2000c1e9900 */
[----:B----4-:R-:W-:-:S04]  /*0310*/  IMAD.WIDE R12, R13, 0x4, R2 ;  /* 0x000000040d0c7825 */ /* 0x010fc800078e0202 */
[----:B------:R-:W-:-:S05]  /*0320*/  VIADD R15, R15, UR4 ;  /* 0x000000040f0f7c36 */ /* 0x000fca0008000000 */
[----:B------:R-:W-:Y:S01]  /*0330*/  ISETP.GE.AND P0, PT, R15, UR5, PT ;  /* 0x000000050f007c0c */ /* 0x000fe2000bf06270 */
[----:B--2---:R-:W-:-:S05]  /*0340*/  FADD R17, R7, R14 ;  /* 0x0000000e07117221 */ /* 0x004fca0000000000 */
[----:B------:R0:W-:Y:S07]  /*0350*/  STG.E desc[UR6][R12.64], R17 ;  /* 0x000000110c007986 */ /* 0x0001ee000c101906 */
[----:B------:R-:W-:Y:S05]  /*0360*/  @!P0 BRA `(.L_x_444) ;  /* 0xfffffffc00b88947 */ /* 0x000fea000383ffff */
[----:B------:R-:W-:Y:S05]  /*0370*/  EXIT ;  /* 0x000000000000794d */ /* 0x000fea0003800000 */
.L_x_445:
        /* <DEDUP_REMOVED lines=16> */
.L_x_461:


//--------------------- .nv.global.init           --------------------------
	.section	.nv.global.init,"aw",@progbits
	.align	4
.nv.global.init:
	.type		__cudart_i2opi_f,@object
	.size		__cudart_i2opi_f,(.L_0 - __cudart_i2opi_f)
__cudart_i2opi_f:
        /*0000*/ 	.byte	0x41, 0x90, 0x43, 0x3c, 0x99, 0x95, 0x62, 0xdb, 0xc0, 0xdd, 0x34, 0xf5, 0xd1, 0x57, 0x27, 0xfc
        /*0010*/ 	.byte	0x29, 0x15, 0x44, 0x4e, 0x6e, 0x83, 0xf9, 0xa2
.L_0:


//--------------------- .nv.shared._Z20attention_fwd_kernelILi64EEvPKfS1_S1_Pfiiiiif --------------------------
	.section	.nv.shared._Z20attention_fwd_kernelILi64EEvPKfS1_S1_Pfiiiiif,"aw",@nobits
	.sectionflags	@""
	.align	16
	.zero		1024


//--------------------- .nv.shared.reserved.0     --------------------------
	.section	.nv.shared.reserved.0,"aw",@nobits
	.weak		__nv_reservedSMEM_offset_0_alias
	.size		__nv_reservedSMEM_offset_0_alias, 0, 64
	.other		__nv_reservedSMEM_offset_0_alias,@"STO_CUDA_RESERVED_SHARED STV_DEFAULT"
__nv_reservedSMEM_offset_0_alias:
	.zero		0
	.zero		64


//--------------------- .nv.shared._Z40attention_fwd_kernel_sinusoidal_fused_v5ILi64EEvPKfS1_S1_Pfiiiiif --------------------------
	.section	.nv.shared._Z40attention_fwd_kernel_sinusoidal_fused_v5ILi64EEvPKfS1_S1_Pfiiiiif,"aw",@nobits
	.sectionflags	@""
	.align	16
	.zero		1024


//--------------------- .nv.shared._Z40attention_fwd_kernel_sinusoidal_fused_v4ILi64EEvPKfS1_S1_Pfiiiiif --------------------------
	.section	.nv.shared._Z40attention_fwd_kernel_sinusoidal_fused_v4ILi64EEvPKfS1_S1_Pfiiiiif,"aw",@nobits
	.sectionflags	@""
	.align	16
	.zero		1024


//--------------------- .nv.shared._Z40attention_fwd_kernel_sinusoidal_fused_v3ILi64EEvPKfS1_S1_Pfiiiiif --------------------------
	.section	.nv.shared._Z40attention_fwd_kernel_sinusoidal_fused_v3ILi64EEvPKfS1_S1_Pfiiiiif,"aw",@nobits
	.sectionflags	@""
	.align	16
	.zero		1024


//--------------------- .nv.shared._Z40attention_fwd_kernel_sinusoidal_fused_v2ILi64EEvPKfS1_S1_S1_S1_Pfiiiiif --------------------------
	.section	.nv.shared._Z40attention_fwd_kernel_sinusoidal_fused_v2ILi64EEvPKfS1_S1_S1_S1_Pfiiiiif,"aw",@nobits
	.sectionflags	@""
	.align	16
	.zero		1024


//--------------------- .nv.shared._Z37attention_fwd_kernel_sinusoidal_fusedILi64EEvPKfS1_S1_S1_S1_Pfiiiiif --------------------------
	.section	.nv.shared._Z37attention_fwd_kernel_sinusoidal_fusedILi64EEvPKfS1_S1_S1_S1_Pfiiiiif,"aw",@nobits
	.sectionflags	@""
	.align	16
	.zero		1024


//--------------------- .nv.shared._Z27apply_sinusoidal_embeddingsPKfS0_S0_Pfiii --------------------------
	.section	.nv.shared._Z27apply_sinusoidal_embeddingsPKfS0_S0_Pfiii,"aw",@nobits
	.sectionflags	@""
	.align	16
	.zero		1024


//--------------------- .nv.constant0._Z20attention_fwd_kernelILi64EEvPKfS1_S1_Pfiiiiif --------------------------
	.section	.nv.constant0._Z20attention_fwd_kernelILi64EEvPKfS1_S1_Pfiiiiif,"a",@progbits
	.sectionflags	@""
	.align	4
.nv.constant0._Z20attention_fwd_kernelILi64EEvPKfS1_S1_Pfiiiiif:
	.zero		952


//--------------------- .nv.constant0._Z40attention_fwd_kernel_sinusoidal_fused_v5ILi64EEvPKfS1_S1_Pfiiiiif --------------------------
	.section	.nv.constant0._Z40attention_fwd_kernel_sinusoidal_fused_v5ILi64EEvPKfS1_S1_Pfiiiiif,"a",@progbits
	.sectionflags	@""
	.align	4
.nv.constant0._Z40attention_fwd_kernel_sinusoidal_fused_v5ILi64EEvPKfS1_S1_Pfiiiiif:
	.zero		952


//--------------------- .nv.constant0._Z40attention_fwd_kernel_sinusoidal_fused_v4ILi64EEvPKfS1_S1_Pfiiiiif --------------------------
	.section	.nv.constant0._Z40attention_fwd_kernel_sinusoidal_fused_v4ILi64EEvPKfS1_S1_Pfiiiiif,"a",@progbits
	.sectionflags	@""
	.align	4
.nv.constant0._Z40attention_fwd_kernel_sinusoidal_fused_v4ILi64EEvPKfS1_S1_Pfiiiiif:
	.zero		952


//--------------------- .nv.constant0._Z40attention_fwd_kernel_sinusoidal_fused_v3ILi64EEvPKfS1_S1_Pfiiiiif --------------------------
	.section	.nv.constant0._Z40attention_fwd_kernel_sinusoidal_fused_v3ILi64EEvPKfS1_S1_Pfiiiiif,"a",@progbits
	.sectionflags	@""
	.align	4
.nv.constant0._Z40attention_fwd_kernel_sinusoidal_fused_v3ILi64EEvPKfS1_S1_Pfiiiiif:
	.zero		952


//--------------------- .nv.constant0._Z40attention_fwd_kernel_sinusoidal_fused_v2ILi64EEvPKfS1_S1_S1_S1_Pfiiiiif --------------------------
	.section	.nv.constant0._Z40attention_fwd_kernel_sinusoidal_fused_v2ILi64EEvPKfS1_S1_S1_S1_Pfiiiiif,"a",@progbits
	.sectionflags	@""
	.align	4
.nv.constant0._Z40attention_fwd_kernel_sinusoidal_fused_v2ILi64EEvPKfS1_S1_S1_S1_Pfiiiiif:
	.zero		968


//--------------------- .nv.constant0._Z37attention_fwd_kernel_sinusoidal_fusedILi64EEvPKfS1_S1_S1_S1_Pfiiiiif --------------------------
	.section	.nv.constant0._Z37attention_fwd_kernel_sinusoidal_fusedILi64EEvPKfS1_S1_S1_S1_Pfiiiiif,"a",@progbits
	.sectionflags	@""
	.align	4
.nv.constant0._Z37attention_fwd_kernel_sinusoidal_fusedILi64EEvPKfS1_S1_S1_S1_Pfiiiiif:
	.zero		968


//--------------------- .nv.constant0._Z27apply_sinusoidal_embeddingsPKfS0_S0_Pfiii --------------------------
	.section	.nv.constant0._Z27apply_sinusoidal_embeddingsPKfS0_S0_Pfiii,"a",@progbits
	.sectionflags	@""
	.align	4
.nv.constant0._Z27apply_sinusoidal_embeddingsPKfS0_S0_Pfiii:
	.zero		940


//--------------------- SYMBOLS --------------------------

	.type		.nv.reservedSmem.offset0,@object
	.size		.nv.reservedSmem.offset0,0x4
	.type		.nv.reservedSmem.cap,@object
	.size		.nv.reservedSmem.cap,0x4
